//
// Generated by NVIDIA NVVM Compiler
//
// Compiler Build ID: CL-36424714
// Cuda compilation tools, release 13.0, V13.0.88
// Based on NVVM 20.0.0
//

.version 9.0
.target sm_100
.address_size 64

	// .globl	_Z9mapKernelPK4DataP9pair_typePS_ii
// _ZZN3cub18CUB_300001_SM_10006detail10merge_sort30DeviceMergeSortBlockSortKernelINS2_10policy_hubIP9pair_typeE9Policy600ES6_PNS0_8NullTypeES6_SA_j15KeyValueCompareS5_S9_EEvbT0_T1_T2_T3_T4_PT6_PT7_T5_NS1_7vsmem_tEE19static_temp_storage has been demoted
// _ZZN3cub18CUB_300001_SM_10006detail10merge_sort26DeviceMergeSortMergeKernelINS2_10policy_hubIP9pair_typeE9Policy600ES6_PNS0_8NullTypeES6_SA_j15KeyValueCompareS5_S9_EEvbT2_T3_T4_PT6_PT7_T5_PSE_SE_NS1_7vsmem_tEE19static_temp_storage has been demoted
// _ZZN3cub18CUB_300001_SM_10006detail10merge_sort30DeviceMergeSortBlockSortKernelINS2_10policy_hubIP9pair_typeE9Policy600ES6_PNS0_8NullTypeES6_SA_m15KeyValueCompareS5_S9_EEvbT0_T1_T2_T3_T4_PT6_PT7_T5_NS1_7vsmem_tEE19static_temp_storage has been demoted
// _ZZN3cub18CUB_300001_SM_10006detail10merge_sort26DeviceMergeSortMergeKernelINS2_10policy_hubIP9pair_typeE9Policy600ES6_PNS0_8NullTypeES6_SA_m15KeyValueCompareS5_S9_EEvbT2_T3_T4_PT6_PT7_T5_PSE_SE_NS1_7vsmem_tEE19static_temp_storage has been demoted
.global .align 1 .b8 _ZN34_INTERNAL_17a9a33c_4_k_cu_1c09266b4cuda3std3__45__cpo5beginE[1];
.global .align 1 .b8 _ZN34_INTERNAL_17a9a33c_4_k_cu_1c09266b4cuda3std3__45__cpo3endE[1];
.global .align 1 .b8 _ZN34_INTERNAL_17a9a33c_4_k_cu_1c09266b4cuda3std3__45__cpo6cbeginE[1];
.global .align 1 .b8 _ZN34_INTERNAL_17a9a33c_4_k_cu_1c09266b4cuda3std3__45__cpo4cendE[1];
.global .align 1 .b8 _ZN34_INTERNAL_17a9a33c_4_k_cu_1c09266b4cuda3std3__45__cpo6rbeginE[1];
.global .align 1 .b8 _ZN34_INTERNAL_17a9a33c_4_k_cu_1c09266b4cuda3std3__45__cpo4rendE[1];
.global .align 1 .b8 _ZN34_INTERNAL_17a9a33c_4_k_cu_1c09266b4cuda3std3__45__cpo7crbeginE[1];
.global .align 1 .b8 _ZN34_INTERNAL_17a9a33c_4_k_cu_1c09266b4cuda3std3__45__cpo5crendE[1];
.global .align 1 .b8 _ZN34_INTERNAL_17a9a33c_4_k_cu_1c09266b4cuda3std3__436_GLOBAL__N__17a9a33c_4_k_cu_1c09266b6ignoreE[1];
.global .align 1 .b8 _ZN34_INTERNAL_17a9a33c_4_k_cu_1c09266b4cuda3std3__419piecewise_constructE[1];
.global .align 1 .b8 _ZN34_INTERNAL_17a9a33c_4_k_cu_1c09266b4cuda3std3__48in_placeE[1];
.global .align 1 .b8 _ZN34_INTERNAL_17a9a33c_4_k_cu_1c09266b4cuda3std3__420unreachable_sentinelE[1];
.global .align 1 .b8 _ZN34_INTERNAL_17a9a33c_4_k_cu_1c09266b4cuda3std3__47nulloptE[1];
.global .align 1 .b8 _ZN34_INTERNAL_17a9a33c_4_k_cu_1c09266b4cuda3std3__48unexpectE[1];
.global .align 1 .b8 _ZN34_INTERNAL_17a9a33c_4_k_cu_1c09266b4cuda3std6ranges3__45__cpo4swapE[1];
.global .align 1 .b8 _ZN34_INTERNAL_17a9a33c_4_k_cu_1c09266b4cuda3std6ranges3__45__cpo9iter_moveE[1];
.global .align 1 .b8 _ZN34_INTERNAL_17a9a33c_4_k_cu_1c09266b4cuda3std6ranges3__45__cpo5beginE[1];
.global .align 1 .b8 _ZN34_INTERNAL_17a9a33c_4_k_cu_1c09266b4cuda3std6ranges3__45__cpo3endE[1];
.global .align 1 .b8 _ZN34_INTERNAL_17a9a33c_4_k_cu_1c09266b4cuda3std6ranges3__45__cpo6cbeginE[1];
.global .align 1 .b8 _ZN34_INTERNAL_17a9a33c_4_k_cu_1c09266b4cuda3std6ranges3__45__cpo4cendE[1];
.global .align 1 .b8 _ZN34_INTERNAL_17a9a33c_4_k_cu_1c09266b4cuda3std6ranges3__45__cpo7advanceE[1];
.global .align 1 .b8 _ZN34_INTERNAL_17a9a33c_4_k_cu_1c09266b4cuda3std6ranges3__45__cpo9iter_swapE[1];
.global .align 1 .b8 _ZN34_INTERNAL_17a9a33c_4_k_cu_1c09266b4cuda3std6ranges3__45__cpo4nextE[1];
.global .align 1 .b8 _ZN34_INTERNAL_17a9a33c_4_k_cu_1c09266b4cuda3std6ranges3__45__cpo4prevE[1];
.global .align 1 .b8 _ZN34_INTERNAL_17a9a33c_4_k_cu_1c09266b4cuda3std6ranges3__45__cpo4dataE[1];
.global .align 1 .b8 _ZN34_INTERNAL_17a9a33c_4_k_cu_1c09266b4cuda3std6ranges3__45__cpo5cdataE[1];
.global .align 1 .b8 _ZN34_INTERNAL_17a9a33c_4_k_cu_1c09266b4cuda3std6ranges3__45__cpo4sizeE[1];
.global .align 1 .b8 _ZN34_INTERNAL_17a9a33c_4_k_cu_1c09266b4cuda3std6ranges3__45__cpo5ssizeE[1];
.global .align 1 .b8 _ZN34_INTERNAL_17a9a33c_4_k_cu_1c09266b4cuda3std6ranges3__45__cpo8distanceE[1];
.global .align 1 .b8 _ZN34_INTERNAL_17a9a33c_4_k_cu_1c09266b6thrust24THRUST_300001_SM_1000_NS8cuda_cub3parE[1];
.global .align 1 .b8 _ZN34_INTERNAL_17a9a33c_4_k_cu_1c09266b6thrust24THRUST_300001_SM_1000_NS8cuda_cub10par_nosyncE[1];
.global .align 1 .b8 _ZN34_INTERNAL_17a9a33c_4_k_cu_1c09266b6thrust24THRUST_300001_SM_1000_NS6system6detail10sequential3seqE[1];
.global .align 1 .b8 _ZN34_INTERNAL_17a9a33c_4_k_cu_1c09266b6thrust24THRUST_300001_SM_1000_NS6system3cpp3parE[1];
.global .align 1 .b8 _ZN34_INTERNAL_17a9a33c_4_k_cu_1c09266b6thrust24THRUST_300001_SM_1000_NS12placeholders2_1E[1];
.global .align 1 .b8 _ZN34_INTERNAL_17a9a33c_4_k_cu_1c09266b6thrust24THRUST_300001_SM_1000_NS12placeholders2_2E[1];
.global .align 1 .b8 _ZN34_INTERNAL_17a9a33c_4_k_cu_1c09266b6thrust24THRUST_300001_SM_1000_NS12placeholders2_3E[1];
.global .align 1 .b8 _ZN34_INTERNAL_17a9a33c_4_k_cu_1c09266b6thrust24THRUST_300001_SM_1000_NS12placeholders2_4E[1];
.global .align 1 .b8 _ZN34_INTERNAL_17a9a33c_4_k_cu_1c09266b6thrust24THRUST_300001_SM_1000_NS12placeholders2_5E[1];
.global .align 1 .b8 _ZN34_INTERNAL_17a9a33c_4_k_cu_1c09266b6thrust24THRUST_300001_SM_1000_NS12placeholders2_6E[1];
.global .align 1 .b8 _ZN34_INTERNAL_17a9a33c_4_k_cu_1c09266b6thrust24THRUST_300001_SM_1000_NS12placeholders2_7E[1];
.global .align 1 .b8 _ZN34_INTERNAL_17a9a33c_4_k_cu_1c09266b6thrust24THRUST_300001_SM_1000_NS12placeholders2_8E[1];
.global .align 1 .b8 _ZN34_INTERNAL_17a9a33c_4_k_cu_1c09266b6thrust24THRUST_300001_SM_1000_NS12placeholders2_9E[1];
.global .align 1 .b8 _ZN34_INTERNAL_17a9a33c_4_k_cu_1c09266b6thrust24THRUST_300001_SM_1000_NS12placeholders3_10E[1];
.global .align 1 .b8 _ZN34_INTERNAL_17a9a33c_4_k_cu_1c09266b6thrust24THRUST_300001_SM_1000_NS3seqE[1];
.global .align 1 .b8 _ZN34_INTERNAL_17a9a33c_4_k_cu_1c09266b6thrust24THRUST_300001_SM_1000_NS6deviceE[1];

.visible .entry _Z9mapKernelPK4DataP9pair_typePS_ii(
	.param .u64 .ptr .align 1 _Z9mapKernelPK4DataP9pair_typePS_ii_param_0,
	.param .u64 .ptr .align 1 _Z9mapKernelPK4DataP9pair_typePS_ii_param_1,
	.param .u64 .ptr .align 1 _Z9mapKernelPK4DataP9pair_typePS_ii_param_2,
	.param .u32 _Z9mapKernelPK4DataP9pair_typePS_ii_param_3,
	.param .u32 _Z9mapKernelPK4DataP9pair_typePS_ii_param_4
)
{
	.reg .pred 	%p<27>;
	.reg .b32 	%r<134>;
	.reg .b32 	%f<142>;
	.reg .b64 	%rd<32>;

	ld.param.u64 	%rd15, [_Z9mapKernelPK4DataP9pair_typePS_ii_param_0];
	ld.param.u64 	%rd16, [_Z9mapKernelPK4DataP9pair_typePS_ii_param_1];
	ld.param.u64 	%rd17, [_Z9mapKernelPK4DataP9pair_typePS_ii_param_2];
	ld.param.u32 	%r25, [_Z9mapKernelPK4DataP9pair_typePS_ii_param_3];
	ld.param.s32 	%rd6, [_Z9mapKernelPK4DataP9pair_typePS_ii_param_4];
	cvta.to.global.u64 	%rd1, %rd17;
	cvta.to.global.u64 	%rd2, %rd15;
	cvta.to.global.u64 	%rd3, %rd16;
	mov.u32 	%r26, %ctaid.x;
	mov.u32 	%r27, %ntid.x;
	mov.u32 	%r28, %tid.x;
	mad.lo.s32 	%r29, %r26, %r27, %r28;
	cvt.u64.u32 	%rd29, %r29;
	mov.u32 	%r30, %nctaid.x;
	mul.lo.s32 	%r31, %r27, %r30;
	cvt.u64.u32 	%rd5, %r31;
	setp.ge.u64 	%p1, %rd29, %rd6;
	@%p1 bra 	$L__BB0_16;
	setp.gt.s32 	%p2, %r25, 0;
	@%p2 bra 	$L__BB0_2;
	bra.uni 	$L__BB0_15;
$L__BB0_2:
	and.b32  	%r1, %r25, 7;
	add.s32 	%r2, %r1, -1;
	and.b32  	%r3, %r25, 3;
	and.b32  	%r4, %r25, 2147483640;
	and.b32  	%r5, %r25, 1;
	add.s64 	%rd7, %rd1, 32;
$L__BB0_3:
	setp.lt.u32 	%p4, %r25, 8;
	shl.b64 	%rd21, %rd29, 3;
	add.s64 	%rd9, %rd2, %rd21;
	mov.f32 	%f139, 0f7F7FFFFF;
	mov.b32 	%r133, -1;
	mov.b32 	%r128, 0;
	@%p4 bra 	$L__BB0_6;
	ld.global.f32 	%f3, [%rd9];
	ld.global.f32 	%f4, [%rd9+4];
	mov.f32 	%f139, 0f7F7FFFFF;
	mov.b32 	%r133, -1;
	mov.b32 	%r122, 0;
	mov.u64 	%rd30, %rd7;
$L__BB0_5:
	.pragma "nounroll";
	ld.global.f32 	%f14, [%rd30+-32];
	sub.f32 	%f15, %f3, %f14;
	cvt.rzi.s32.f32 	%r38, %f15;
	mul.lo.s32 	%r39, %r38, %r38;
	cvt.rn.f32.u32 	%f16, %r39;
	ld.global.f32 	%f17, [%rd30+-28];
	sub.f32 	%f18, %f4, %f17;
	cvt.rzi.s32.f32 	%r40, %f18;
	mul.lo.s32 	%r41, %r40, %r40;
	cvt.rn.f32.u32 	%f19, %r41;
	add.f32 	%f20, %f16, %f19;
	setp.lt.f32 	%p5, %f20, %f139;
	selp.f32 	%f21, %f20, %f139, %p5;
	selp.b32 	%r42, %r122, %r133, %p5;
	ld.global.f32 	%f22, [%rd30+-24];
	sub.f32 	%f23, %f3, %f22;
	cvt.rzi.s32.f32 	%r43, %f23;
	mul.lo.s32 	%r44, %r43, %r43;
	cvt.rn.f32.u32 	%f24, %r44;
	ld.global.f32 	%f25, [%rd30+-20];
	sub.f32 	%f26, %f4, %f25;
	cvt.rzi.s32.f32 	%r45, %f26;
	mul.lo.s32 	%r46, %r45, %r45;
	cvt.rn.f32.u32 	%f27, %r46;
	add.f32 	%f28, %f24, %f27;
	setp.lt.f32 	%p6, %f28, %f21;
	selp.f32 	%f29, %f28, %f21, %p6;
	add.s32 	%r47, %r122, 1;
	selp.b32 	%r48, %r47, %r42, %p6;
	ld.global.f32 	%f30, [%rd30+-16];
	sub.f32 	%f31, %f3, %f30;
	cvt.rzi.s32.f32 	%r49, %f31;
	mul.lo.s32 	%r50, %r49, %r49;
	cvt.rn.f32.u32 	%f32, %r50;
	ld.global.f32 	%f33, [%rd30+-12];
	sub.f32 	%f34, %f4, %f33;
	cvt.rzi.s32.f32 	%r51, %f34;
	mul.lo.s32 	%r52, %r51, %r51;
	cvt.rn.f32.u32 	%f35, %r52;
	add.f32 	%f36, %f32, %f35;
	setp.lt.f32 	%p7, %f36, %f29;
	selp.f32 	%f37, %f36, %f29, %p7;
	add.s32 	%r53, %r122, 2;
	selp.b32 	%r54, %r53, %r48, %p7;
	ld.global.f32 	%f38, [%rd30+-8];
	sub.f32 	%f39, %f3, %f38;
	cvt.rzi.s32.f32 	%r55, %f39;
	mul.lo.s32 	%r56, %r55, %r55;
	cvt.rn.f32.u32 	%f40, %r56;
	ld.global.f32 	%f41, [%rd30+-4];
	sub.f32 	%f42, %f4, %f41;
	cvt.rzi.s32.f32 	%r57, %f42;
	mul.lo.s32 	%r58, %r57, %r57;
	cvt.rn.f32.u32 	%f43, %r58;
	add.f32 	%f44, %f40, %f43;
	setp.lt.f32 	%p8, %f44, %f37;
	selp.f32 	%f45, %f44, %f37, %p8;
	add.s32 	%r59, %r122, 3;
	selp.b32 	%r60, %r59, %r54, %p8;
	ld.global.f32 	%f46, [%rd30];
	sub.f32 	%f47, %f3, %f46;
	cvt.rzi.s32.f32 	%r61, %f47;
	mul.lo.s32 	%r62, %r61, %r61;
	cvt.rn.f32.u32 	%f48, %r62;
	ld.global.f32 	%f49, [%rd30+4];
	sub.f32 	%f50, %f4, %f49;
	cvt.rzi.s32.f32 	%r63, %f50;
	mul.lo.s32 	%r64, %r63, %r63;
	cvt.rn.f32.u32 	%f51, %r64;
	add.f32 	%f52, %f48, %f51;
	setp.lt.f32 	%p9, %f52, %f45;
	selp.f32 	%f53, %f52, %f45, %p9;
	add.s32 	%r65, %r122, 4;
	selp.b32 	%r66, %r65, %r60, %p9;
	ld.global.f32 	%f54, [%rd30+8];
	sub.f32 	%f55, %f3, %f54;
	cvt.rzi.s32.f32 	%r67, %f55;
	mul.lo.s32 	%r68, %r67, %r67;
	cvt.rn.f32.u32 	%f56, %r68;
	ld.global.f32 	%f57, [%rd30+12];
	sub.f32 	%f58, %f4, %f57;
	cvt.rzi.s32.f32 	%r69, %f58;
	mul.lo.s32 	%r70, %r69, %r69;
	cvt.rn.f32.u32 	%f59, %r70;
	add.f32 	%f60, %f56, %f59;
	setp.lt.f32 	%p10, %f60, %f53;
	selp.f32 	%f61, %f60, %f53, %p10;
	add.s32 	%r71, %r122, 5;
	selp.b32 	%r72, %r71, %r66, %p10;
	ld.global.f32 	%f62, [%rd30+16];
	sub.f32 	%f63, %f3, %f62;
	cvt.rzi.s32.f32 	%r73, %f63;
	mul.lo.s32 	%r74, %r73, %r73;
	cvt.rn.f32.u32 	%f64, %r74;
	ld.global.f32 	%f65, [%rd30+20];
	sub.f32 	%f66, %f4, %f65;
	cvt.rzi.s32.f32 	%r75, %f66;
	mul.lo.s32 	%r76, %r75, %r75;
	cvt.rn.f32.u32 	%f67, %r76;
	add.f32 	%f68, %f64, %f67;
	setp.lt.f32 	%p11, %f68, %f61;
	selp.f32 	%f69, %f68, %f61, %p11;
	add.s32 	%r77, %r122, 6;
	selp.b32 	%r78, %r77, %r72, %p11;
	ld.global.f32 	%f70, [%rd30+24];
	sub.f32 	%f71, %f3, %f70;
	cvt.rzi.s32.f32 	%r79, %f71;
	mul.lo.s32 	%r80, %r79, %r79;
	cvt.rn.f32.u32 	%f72, %r80;
	ld.global.f32 	%f73, [%rd30+28];
	sub.f32 	%f74, %f4, %f73;
	cvt.rzi.s32.f32 	%r81, %f74;
	mul.lo.s32 	%r82, %r81, %r81;
	cvt.rn.f32.u32 	%f75, %r82;
	add.f32 	%f76, %f72, %f75;
	setp.lt.f32 	%p12, %f76, %f69;
	selp.f32 	%f139, %f76, %f69, %p12;
	add.s32 	%r83, %r122, 7;
	selp.b32 	%r133, %r83, %r78, %p12;
	add.s64 	%rd30, %rd30, 64;
	add.s32 	%r122, %r122, 8;
	setp.eq.s32 	%p13, %r122, %r4;
	mov.u32 	%r128, %r4;
	@%p13 bra 	$L__BB0_6;
	bra.uni 	$L__BB0_5;
$L__BB0_6:
	setp.eq.s32 	%p14, %r1, 0;
	@%p14 bra 	$L__BB0_14;
	setp.lt.u32 	%p15, %r2, 3;
	@%p15 bra 	$L__BB0_9;
	mul.wide.u32 	%rd22, %r128, 8;
	add.s64 	%rd23, %rd1, %rd22;
	ld.global.f32 	%f77, [%rd9];
	ld.global.f32 	%f78, [%rd23];
	sub.f32 	%f79, %f77, %f78;
	cvt.rzi.s32.f32 	%r85, %f79;
	mul.lo.s32 	%r86, %r85, %r85;
	cvt.rn.f32.u32 	%f80, %r86;
	ld.global.f32 	%f81, [%rd9+4];
	ld.global.f32 	%f82, [%rd23+4];
	sub.f32 	%f83, %f81, %f82;
	cvt.rzi.s32.f32 	%r87, %f83;
	mul.lo.s32 	%r88, %r87, %r87;
	cvt.rn.f32.u32 	%f84, %r88;
	add.f32 	%f85, %f80, %f84;
	setp.lt.f32 	%p16, %f85, %f139;
	selp.f32 	%f86, %f85, %f139, %p16;
	selp.b32 	%r89, %r128, %r133, %p16;
	add.s32 	%r90, %r128, 1;
	ld.global.f32 	%f87, [%rd23+8];
	sub.f32 	%f88, %f77, %f87;
	cvt.rzi.s32.f32 	%r91, %f88;
	mul.lo.s32 	%r92, %r91, %r91;
	cvt.rn.f32.u32 	%f89, %r92;
	ld.global.f32 	%f90, [%rd23+12];
	sub.f32 	%f91, %f81, %f90;
	cvt.rzi.s32.f32 	%r93, %f91;
	mul.lo.s32 	%r94, %r93, %r93;
	cvt.rn.f32.u32 	%f92, %r94;
	add.f32 	%f93, %f89, %f92;
	setp.lt.f32 	%p17, %f93, %f86;
	selp.f32 	%f94, %f93, %f86, %p17;
	selp.b32 	%r95, %r90, %r89, %p17;
	add.s32 	%r96, %r128, 2;
	ld.global.f32 	%f95, [%rd23+16];
	sub.f32 	%f96, %f77, %f95;
	cvt.rzi.s32.f32 	%r97, %f96;
	mul.lo.s32 	%r98, %r97, %r97;
	cvt.rn.f32.u32 	%f97, %r98;
	ld.global.f32 	%f98, [%rd23+20];
	sub.f32 	%f99, %f81, %f98;
	cvt.rzi.s32.f32 	%r99, %f99;
	mul.lo.s32 	%r100, %r99, %r99;
	cvt.rn.f32.u32 	%f100, %r100;
	add.f32 	%f101, %f97, %f100;
	setp.lt.f32 	%p18, %f101, %f94;
	selp.f32 	%f102, %f101, %f94, %p18;
	selp.b32 	%r101, %r96, %r95, %p18;
	add.s32 	%r102, %r128, 3;
	ld.global.f32 	%f103, [%rd23+24];
	sub.f32 	%f104, %f77, %f103;
	cvt.rzi.s32.f32 	%r103, %f104;
	mul.lo.s32 	%r104, %r103, %r103;
	cvt.rn.f32.u32 	%f105, %r104;
	ld.global.f32 	%f106, [%rd23+28];
	sub.f32 	%f107, %f81, %f106;
	cvt.rzi.s32.f32 	%r105, %f107;
	mul.lo.s32 	%r106, %r105, %r105;
	cvt.rn.f32.u32 	%f108, %r106;
	add.f32 	%f109, %f105, %f108;
	setp.lt.f32 	%p19, %f109, %f102;
	selp.f32 	%f139, %f109, %f102, %p19;
	selp.b32 	%r133, %r102, %r101, %p19;
	add.s32 	%r128, %r128, 4;
$L__BB0_9:
	setp.eq.s32 	%p20, %r3, 0;
	@%p20 bra 	$L__BB0_14;
	setp.eq.s32 	%p21, %r3, 1;
	@%p21 bra 	$L__BB0_12;
	mul.wide.u32 	%rd24, %r128, 8;
	add.s64 	%rd25, %rd1, %rd24;
	ld.global.f32 	%f110, [%rd9];
	ld.global.f32 	%f111, [%rd25];
	sub.f32 	%f112, %f110, %f111;
	cvt.rzi.s32.f32 	%r108, %f112;
	mul.lo.s32 	%r109, %r108, %r108;
	cvt.rn.f32.u32 	%f113, %r109;
	ld.global.f32 	%f114, [%rd9+4];
	ld.global.f32 	%f115, [%rd25+4];
	sub.f32 	%f116, %f114, %f115;
	cvt.rzi.s32.f32 	%r110, %f116;
	mul.lo.s32 	%r111, %r110, %r110;
	cvt.rn.f32.u32 	%f117, %r111;
	add.f32 	%f118, %f113, %f117;
	setp.lt.f32 	%p22, %f118, %f139;
	selp.f32 	%f119, %f118, %f139, %p22;
	selp.b32 	%r112, %r128, %r133, %p22;
	add.s32 	%r113, %r128, 1;
	ld.global.f32 	%f120, [%rd25+8];
	sub.f32 	%f121, %f110, %f120;
	cvt.rzi.s32.f32 	%r114, %f121;
	mul.lo.s32 	%r115, %r114, %r114;
	cvt.rn.f32.u32 	%f122, %r115;
	ld.global.f32 	%f123, [%rd25+12];
	sub.f32 	%f124, %f114, %f123;
	cvt.rzi.s32.f32 	%r116, %f124;
	mul.lo.s32 	%r117, %r116, %r116;
	cvt.rn.f32.u32 	%f125, %r117;
	add.f32 	%f126, %f122, %f125;
	setp.lt.f32 	%p23, %f126, %f119;
	selp.f32 	%f139, %f126, %f119, %p23;
	selp.b32 	%r133, %r113, %r112, %p23;
	add.s32 	%r128, %r128, 2;
$L__BB0_12:
	setp.eq.s32 	%p24, %r5, 0;
	@%p24 bra 	$L__BB0_14;
	mul.wide.u32 	%rd26, %r128, 8;
	add.s64 	%rd27, %rd1, %rd26;
	ld.global.f32 	%f127, [%rd9];
	ld.global.f32 	%f128, [%rd27];
	sub.f32 	%f129, %f127, %f128;
	cvt.rzi.s32.f32 	%r118, %f129;
	mul.lo.s32 	%r119, %r118, %r118;
	cvt.rn.f32.u32 	%f130, %r119;
	ld.global.f32 	%f131, [%rd9+4];
	ld.global.f32 	%f132, [%rd27+4];
	sub.f32 	%f133, %f131, %f132;
	cvt.rzi.s32.f32 	%r120, %f133;
	mul.lo.s32 	%r121, %r120, %r120;
	cvt.rn.f32.u32 	%f134, %r121;
	add.f32 	%f135, %f130, %f134;
	setp.lt.f32 	%p25, %f135, %f139;
	selp.b32 	%r133, %r128, %r133, %p25;
$L__BB0_14:
	mad.lo.s64 	%rd28, %rd29, 12, %rd3;
	st.global.u32 	[%rd28], %r133;
	ld.global.f32 	%f136, [%rd9];
	ld.global.f32 	%f137, [%rd9+4];
	st.global.f32 	[%rd28+4], %f136;
	st.global.f32 	[%rd28+8], %f137;
	add.s64 	%rd29, %rd29, %rd5;
	setp.lt.u64 	%p26, %rd29, %rd6;
	@%p26 bra 	$L__BB0_3;
	bra.uni 	$L__BB0_16;
$L__BB0_15:
	shl.b64 	%rd18, %rd29, 3;
	add.s64 	%rd19, %rd2, %rd18;
	mad.lo.s64 	%rd20, %rd29, 12, %rd3;
	mov.b32 	%r32, -1;
	st.global.u32 	[%rd20], %r32;
	ld.global.f32 	%f10, [%rd19];
	ld.global.f32 	%f11, [%rd19+4];
	st.global.f32 	[%rd20+4], %f10;
	st.global.f32 	[%rd20+8], %f11;
	add.s64 	%rd29, %rd29, %rd5;
	setp.lt.u64 	%p3, %rd29, %rd6;
	@%p3 bra 	$L__BB0_15;
$L__BB0_16:
	ret;

}
	// .globl	_Z13reducerKernelP9pair_typeP4Dataii
.visible .entry _Z13reducerKernelP9pair_typeP4Dataii(
	.param .u64 .ptr .align 1 _Z13reducerKernelP9pair_typeP4Dataii_param_0,
	.param .u64 .ptr .align 1 _Z13reducerKernelP9pair_typeP4Dataii_param_1,
	.param .u32 _Z13reducerKernelP9pair_typeP4Dataii_param_2,
	.param .u32 _Z13reducerKernelP9pair_typeP4Dataii_param_3
)
{
	.reg .pred 	%p<17>;
	.reg .b32 	%r<13>;
	.reg .b32 	%f<59>;
	.reg .b64 	%rd<59>;

	ld.param.u64 	%rd32, [_Z13reducerKernelP9pair_typeP4Dataii_param_0];
	ld.param.u64 	%rd33, [_Z13reducerKernelP9pair_typeP4Dataii_param_1];
	ld.param.s32 	%rd5, [_Z13reducerKernelP9pair_typeP4Dataii_param_2];
	ld.param.u32 	%r4, [_Z13reducerKernelP9pair_typeP4Dataii_param_3];
	cvta.to.global.u64 	%rd1, %rd33;
	cvta.to.global.u64 	%rd2, %rd32;
	mov.u32 	%r5, %ctaid.x;
	mov.u32 	%r6, %ntid.x;
	mov.u32 	%r7, %tid.x;
	mad.lo.s32 	%r8, %r5, %r6, %r7;
	cvt.u64.u32 	%rd46, %r8;
	mov.u32 	%r9, %nctaid.x;
	mul.lo.s32 	%r10, %r6, %r9;
	cvt.u64.u32 	%rd4, %r10;
	setp.ge.u64 	%p1, %rd46, %rd5;
	@%p1 bra 	$L__BB1_23;
	cvt.s64.s32 	%rd6, %r4;
	setp.lt.u32 	%p2, %r4, 2;
	@%p2 bra 	$L__BB1_18;
	add.s64 	%rd7, %rd2, 28;
$L__BB1_3:
	ld.global.u32 	%r12, [%rd2];
	mov.b64 	%rd51, 0;
	mov.b64 	%rd47, 1;
	mov.u64 	%rd50, %rd51;
$L__BB1_4:
	mad.lo.s64 	%rd38, %rd47, 12, %rd2;
	ld.global.u32 	%r3, [%rd38];
	setp.ge.s32 	%p6, %r12, %r3;
	@%p6 bra 	$L__BB1_7;
	setp.eq.s64 	%p7, %rd51, %rd46;
	mov.u64 	%rd56, %rd46;
	mov.u64 	%rd30, %rd47;
	@%p7 bra 	$L__BB1_15;
	add.s64 	%rd51, %rd51, 1;
	mov.u64 	%rd50, %rd47;
$L__BB1_7:
	add.s64 	%rd47, %rd47, 1;
	setp.eq.s64 	%p8, %rd47, %rd6;
	mov.u32 	%r12, %r3;
	mov.u64 	%rd56, %rd51;
	mov.u64 	%rd30, %rd6;
	@%p8 bra 	$L__BB1_15;
	bra.uni 	$L__BB1_4;
$L__BB1_8:
	and.b64  	%rd23, %rd16, 3;
	sub.s64 	%rd40, %rd50, %rd30;
	setp.gt.u64 	%p11, %rd40, -4;
	mov.b64 	%rd54, 0;
	mov.f32 	%f53, 0f00000000;
	@%p11 bra 	$L__BB1_11;
	and.b64  	%rd54, %rd16, -4;
	mad.lo.s64 	%rd52, %rd50, 12, %rd7;
	mov.f32 	%f53, 0f00000000;
	mov.u64 	%rd53, %rd54;
$L__BB1_10:
	ld.global.f32 	%f28, [%rd52+-24];
	add.f32 	%f29, %f28, %f54;
	ld.global.f32 	%f30, [%rd52+-20];
	add.f32 	%f31, %f30, %f53;
	ld.global.f32 	%f32, [%rd52+-12];
	add.f32 	%f33, %f32, %f29;
	ld.global.f32 	%f34, [%rd52+-8];
	add.f32 	%f35, %f34, %f31;
	ld.global.f32 	%f36, [%rd52];
	add.f32 	%f37, %f36, %f33;
	ld.global.f32 	%f38, [%rd52+4];
	add.f32 	%f39, %f38, %f35;
	ld.global.f32 	%f40, [%rd52+12];
	add.f32 	%f54, %f40, %f37;
	ld.global.f32 	%f41, [%rd52+16];
	add.f32 	%f53, %f41, %f39;
	add.s64 	%rd53, %rd53, -4;
	add.s64 	%rd52, %rd52, 48;
	setp.eq.s64 	%p12, %rd53, 0;
	@%p12 bra 	$L__BB1_11;
	bra.uni 	$L__BB1_10;
$L__BB1_11:
	setp.eq.s64 	%p13, %rd23, 0;
	@%p13 bra 	$L__BB1_17;
	mad.lo.s64 	%rd41, %rd54, 12, %rd17;
	add.s64 	%rd27, %rd41, 4;
	ld.global.f32 	%f42, [%rd41+4];
	add.f32 	%f54, %f42, %f54;
	ld.global.f32 	%f43, [%rd41+8];
	add.f32 	%f53, %f43, %f53;
	setp.eq.s64 	%p14, %rd23, 1;
	@%p14 bra 	$L__BB1_17;
	ld.global.f32 	%f44, [%rd27+12];
	add.f32 	%f54, %f44, %f54;
	ld.global.f32 	%f45, [%rd27+16];
	add.f32 	%f53, %f45, %f53;
	setp.eq.s64 	%p15, %rd23, 2;
	@%p15 bra 	$L__BB1_17;
	ld.global.f32 	%f46, [%rd27+24];
	add.f32 	%f54, %f46, %f54;
	ld.global.f32 	%f47, [%rd27+28];
	add.f32 	%f53, %f47, %f53;
	bra.uni 	$L__BB1_17;
$L__BB1_15:
	setp.eq.s64 	%p9, %rd56, %rd46;
	@%p9 bra 	$L__BB1_16;
	bra.uni 	$L__BB1_23;
$L__BB1_16:
	sub.s64 	%rd16, %rd30, %rd50;
	mad.lo.s64 	%rd17, %rd50, 12, %rd2;
	setp.eq.s64 	%p10, %rd16, 0;
	mov.f32 	%f53, 0f00000000;
	mov.f32 	%f54, %f53;
	@%p10 bra 	$L__BB1_17;
	bra.uni 	$L__BB1_8;
$L__BB1_17:
	ld.global.s32 	%rd42, [%rd17];
	add.s64 	%rd43, %rd46, %rd42;
	shl.b64 	%rd44, %rd43, 3;
	add.s64 	%rd45, %rd1, %rd44;
	cvt.rn.f32.u64 	%f48, %rd16;
	div.rn.f32 	%f49, %f54, %f48;
	st.global.f32 	[%rd45], %f49;
	div.rn.f32 	%f50, %f53, %f48;
	st.global.f32 	[%rd45+4], %f50;
	add.s64 	%rd46, %rd46, %rd4;
	setp.lt.u64 	%p16, %rd46, %rd5;
	@%p16 bra 	$L__BB1_3;
	bra.uni 	$L__BB1_23;
$L__BB1_18:
	cvt.rn.f32.u64 	%f15, %rd6;
$L__BB1_19:
	setp.ne.s64 	%p3, %rd46, 0;
	@%p3 bra 	$L__BB1_23;
	setp.eq.s32 	%p4, %r4, 0;
	mov.f32 	%f57, 0f00000000;
	mov.f32 	%f58, %f57;
	@%p4 bra 	$L__BB1_22;
	ld.global.f32 	%f21, [%rd2+4];
	add.f32 	%f58, %f21, 0f00000000;
	ld.global.f32 	%f22, [%rd2+8];
	add.f32 	%f57, %f22, 0f00000000;
$L__BB1_22:
	setp.lt.u64 	%p5, %rd4, %rd5;
	ld.global.u32 	%r11, [%rd2];
	mul.wide.s32 	%rd34, %r11, 8;
	add.s64 	%rd35, %rd1, %rd34;
	div.rn.f32 	%f23, %f58, %f15;
	st.global.f32 	[%rd35], %f23;
	div.rn.f32 	%f24, %f57, %f15;
	st.global.f32 	[%rd35+4], %f24;
	mov.u64 	%rd46, %rd4;
	@%p5 bra 	$L__BB1_19;
$L__BB1_23:
	ret;

}
	// .globl	_ZN3cub18CUB_300001_SM_10006detail11EmptyKernelIvEEvv
.visible .entry _ZN3cub18CUB_300001_SM_10006detail11EmptyKernelIvEEvv()
{


	ret;

}
	// .globl	_ZN3cub18CUB_300001_SM_10006detail10merge_sort30DeviceMergeSortBlockSortKernelINS2_10policy_hubIP9pair_typeE9Policy600ES6_PNS0_8NullTypeES6_SA_j15KeyValueCompareS5_S9_EEvbT0_T1_T2_T3_T4_PT6_PT7_T5_NS1_7vsmem_tE
.visible .entry _ZN3cub18CUB_300001_SM_10006detail10merge_sort30DeviceMergeSortBlockSortKernelINS2_10policy_hubIP9pair_typeE9Policy600ES6_PNS0_8NullTypeES6_SA_j15KeyValueCompareS5_S9_EEvbT0_T1_T2_T3_T4_PT6_PT7_T5_NS1_7vsmem_tE(
	.param .u8 _ZN3cub18CUB_300001_SM_10006detail10merge_sort30DeviceMergeSortBlockSortKernelINS2_10policy_hubIP9pair_typeE9Policy600ES6_PNS0_8NullTypeES6_SA_j15KeyValueCompareS5_S9_EEvbT0_T1_T2_T3_T4_PT6_PT7_T5_NS1_7vsmem_tE_param_0,
	.param .u64 .ptr .align 1 _ZN3cub18CUB_300001_SM_10006detail10merge_sort30DeviceMergeSortBlockSortKernelINS2_10policy_hubIP9pair_typeE9Policy600ES6_PNS0_8NullTypeES6_SA_j15KeyValueCompareS5_S9_EEvbT0_T1_T2_T3_T4_PT6_PT7_T5_NS1_7vsmem_tE_param_1,
	.param .u64 .ptr .align 1 _ZN3cub18CUB_300001_SM_10006detail10merge_sort30DeviceMergeSortBlockSortKernelINS2_10policy_hubIP9pair_typeE9Policy600ES6_PNS0_8NullTypeES6_SA_j15KeyValueCompareS5_S9_EEvbT0_T1_T2_T3_T4_PT6_PT7_T5_NS1_7vsmem_tE_param_2,
	.param .u64 .ptr .align 1 _ZN3cub18CUB_300001_SM_10006detail10merge_sort30DeviceMergeSortBlockSortKernelINS2_10policy_hubIP9pair_typeE9Policy600ES6_PNS0_8NullTypeES6_SA_j15KeyValueCompareS5_S9_EEvbT0_T1_T2_T3_T4_PT6_PT7_T5_NS1_7vsmem_tE_param_3,
	.param .u64 .ptr .align 1 _ZN3cub18CUB_300001_SM_10006detail10merge_sort30DeviceMergeSortBlockSortKernelINS2_10policy_hubIP9pair_typeE9Policy600ES6_PNS0_8NullTypeES6_SA_j15KeyValueCompareS5_S9_EEvbT0_T1_T2_T3_T4_PT6_PT7_T5_NS1_7vsmem_tE_param_4,
	.param .u32 _ZN3cub18CUB_300001_SM_10006detail10merge_sort30DeviceMergeSortBlockSortKernelINS2_10policy_hubIP9pair_typeE9Policy600ES6_PNS0_8NullTypeES6_SA_j15KeyValueCompareS5_S9_EEvbT0_T1_T2_T3_T4_PT6_PT7_T5_NS1_7vsmem_tE_param_5,
	.param .u64 .ptr .align 1 _ZN3cub18CUB_300001_SM_10006detail10merge_sort30DeviceMergeSortBlockSortKernelINS2_10policy_hubIP9pair_typeE9Policy600ES6_PNS0_8NullTypeES6_SA_j15KeyValueCompareS5_S9_EEvbT0_T1_T2_T3_T4_PT6_PT7_T5_NS1_7vsmem_tE_param_6,
	.param .u64 .ptr .align 1 _ZN3cub18CUB_300001_SM_10006detail10merge_sort30DeviceMergeSortBlockSortKernelINS2_10policy_hubIP9pair_typeE9Policy600ES6_PNS0_8NullTypeES6_SA_j15KeyValueCompareS5_S9_EEvbT0_T1_T2_T3_T4_PT6_PT7_T5_NS1_7vsmem_tE_param_7,
	.param .align 1 .b8 _ZN3cub18CUB_300001_SM_10006detail10merge_sort30DeviceMergeSortBlockSortKernelINS2_10policy_hubIP9pair_typeE9Policy600ES6_PNS0_8NullTypeES6_SA_j15KeyValueCompareS5_S9_EEvbT0_T1_T2_T3_T4_PT6_PT7_T5_NS1_7vsmem_tE_param_8[1],
	.param .align 8 .b8 _ZN3cub18CUB_300001_SM_10006detail10merge_sort30DeviceMergeSortBlockSortKernelINS2_10policy_hubIP9pair_typeE9Policy600ES6_PNS0_8NullTypeES6_SA_j15KeyValueCompareS5_S9_EEvbT0_T1_T2_T3_T4_PT6_PT7_T5_NS1_7vsmem_tE_param_9[8]
)
.maxntid 256
{
	.reg .pred 	%p<137>;
	.reg .b16 	%rs<4>;
	.reg .b32 	%r<441>;
	.reg .b32 	%f<471>;
	.reg .b64 	%rd<24>;
	// demoted variable
	.shared .align 16 .b8 _ZZN3cub18CUB_300001_SM_10006detail10merge_sort30DeviceMergeSortBlockSortKernelINS2_10policy_hubIP9pair_typeE9Policy600ES6_PNS0_8NullTypeES6_SA_j15KeyValueCompareS5_S9_EEvbT0_T1_T2_T3_T4_PT6_PT7_T5_NS1_7vsmem_tEE19static_temp_storage[15376];
	ld.param.u64 	%rd9, [_ZN3cub18CUB_300001_SM_10006detail10merge_sort30DeviceMergeSortBlockSortKernelINS2_10policy_hubIP9pair_typeE9Policy600ES6_PNS0_8NullTypeES6_SA_j15KeyValueCompareS5_S9_EEvbT0_T1_T2_T3_T4_PT6_PT7_T5_NS1_7vsmem_tE_param_1];
	ld.param.u64 	%rd10, [_ZN3cub18CUB_300001_SM_10006detail10merge_sort30DeviceMergeSortBlockSortKernelINS2_10policy_hubIP9pair_typeE9Policy600ES6_PNS0_8NullTypeES6_SA_j15KeyValueCompareS5_S9_EEvbT0_T1_T2_T3_T4_PT6_PT7_T5_NS1_7vsmem_tE_param_3];
	ld.param.u32 	%r210, [_ZN3cub18CUB_300001_SM_10006detail10merge_sort30DeviceMergeSortBlockSortKernelINS2_10policy_hubIP9pair_typeE9Policy600ES6_PNS0_8NullTypeES6_SA_j15KeyValueCompareS5_S9_EEvbT0_T1_T2_T3_T4_PT6_PT7_T5_NS1_7vsmem_tE_param_5];
	ld.param.u64 	%rd11, [_ZN3cub18CUB_300001_SM_10006detail10merge_sort30DeviceMergeSortBlockSortKernelINS2_10policy_hubIP9pair_typeE9Policy600ES6_PNS0_8NullTypeES6_SA_j15KeyValueCompareS5_S9_EEvbT0_T1_T2_T3_T4_PT6_PT7_T5_NS1_7vsmem_tE_param_6];
	cvta.to.global.u64 	%rd1, %rd11;
	cvta.to.global.u64 	%rd2, %rd10;
	cvta.to.global.u64 	%rd3, %rd9;
	mov.u32 	%r211, %ctaid.x;
	mov.u32 	%r212, %nctaid.x;
	mul.lo.s32 	%r1, %r211, 1280;
	add.s32 	%r213, %r212, -1;
	setp.ge.u32 	%p21, %r211, %r213;
	@%p21 bra 	$L__BB3_51;
	// begin inline asm
	griddepcontrol.wait;
	// end inline asm
	cvt.u64.u32 	%rd19, %r1;
	mov.u32 	%r2, %tid.x;
	and.b32  	%r280, %r2, 31;
	and.b32  	%r281, %r2, 992;
	mul.lo.s32 	%r282, %r281, 5;
	or.b32  	%r283, %r282, %r280;
	cvt.u64.u32 	%rd20, %r283;
	add.s64 	%rd4, %rd20, %rd19;
	mad.lo.s64 	%rd21, %rd4, 12, %rd3;
	ld.global.u32 	%r284, [%rd21];
	ld.global.f32 	%f281, [%rd21+4];
	ld.global.f32 	%f282, [%rd21+8];
	ld.global.u32 	%r285, [%rd21+384];
	ld.global.f32 	%f283, [%rd21+388];
	ld.global.f32 	%f284, [%rd21+392];
	ld.global.u32 	%r286, [%rd21+768];
	ld.global.f32 	%f285, [%rd21+772];
	ld.global.f32 	%f286, [%rd21+776];
	ld.global.u32 	%r287, [%rd21+1152];
	ld.global.f32 	%f287, [%rd21+1156];
	ld.global.f32 	%f288, [%rd21+1160];
	ld.global.u32 	%r288, [%rd21+1536];
	ld.global.f32 	%f289, [%rd21+1540];
	ld.global.f32 	%f290, [%rd21+1544];
	// begin inline asm
	mov.u32 %r279, %laneid;
	// end inline asm
	shr.u32 	%r289, %r2, 5;
	mad.lo.s32 	%r290, %r289, 160, %r279;
	mov.u32 	%r291, _ZZN3cub18CUB_300001_SM_10006detail10merge_sort30DeviceMergeSortBlockSortKernelINS2_10policy_hubIP9pair_typeE9Policy600ES6_PNS0_8NullTypeES6_SA_j15KeyValueCompareS5_S9_EEvbT0_T1_T2_T3_T4_PT6_PT7_T5_NS1_7vsmem_tEE19static_temp_storage;
	mad.lo.s32 	%r3, %r290, 12, %r291;
	st.shared.u32 	[%r3], %r284;
	st.shared.f32 	[%r3+4], %f281;
	st.shared.f32 	[%r3+8], %f282;
	st.shared.u32 	[%r3+384], %r285;
	st.shared.f32 	[%r3+388], %f283;
	st.shared.f32 	[%r3+392], %f284;
	st.shared.u32 	[%r3+768], %r286;
	st.shared.f32 	[%r3+772], %f285;
	st.shared.f32 	[%r3+776], %f286;
	st.shared.u32 	[%r3+1152], %r287;
	st.shared.f32 	[%r3+1156], %f287;
	st.shared.f32 	[%r3+1160], %f288;
	st.shared.u32 	[%r3+1536], %r288;
	st.shared.f32 	[%r3+1540], %f289;
	st.shared.f32 	[%r3+1544], %f290;
	bar.warp.sync 	-1;
	mad.lo.s32 	%r4, %r279, 48, %r3;
	ld.shared.u32 	%r362, [%r4];
	ld.shared.f32 	%f330, [%r4+4];
	ld.shared.f32 	%f329, [%r4+8];
	ld.shared.u32 	%r6, [%r4+12];
	ld.shared.f32 	%f3, [%r4+16];
	ld.shared.f32 	%f4, [%r4+20];
	ld.shared.u32 	%r356, [%r4+24];
	ld.shared.f32 	%f318, [%r4+28];
	ld.shared.f32 	%f317, [%r4+32];
	ld.shared.u32 	%r8, [%r4+36];
	ld.shared.f32 	%f7, [%r4+40];
	ld.shared.f32 	%f8, [%r4+44];
	ld.shared.u32 	%r9, [%r4+48];
	ld.shared.f32 	%f9, [%r4+52];
	ld.shared.f32 	%f10, [%r4+56];
	bar.sync 	0;
	// begin inline asm
	griddepcontrol.launch_dependents;
	// end inline asm
	setp.ge.s32 	%p87, %r6, %r362;
	mov.f32 	%f321, %f4;
	mov.f32 	%f322, %f3;
	mov.u32 	%r358, %r6;
	@%p87 bra 	$L__BB3_3;
	mov.f32 	%f321, %f329;
	mov.f32 	%f322, %f330;
	mov.u32 	%r358, %r362;
	mov.f32 	%f329, %f4;
	mov.f32 	%f330, %f3;
	mov.u32 	%r362, %r6;
$L__BB3_3:
	setp.ge.s32 	%p88, %r8, %r356;
	mov.f32 	%f325, %f8;
	mov.f32 	%f326, %f7;
	mov.u32 	%r360, %r8;
	@%p88 bra 	$L__BB3_5;
	mov.f32 	%f325, %f317;
	mov.f32 	%f326, %f318;
	mov.u32 	%r360, %r356;
	mov.f32 	%f317, %f8;
	mov.f32 	%f318, %f7;
	mov.u32 	%r356, %r8;
$L__BB3_5:
	setp.ge.s32 	%p89, %r356, %r358;
	mov.f32 	%f333, %f317;
	mov.f32 	%f334, %f318;
	mov.u32 	%r364, %r356;
	@%p89 bra 	$L__BB3_7;
	mov.f32 	%f333, %f321;
	mov.f32 	%f334, %f322;
	mov.u32 	%r364, %r358;
	mov.f32 	%f321, %f317;
	mov.f32 	%f322, %f318;
	mov.u32 	%r358, %r356;
$L__BB3_7:
	setp.ge.s32 	%p90, %r9, %r360;
	mov.f32 	%f323, %f10;
	mov.f32 	%f324, %f9;
	mov.u32 	%r359, %r9;
	@%p90 bra 	$L__BB3_9;
	mov.f32 	%f323, %f325;
	mov.f32 	%f324, %f326;
	mov.u32 	%r359, %r360;
	mov.f32 	%f325, %f10;
	mov.f32 	%f326, %f9;
	mov.u32 	%r360, %r9;
$L__BB3_9:
	setp.ge.s32 	%p91, %r358, %r362;
	mov.f32 	%f337, %f321;
	mov.f32 	%f338, %f322;
	mov.u32 	%r366, %r358;
	@%p91 bra 	$L__BB3_11;
	mov.f32 	%f337, %f329;
	mov.f32 	%f338, %f330;
	mov.u32 	%r366, %r362;
	mov.f32 	%f329, %f321;
	mov.f32 	%f330, %f322;
	mov.u32 	%r362, %r358;
$L__BB3_11:
	setp.ge.s32 	%p92, %r360, %r364;
	mov.f32 	%f341, %f325;
	mov.f32 	%f342, %f326;
	mov.u32 	%r368, %r360;
	@%p92 bra 	$L__BB3_13;
	mov.f32 	%f341, %f333;
	mov.f32 	%f342, %f334;
	mov.u32 	%r368, %r364;
	mov.f32 	%f333, %f325;
	mov.f32 	%f334, %f326;
	mov.u32 	%r364, %r360;
$L__BB3_13:
	setp.ge.s32 	%p93, %r364, %r366;
	mov.f32 	%f349, %f333;
	mov.f32 	%f350, %f334;
	mov.u32 	%r372, %r364;
	@%p93 bra 	$L__BB3_15;
	mov.f32 	%f349, %f337;
	mov.f32 	%f350, %f338;
	mov.u32 	%r372, %r366;
	mov.f32 	%f337, %f333;
	mov.f32 	%f338, %f334;
	mov.u32 	%r366, %r364;
$L__BB3_15:
	setp.ge.s32 	%p94, %r359, %r368;
	mov.f32 	%f351, %f323;
	mov.f32 	%f352, %f324;
	mov.u32 	%r373, %r359;
	@%p94 bra 	$L__BB3_17;
	mov.f32 	%f351, %f341;
	mov.f32 	%f352, %f342;
	mov.u32 	%r373, %r368;
	mov.f32 	%f341, %f323;
	mov.f32 	%f342, %f324;
	mov.u32 	%r368, %r359;
$L__BB3_17:
	setp.ge.s32 	%p95, %r366, %r362;
	mov.f32 	%f357, %f337;
	mov.f32 	%f358, %f338;
	mov.u32 	%r376, %r366;
	@%p95 bra 	$L__BB3_19;
	mov.f32 	%f357, %f329;
	mov.f32 	%f358, %f330;
	mov.u32 	%r376, %r362;
	mov.f32 	%f329, %f337;
	mov.f32 	%f330, %f338;
	mov.u32 	%r362, %r366;
$L__BB3_19:
	setp.ge.s32 	%p96, %r368, %r372;
	mov.f32 	%f353, %f341;
	mov.f32 	%f354, %f342;
	mov.u32 	%r374, %r368;
	@%p96 bra 	$L__BB3_21;
	mov.f32 	%f353, %f349;
	mov.f32 	%f354, %f350;
	mov.u32 	%r374, %r372;
	mov.f32 	%f349, %f341;
	mov.f32 	%f350, %f342;
	mov.u32 	%r372, %r368;
$L__BB3_21:
	mad.lo.s32 	%r30, %r2, 60, %r291;
	mov.b32 	%r378, 2;
$L__BB3_22:
	bar.sync 	0;
	add.s32 	%r294, %r378, -1;
	shr.u32 	%r295, %r378, 1;
	st.shared.u32 	[%r30], %r362;
	st.shared.f32 	[%r30+4], %f330;
	st.shared.f32 	[%r30+8], %f329;
	st.shared.u32 	[%r30+12], %r376;
	st.shared.f32 	[%r30+16], %f358;
	st.shared.f32 	[%r30+20], %f357;
	st.shared.u32 	[%r30+24], %r372;
	st.shared.f32 	[%r30+28], %f350;
	st.shared.f32 	[%r30+32], %f349;
	st.shared.u32 	[%r30+36], %r374;
	st.shared.f32 	[%r30+40], %f354;
	st.shared.f32 	[%r30+44], %f353;
	st.shared.u32 	[%r30+48], %r373;
	st.shared.f32 	[%r30+52], %f352;
	st.shared.f32 	[%r30+56], %f351;
	bar.sync 	0;
	neg.s32 	%r296, %r378;
	and.b32  	%r297, %r2, %r296;
	mul.lo.s32 	%r298, %r297, 5;
	mul.lo.s32 	%r299, %r295, 5;
	and.b32  	%r300, %r294, %r2;
	mul.lo.s32 	%r301, %r300, 5;
	min.u32 	%r37, %r301, 1280;
	min.u32 	%r38, %r298, 1280;
	add.s32 	%r302, %r38, %r299;
	min.u32 	%r39, %r302, 1280;
	add.s32 	%r303, %r39, %r299;
	min.u32 	%r40, %r303, 1280;
	sub.s32 	%r304, %r39, %r38;
	sub.s32 	%r305, %r40, %r39;
	setp.lt.s32 	%p97, %r37, %r305;
	sub.s32 	%r306, %r37, %r305;
	selp.b32 	%r381, 0, %r306, %p97;
	min.s32 	%r379, %r304, %r37;
	setp.ge.s32 	%p98, %r381, %r379;
	@%p98 bra 	$L__BB3_25;
	add.s32 	%r43, %r39, %r37;
$L__BB3_24:
	sub.s32 	%r307, %r379, %r381;
	shr.u32 	%r308, %r307, 31;
	add.s32 	%r309, %r307, %r308;
	shr.s32 	%r310, %r309, 1;
	add.s32 	%r311, %r310, %r381;
	add.s32 	%r312, %r311, %r38;
	mov.u32 	%r313, _ZZN3cub18CUB_300001_SM_10006detail10merge_sort30DeviceMergeSortBlockSortKernelINS2_10policy_hubIP9pair_typeE9Policy600ES6_PNS0_8NullTypeES6_SA_j15KeyValueCompareS5_S9_EEvbT0_T1_T2_T3_T4_PT6_PT7_T5_NS1_7vsmem_tEE19static_temp_storage;
	mad.lo.s32 	%r314, %r312, 12, %r313;
	ld.shared.u32 	%r315, [%r314];
	not.b32 	%r316, %r311;
	add.s32 	%r317, %r43, %r316;
	mad.lo.s32 	%r318, %r317, 12, %r313;
	ld.shared.u32 	%r319, [%r318];
	setp.lt.s32 	%p99, %r319, %r315;
	add.s32 	%r320, %r311, 1;
	selp.b32 	%r381, %r381, %r320, %p99;
	selp.b32 	%r379, %r311, %r379, %p99;
	setp.lt.s32 	%p100, %r381, %r379;
	@%p100 bra 	$L__BB3_24;
$L__BB3_25:
	add.s32 	%r49, %r381, %r38;
	add.s32 	%r321, %r39, %r37;
	sub.s32 	%r50, %r321, %r381;
	mov.u32 	%r322, _ZZN3cub18CUB_300001_SM_10006detail10merge_sort30DeviceMergeSortBlockSortKernelINS2_10policy_hubIP9pair_typeE9Policy600ES6_PNS0_8NullTypeES6_SA_j15KeyValueCompareS5_S9_EEvbT0_T1_T2_T3_T4_PT6_PT7_T5_NS1_7vsmem_tEE19static_temp_storage;
	mad.lo.s32 	%r51, %r49, 12, %r322;
	ld.shared.u32 	%r385, [%r51];
	ld.shared.f32 	%f367, [%r51+4];
	ld.shared.f32 	%f368, [%r51+8];
	mad.lo.s32 	%r53, %r50, 12, %r322;
	ld.shared.u32 	%r382, [%r53];
	ld.shared.f32 	%f361, [%r53+4];
	ld.shared.f32 	%f362, [%r53+8];
	setp.ge.s32 	%p102, %r50, %r40;
	mov.pred 	%p127, 0;
	@%p102 bra 	$L__BB3_27;
	setp.ge.s32 	%p103, %r49, %r39;
	setp.lt.s32 	%p104, %r382, %r385;
	or.pred  	%p127, %p103, %p104;
$L__BB3_27:
	selp.f32 	%f329, %f362, %f368, %p127;
	selp.f32 	%f330, %f361, %f367, %p127;
	selp.b32 	%r362, %r382, %r385, %p127;
	selp.u32 	%r323, 1, 0, %p127;
	add.s32 	%r56, %r50, %r323;
	not.pred 	%p105, %p127;
	selp.u32 	%r324, 1, 0, %p105;
	add.s32 	%r57, %r49, %r324;
	@%p105 bra 	$L__BB3_29;
	ld.shared.u32 	%r382, [%r53+12];
	ld.shared.f32 	%f361, [%r53+16];
	ld.shared.f32 	%f362, [%r53+20];
	bra.uni 	$L__BB3_30;
$L__BB3_29:
	ld.shared.u32 	%r385, [%r51+12];
	ld.shared.f32 	%f367, [%r51+16];
	ld.shared.f32 	%f368, [%r51+20];
$L__BB3_30:
	setp.ge.s32 	%p107, %r56, %r40;
	mov.pred 	%p128, 0;
	@%p107 bra 	$L__BB3_32;
	setp.ge.s32 	%p108, %r57, %r39;
	setp.lt.s32 	%p109, %r382, %r385;
	or.pred  	%p128, %p108, %p109;
$L__BB3_32:
	selp.f32 	%f357, %f362, %f368, %p128;
	selp.f32 	%f358, %f361, %f367, %p128;
	selp.b32 	%r376, %r382, %r385, %p128;
	selp.u32 	%r325, 1, 0, %p128;
	add.s32 	%r63, %r56, %r325;
	not.pred 	%p110, %p128;
	selp.u32 	%r326, 1, 0, %p110;
	add.s32 	%r64, %r57, %r326;
	@%p128 bra 	$L__BB3_34;
	mad.lo.s32 	%r328, %r64, 12, %r322;
	ld.shared.u32 	%r385, [%r328];
	ld.shared.f32 	%f367, [%r328+4];
	ld.shared.f32 	%f368, [%r328+8];
	bra.uni 	$L__BB3_35;
$L__BB3_34:
	mad.lo.s32 	%r330, %r63, 12, %r322;
	ld.shared.u32 	%r382, [%r330];
	ld.shared.f32 	%f361, [%r330+4];
	ld.shared.f32 	%f362, [%r330+8];
$L__BB3_35:
	setp.ge.s32 	%p112, %r63, %r40;
	mov.pred 	%p129, 0;
	@%p112 bra 	$L__BB3_37;
	setp.ge.s32 	%p113, %r64, %r39;
	setp.lt.s32 	%p114, %r382, %r385;
	or.pred  	%p129, %p113, %p114;
$L__BB3_37:
	selp.f32 	%f349, %f362, %f368, %p129;
	selp.f32 	%f350, %f361, %f367, %p129;
	selp.b32 	%r372, %r382, %r385, %p129;
	selp.u32 	%r331, 1, 0, %p129;
	add.s32 	%r70, %r63, %r331;
	not.pred 	%p115, %p129;
	selp.u32 	%r332, 1, 0, %p115;
	add.s32 	%r71, %r64, %r332;
	@%p129 bra 	$L__BB3_39;
	mov.u32 	%r333, _ZZN3cub18CUB_300001_SM_10006detail10merge_sort30DeviceMergeSortBlockSortKernelINS2_10policy_hubIP9pair_typeE9Policy600ES6_PNS0_8NullTypeES6_SA_j15KeyValueCompareS5_S9_EEvbT0_T1_T2_T3_T4_PT6_PT7_T5_NS1_7vsmem_tEE19static_temp_storage;
	mad.lo.s32 	%r334, %r71, 12, %r333;
	ld.shared.u32 	%r385, [%r334];
	ld.shared.f32 	%f367, [%r334+4];
	ld.shared.f32 	%f368, [%r334+8];
	bra.uni 	$L__BB3_40;
$L__BB3_39:
	mov.u32 	%r335, _ZZN3cub18CUB_300001_SM_10006detail10merge_sort30DeviceMergeSortBlockSortKernelINS2_10policy_hubIP9pair_typeE9Policy600ES6_PNS0_8NullTypeES6_SA_j15KeyValueCompareS5_S9_EEvbT0_T1_T2_T3_T4_PT6_PT7_T5_NS1_7vsmem_tEE19static_temp_storage;
	mad.lo.s32 	%r336, %r70, 12, %r335;
	ld.shared.u32 	%r382, [%r336];
	ld.shared.f32 	%f361, [%r336+4];
	ld.shared.f32 	%f362, [%r336+8];
$L__BB3_40:
	setp.ge.s32 	%p117, %r70, %r40;
	mov.pred 	%p130, 0;
	@%p117 bra 	$L__BB3_42;
	setp.ge.s32 	%p118, %r71, %r39;
	setp.lt.s32 	%p119, %r382, %r385;
	or.pred  	%p130, %p118, %p119;
$L__BB3_42:
	selp.f32 	%f353, %f362, %f368, %p130;
	selp.f32 	%f354, %f361, %f367, %p130;
	selp.b32 	%r374, %r382, %r385, %p130;
	selp.u32 	%r337, 1, 0, %p130;
	add.s32 	%r77, %r70, %r337;
	not.pred 	%p120, %p130;
	selp.u32 	%r338, 1, 0, %p120;
	add.s32 	%r78, %r71, %r338;
	@%p130 bra 	$L__BB3_44;
	mov.u32 	%r339, _ZZN3cub18CUB_300001_SM_10006detail10merge_sort30DeviceMergeSortBlockSortKernelINS2_10policy_hubIP9pair_typeE9Policy600ES6_PNS0_8NullTypeES6_SA_j15KeyValueCompareS5_S9_EEvbT0_T1_T2_T3_T4_PT6_PT7_T5_NS1_7vsmem_tEE19static_temp_storage;
	mad.lo.s32 	%r340, %r78, 12, %r339;
	ld.shared.u32 	%r385, [%r340];
	ld.shared.f32 	%f367, [%r340+4];
	ld.shared.f32 	%f368, [%r340+8];
	bra.uni 	$L__BB3_45;
$L__BB3_44:
	mov.u32 	%r341, _ZZN3cub18CUB_300001_SM_10006detail10merge_sort30DeviceMergeSortBlockSortKernelINS2_10policy_hubIP9pair_typeE9Policy600ES6_PNS0_8NullTypeES6_SA_j15KeyValueCompareS5_S9_EEvbT0_T1_T2_T3_T4_PT6_PT7_T5_NS1_7vsmem_tEE19static_temp_storage;
	mad.lo.s32 	%r342, %r77, 12, %r341;
	ld.shared.u32 	%r382, [%r342];
	ld.shared.f32 	%f361, [%r342+4];
	ld.shared.f32 	%f362, [%r342+8];
$L__BB3_45:
	setp.ge.s32 	%p122, %r77, %r40;
	mov.pred 	%p131, 0;
	@%p122 bra 	$L__BB3_47;
	setp.ge.s32 	%p123, %r78, %r39;
	setp.lt.s32 	%p124, %r382, %r385;
	or.pred  	%p131, %p123, %p124;
$L__BB3_47:
	selp.f32 	%f351, %f362, %f368, %p131;
	selp.f32 	%f352, %f361, %f367, %p131;
	selp.b32 	%r373, %r382, %r385, %p131;
	shl.b32 	%r84, %r378, 1;
	setp.lt.u32 	%p125, %r378, 129;
	mov.u32 	%r378, %r84;
	@%p125 bra 	$L__BB3_22;
	ld.param.s8 	%rs3, [_ZN3cub18CUB_300001_SM_10006detail10merge_sort30DeviceMergeSortBlockSortKernelINS2_10policy_hubIP9pair_typeE9Policy600ES6_PNS0_8NullTypeES6_SA_j15KeyValueCompareS5_S9_EEvbT0_T1_T2_T3_T4_PT6_PT7_T5_NS1_7vsmem_tE_param_0];
	bar.sync 	0;
	setp.eq.s16 	%p126, %rs3, 0;
	@%p126 bra 	$L__BB3_50;
	st.shared.u32 	[%r4], %r362;
	st.shared.f32 	[%r4+4], %f330;
	st.shared.f32 	[%r4+8], %f329;
	st.shared.u32 	[%r4+12], %r376;
	st.shared.f32 	[%r4+16], %f358;
	st.shared.f32 	[%r4+20], %f357;
	st.shared.u32 	[%r4+24], %r372;
	st.shared.f32 	[%r4+28], %f350;
	st.shared.f32 	[%r4+32], %f349;
	st.shared.u32 	[%r4+36], %r374;
	st.shared.f32 	[%r4+40], %f354;
	st.shared.f32 	[%r4+44], %f353;
	st.shared.u32 	[%r4+48], %r373;
	st.shared.f32 	[%r4+52], %f352;
	st.shared.f32 	[%r4+56], %f351;
	bar.warp.sync 	-1;
	ld.shared.u32 	%r343, [%r3];
	ld.shared.f32 	%f291, [%r3+4];
	ld.shared.f32 	%f292, [%r3+8];
	ld.shared.u32 	%r344, [%r3+384];
	ld.shared.f32 	%f293, [%r3+388];
	ld.shared.f32 	%f294, [%r3+392];
	ld.shared.u32 	%r345, [%r3+768];
	ld.shared.f32 	%f295, [%r3+772];
	ld.shared.f32 	%f296, [%r3+776];
	ld.shared.u32 	%r346, [%r3+1152];
	ld.shared.f32 	%f297, [%r3+1156];
	ld.shared.f32 	%f298, [%r3+1160];
	ld.shared.u32 	%r347, [%r3+1536];
	ld.shared.f32 	%f299, [%r3+1540];
	ld.shared.f32 	%f300, [%r3+1544];
	mad.lo.s64 	%rd22, %rd4, 12, %rd2;
	st.global.u32 	[%rd22], %r343;
	st.global.f32 	[%rd22+4], %f291;
	st.global.f32 	[%rd22+8], %f292;
	st.global.u32 	[%rd22+384], %r344;
	st.global.f32 	[%rd22+388], %f293;
	st.global.f32 	[%rd22+392], %f294;
	st.global.u32 	[%rd22+768], %r345;
	st.global.f32 	[%rd22+772], %f295;
	st.global.f32 	[%rd22+776], %f296;
	st.global.u32 	[%rd22+1152], %r346;
	st.global.f32 	[%rd22+1156], %f297;
	st.global.f32 	[%rd22+1160], %f298;
	st.global.u32 	[%rd22+1536], %r347;
	st.global.f32 	[%rd22+1540], %f299;
	st.global.f32 	[%rd22+1544], %f300;
	bra.uni 	$L__BB3_140;
$L__BB3_50:
	st.shared.u32 	[%r4], %r362;
	st.shared.f32 	[%r4+4], %f330;
	st.shared.f32 	[%r4+8], %f329;
	st.shared.u32 	[%r4+12], %r376;
	st.shared.f32 	[%r4+16], %f358;
	st.shared.f32 	[%r4+20], %f357;
	st.shared.u32 	[%r4+24], %r372;
	st.shared.f32 	[%r4+28], %f350;
	st.shared.f32 	[%r4+32], %f349;
	st.shared.u32 	[%r4+36], %r374;
	st.shared.f32 	[%r4+40], %f354;
	st.shared.f32 	[%r4+44], %f353;
	st.shared.u32 	[%r4+48], %r373;
	st.shared.f32 	[%r4+52], %f352;
	st.shared.f32 	[%r4+56], %f351;
	bar.warp.sync 	-1;
	ld.shared.u32 	%r348, [%r3];
	ld.shared.f32 	%f301, [%r3+4];
	ld.shared.f32 	%f302, [%r3+8];
	ld.shared.u32 	%r349, [%r3+384];
	ld.shared.f32 	%f303, [%r3+388];
	ld.shared.f32 	%f304, [%r3+392];
	ld.shared.u32 	%r350, [%r3+768];
	ld.shared.f32 	%f305, [%r3+772];
	ld.shared.f32 	%f306, [%r3+776];
	ld.shared.u32 	%r351, [%r3+1152];
	ld.shared.f32 	%f307, [%r3+1156];
	ld.shared.f32 	%f308, [%r3+1160];
	ld.shared.u32 	%r352, [%r3+1536];
	ld.shared.f32 	%f309, [%r3+1540];
	ld.shared.f32 	%f310, [%r3+1544];
	mad.lo.s64 	%rd23, %rd4, 12, %rd1;
	st.global.u32 	[%rd23], %r348;
	st.global.f32 	[%rd23+4], %f301;
	st.global.f32 	[%rd23+8], %f302;
	st.global.u32 	[%rd23+384], %r349;
	st.global.f32 	[%rd23+388], %f303;
	st.global.f32 	[%rd23+392], %f304;
	st.global.u32 	[%rd23+768], %r350;
	st.global.f32 	[%rd23+772], %f305;
	st.global.f32 	[%rd23+776], %f306;
	st.global.u32 	[%rd23+1152], %r351;
	st.global.f32 	[%rd23+1156], %f307;
	st.global.f32 	[%rd23+1160], %f308;
	st.global.u32 	[%rd23+1536], %r352;
	st.global.f32 	[%rd23+1540], %f309;
	st.global.f32 	[%rd23+1544], %f310;
	bra.uni 	$L__BB3_140;
$L__BB3_51:
	sub.s32 	%r214, %r210, %r1;
	min.s32 	%r85, %r214, 1280;
	// begin inline asm
	griddepcontrol.wait;
	// end inline asm
	cvt.u64.u32 	%rd5, %r1;
	mul.wide.u32 	%rd12, %r1, 12;
	add.s64 	%rd13, %rd3, %rd12;
	mov.u32 	%r86, %tid.x;
	ld.global.f32 	%f385, [%rd13+8];
	ld.global.f32 	%f386, [%rd13+4];
	ld.global.u32 	%r394, [%rd13];
	and.b32  	%r215, %r86, 31;
	and.b32  	%r216, %r86, 992;
	mul.lo.s32 	%r217, %r216, 5;
	or.b32  	%r88, %r217, %r215;
	setp.ge.s32 	%p22, %r88, %r85;
	mul.lo.s32 	%r218, %r88, 12;
	cvt.u64.u32 	%rd14, %r218;
	add.s64 	%rd6, %rd13, %rd14;
	mov.f32 	%f377, %f385;
	mov.f32 	%f378, %f386;
	mov.u32 	%r390, %r394;
	@%p22 bra 	$L__BB3_53;
	ld.global.u32 	%r390, [%rd6];
	ld.global.f32 	%f378, [%rd6+4];
	ld.global.f32 	%f377, [%rd6+8];
$L__BB3_53:
	add.s32 	%r91, %r88, 32;
	setp.ge.s32 	%p23, %r91, %r85;
	mov.f32 	%f379, %f385;
	mov.f32 	%f380, %f386;
	mov.u32 	%r391, %r394;
	@%p23 bra 	$L__BB3_55;
	ld.global.u32 	%r391, [%rd6+384];
	ld.global.f32 	%f380, [%rd6+388];
	ld.global.f32 	%f379, [%rd6+392];
$L__BB3_55:
	add.s32 	%r94, %r88, 64;
	setp.ge.s32 	%p24, %r94, %r85;
	mov.f32 	%f381, %f385;
	mov.f32 	%f382, %f386;
	mov.u32 	%r392, %r394;
	@%p24 bra 	$L__BB3_57;
	ld.global.u32 	%r392, [%rd6+768];
	ld.global.f32 	%f382, [%rd6+772];
	ld.global.f32 	%f381, [%rd6+776];
$L__BB3_57:
	add.s32 	%r97, %r88, 96;
	setp.ge.s32 	%p25, %r97, %r85;
	mov.f32 	%f383, %f385;
	mov.f32 	%f384, %f386;
	mov.u32 	%r393, %r394;
	@%p25 bra 	$L__BB3_59;
	ld.global.u32 	%r393, [%rd6+1152];
	ld.global.f32 	%f384, [%rd6+1156];
	ld.global.f32 	%f383, [%rd6+1160];
$L__BB3_59:
	add.s32 	%r100, %r88, 128;
	setp.ge.s32 	%p26, %r100, %r85;
	@%p26 bra 	$L__BB3_61;
	ld.global.u32 	%r394, [%rd6+1536];
	ld.global.f32 	%f386, [%rd6+1540];
	ld.global.f32 	%f385, [%rd6+1544];
$L__BB3_61:
	// begin inline asm
	mov.u32 %r219, %laneid;
	// end inline asm
	shr.u32 	%r220, %r86, 5;
	mad.lo.s32 	%r221, %r220, 160, %r219;
	mov.u32 	%r222, _ZZN3cub18CUB_300001_SM_10006detail10merge_sort30DeviceMergeSortBlockSortKernelINS2_10policy_hubIP9pair_typeE9Policy600ES6_PNS0_8NullTypeES6_SA_j15KeyValueCompareS5_S9_EEvbT0_T1_T2_T3_T4_PT6_PT7_T5_NS1_7vsmem_tEE19static_temp_storage;
	mad.lo.s32 	%r103, %r221, 12, %r222;
	st.shared.u32 	[%r103], %r390;
	st.shared.f32 	[%r103+4], %f378;
	st.shared.f32 	[%r103+8], %f377;
	st.shared.u32 	[%r103+384], %r391;
	st.shared.f32 	[%r103+388], %f380;
	st.shared.f32 	[%r103+392], %f379;
	st.shared.u32 	[%r103+768], %r392;
	st.shared.f32 	[%r103+772], %f382;
	st.shared.f32 	[%r103+776], %f381;
	st.shared.u32 	[%r103+1152], %r393;
	st.shared.f32 	[%r103+1156], %f384;
	st.shared.f32 	[%r103+1160], %f383;
	st.shared.u32 	[%r103+1536], %r394;
	st.shared.f32 	[%r103+1540], %f386;
	st.shared.f32 	[%r103+1544], %f385;
	bar.warp.sync 	-1;
	mad.lo.s32 	%r104, %r219, 48, %r103;
	ld.shared.u32 	%r410, [%r104];
	ld.shared.f32 	%f418, [%r104+4];
	ld.shared.f32 	%f417, [%r104+8];
	ld.shared.u32 	%r106, [%r104+12];
	ld.shared.f32 	%f131, [%r104+16];
	ld.shared.f32 	%f132, [%r104+20];
	ld.shared.u32 	%r107, [%r104+24];
	ld.shared.f32 	%f133, [%r104+28];
	ld.shared.f32 	%f134, [%r104+32];
	ld.shared.u32 	%r108, [%r104+36];
	ld.shared.f32 	%f135, [%r104+40];
	ld.shared.f32 	%f136, [%r104+44];
	ld.shared.u32 	%r109, [%r104+48];
	ld.shared.f32 	%f137, [%r104+52];
	ld.shared.f32 	%f138, [%r104+56];
	bar.sync 	0;
	// begin inline asm
	griddepcontrol.launch_dependents;
	// end inline asm
	mul.lo.s32 	%r110, %r86, 5;
	add.s32 	%r223, %r110, 1;
	setp.ge.u32 	%p27, %r223, %r85;
	mov.f32 	%f441, %f417;
	mov.f32 	%f442, %f418;
	mov.u32 	%r422, %r410;
	mov.u32 	%r397, %r410;
	mov.f32 	%f392, %f418;
	mov.f32 	%f391, %f417;
	@%p27 bra 	$L__BB3_63;
	setp.lt.s32 	%p28, %r410, %r106;
	max.s32 	%r397, %r410, %r106;
	selp.f32 	%f392, %f131, %f418, %p28;
	selp.f32 	%f391, %f132, %f417, %p28;
	mov.f32 	%f441, %f132;
	mov.f32 	%f442, %f131;
	mov.u32 	%r422, %r106;
$L__BB3_63:
	add.s32 	%r224, %r110, 2;
	setp.ge.u32 	%p29, %r224, %r85;
	mov.u32 	%r399, %r397;
	mov.f32 	%f396, %f392;
	mov.f32 	%f395, %f391;
	@%p29 bra 	$L__BB3_65;
	setp.lt.s32 	%p30, %r397, %r107;
	max.s32 	%r399, %r397, %r107;
	selp.f32 	%f396, %f133, %f392, %p30;
	selp.f32 	%f395, %f134, %f391, %p30;
	mov.f32 	%f391, %f134;
	mov.f32 	%f392, %f133;
	mov.u32 	%r397, %r107;
$L__BB3_65:
	add.s32 	%r225, %r110, 3;
	setp.ge.u32 	%p31, %r225, %r85;
	mov.u32 	%r400, %r399;
	mov.f32 	%f397, %f396;
	mov.f32 	%f398, %f395;
	@%p31 bra 	$L__BB3_67;
	setp.lt.s32 	%p32, %r399, %r108;
	max.s32 	%r400, %r399, %r108;
	selp.f32 	%f397, %f135, %f396, %p32;
	selp.f32 	%f398, %f136, %f395, %p32;
	mov.f32 	%f395, %f136;
	mov.f32 	%f396, %f135;
	mov.u32 	%r399, %r108;
$L__BB3_67:
	add.s32 	%r226, %r110, 4;
	setp.lt.u32 	%p33, %r226, %r85;
	selp.f32 	%f435, %f138, %f398, %p33;
	selp.f32 	%f436, %f137, %f397, %p33;
	selp.b32 	%r419, %r109, %r400, %p33;
	setp.ge.u32 	%p34, %r110, %r85;
	@%p34 bra 	$L__BB3_88;
	setp.ge.s32 	%p35, %r422, %r410;
	mov.f32 	%f409, %f441;
	mov.f32 	%f410, %f442;
	mov.u32 	%r406, %r422;
	@%p35 bra 	$L__BB3_70;
	mov.f32 	%f409, %f417;
	mov.f32 	%f410, %f418;
	mov.u32 	%r406, %r410;
	mov.f32 	%f417, %f441;
	mov.f32 	%f418, %f442;
	mov.u32 	%r410, %r422;
$L__BB3_70:
	setp.ge.s32 	%p36, %r399, %r397;
	mov.f32 	%f413, %f395;
	mov.f32 	%f414, %f396;
	mov.u32 	%r408, %r399;
	@%p36 bra 	$L__BB3_72;
	mov.f32 	%f413, %f391;
	mov.f32 	%f414, %f392;
	mov.u32 	%r408, %r397;
	mov.f32 	%f391, %f395;
	mov.f32 	%f392, %f396;
	mov.u32 	%r397, %r399;
$L__BB3_72:
	setp.ge.s32 	%p37, %r397, %r406;
	mov.f32 	%f421, %f391;
	mov.f32 	%f422, %f392;
	mov.u32 	%r412, %r397;
	@%p37 bra 	$L__BB3_74;
	mov.f32 	%f421, %f409;
	mov.f32 	%f422, %f410;
	mov.u32 	%r412, %r406;
	mov.f32 	%f409, %f391;
	mov.f32 	%f410, %f392;
	mov.u32 	%r406, %r397;
$L__BB3_74:
	setp.ge.s32 	%p38, %r419, %r408;
	mov.f32 	%f411, %f435;
	mov.f32 	%f412, %f436;
	mov.u32 	%r407, %r419;
	@%p38 bra 	$L__BB3_76;
	mov.f32 	%f411, %f413;
	mov.f32 	%f412, %f414;
	mov.u32 	%r407, %r408;
	mov.f32 	%f413, %f435;
	mov.f32 	%f414, %f436;
	mov.u32 	%r408, %r419;
$L__BB3_76:
	setp.ge.s32 	%p39, %r406, %r410;
	mov.f32 	%f425, %f409;
	mov.f32 	%f426, %f410;
	mov.u32 	%r414, %r406;
	@%p39 bra 	$L__BB3_78;
	mov.f32 	%f425, %f417;
	mov.f32 	%f426, %f418;
	mov.u32 	%r414, %r410;
	mov.f32 	%f417, %f409;
	mov.f32 	%f418, %f410;
	mov.u32 	%r410, %r406;
$L__BB3_78:
	setp.ge.s32 	%p40, %r408, %r412;
	mov.f32 	%f429, %f413;
	mov.f32 	%f430, %f414;
	mov.u32 	%r416, %r408;
	@%p40 bra 	$L__BB3_80;
	mov.f32 	%f429, %f421;
	mov.f32 	%f430, %f422;
	mov.u32 	%r416, %r412;
	mov.f32 	%f421, %f413;
	mov.f32 	%f422, %f414;
	mov.u32 	%r412, %r408;
$L__BB3_80:
	setp.ge.s32 	%p41, %r412, %r414;
	mov.f32 	%f391, %f421;
	mov.f32 	%f392, %f422;
	mov.u32 	%r397, %r412;
	@%p41 bra 	$L__BB3_82;
	mov.f32 	%f391, %f425;
	mov.f32 	%f392, %f426;
	mov.u32 	%r397, %r414;
	mov.f32 	%f425, %f421;
	mov.f32 	%f426, %f422;
	mov.u32 	%r414, %r412;
$L__BB3_82:
	setp.ge.s32 	%p42, %r407, %r416;
	mov.f32 	%f435, %f411;
	mov.f32 	%f436, %f412;
	mov.u32 	%r419, %r407;
	@%p42 bra 	$L__BB3_84;
	mov.f32 	%f435, %f429;
	mov.f32 	%f436, %f430;
	mov.u32 	%r419, %r416;
	mov.f32 	%f429, %f411;
	mov.f32 	%f430, %f412;
	mov.u32 	%r416, %r407;
$L__BB3_84:
	setp.ge.s32 	%p43, %r414, %r410;
	mov.f32 	%f441, %f425;
	mov.f32 	%f442, %f426;
	mov.u32 	%r422, %r414;
	@%p43 bra 	$L__BB3_86;
	mov.f32 	%f441, %f417;
	mov.f32 	%f442, %f418;
	mov.u32 	%r422, %r410;
	mov.f32 	%f417, %f425;
	mov.f32 	%f418, %f426;
	mov.u32 	%r410, %r414;
$L__BB3_86:
	setp.ge.s32 	%p44, %r416, %r397;
	mov.f32 	%f395, %f429;
	mov.f32 	%f396, %f430;
	mov.u32 	%r399, %r416;
	@%p44 bra 	$L__BB3_88;
	mov.f32 	%f395, %f391;
	mov.f32 	%f396, %f392;
	mov.u32 	%r399, %r397;
	mov.f32 	%f391, %f429;
	mov.f32 	%f392, %f430;
	mov.u32 	%r397, %r416;
$L__BB3_88:
	mov.b32 	%r429, 2;
$L__BB3_89:
	bar.sync 	0;
	add.s32 	%r228, %r429, -1;
	shr.u32 	%r229, %r429, 1;
	mov.u32 	%r230, _ZZN3cub18CUB_300001_SM_10006detail10merge_sort30DeviceMergeSortBlockSortKernelINS2_10policy_hubIP9pair_typeE9Policy600ES6_PNS0_8NullTypeES6_SA_j15KeyValueCompareS5_S9_EEvbT0_T1_T2_T3_T4_PT6_PT7_T5_NS1_7vsmem_tEE19static_temp_storage;
	mad.lo.s32 	%r231, %r86, 60, %r230;
	st.shared.u32 	[%r231], %r410;
	st.shared.f32 	[%r231+4], %f418;
	st.shared.f32 	[%r231+8], %f417;
	st.shared.u32 	[%r231+12], %r422;
	st.shared.f32 	[%r231+16], %f442;
	st.shared.f32 	[%r231+20], %f441;
	st.shared.u32 	[%r231+24], %r397;
	st.shared.f32 	[%r231+28], %f392;
	st.shared.f32 	[%r231+32], %f391;
	st.shared.u32 	[%r231+36], %r399;
	st.shared.f32 	[%r231+40], %f396;
	st.shared.f32 	[%r231+44], %f395;
	st.shared.u32 	[%r231+48], %r419;
	st.shared.f32 	[%r231+52], %f436;
	st.shared.f32 	[%r231+56], %f435;
	bar.sync 	0;
	neg.s32 	%r232, %r429;
	and.b32  	%r233, %r86, %r232;
	mul.lo.s32 	%r234, %r233, 5;
	mul.lo.s32 	%r235, %r229, 5;
	and.b32  	%r236, %r228, %r86;
	mul.lo.s32 	%r237, %r236, 5;
	min.s32 	%r150, %r237, %r85;
	min.s32 	%r151, %r234, %r85;
	add.s32 	%r238, %r151, %r235;
	min.s32 	%r152, %r238, %r85;
	add.s32 	%r239, %r152, %r235;
	min.s32 	%r153, %r239, %r85;
	sub.s32 	%r240, %r152, %r151;
	sub.s32 	%r241, %r153, %r152;
	setp.lt.s32 	%p45, %r150, %r241;
	sub.s32 	%r242, %r150, %r241;
	selp.b32 	%r432, 0, %r242, %p45;
	min.s32 	%r430, %r240, %r150;
	setp.ge.s32 	%p46, %r432, %r430;
	@%p46 bra 	$L__BB3_92;
	add.s32 	%r156, %r152, %r150;
$L__BB3_91:
	sub.s32 	%r243, %r430, %r432;
	shr.u32 	%r244, %r243, 31;
	add.s32 	%r245, %r243, %r244;
	shr.s32 	%r246, %r245, 1;
	add.s32 	%r247, %r246, %r432;
	add.s32 	%r248, %r247, %r151;
	mad.lo.s32 	%r250, %r248, 12, %r230;
	ld.shared.u32 	%r251, [%r250];
	not.b32 	%r252, %r247;
	add.s32 	%r253, %r156, %r252;
	mad.lo.s32 	%r254, %r253, 12, %r230;
	ld.shared.u32 	%r255, [%r254];
	setp.lt.s32 	%p47, %r255, %r251;
	add.s32 	%r256, %r247, 1;
	selp.b32 	%r432, %r432, %r256, %p47;
	selp.b32 	%r430, %r247, %r430, %p47;
	setp.lt.s32 	%p48, %r432, %r430;
	@%p48 bra 	$L__BB3_91;
$L__BB3_92:
	add.s32 	%r162, %r432, %r151;
	add.s32 	%r257, %r152, %r150;
	sub.s32 	%r163, %r257, %r432;
	mad.lo.s32 	%r164, %r162, 12, %r230;
	ld.shared.u32 	%r436, [%r164];
	ld.shared.f32 	%f461, [%r164+4];
	ld.shared.f32 	%f462, [%r164+8];
	mad.lo.s32 	%r166, %r163, 12, %r230;
	ld.shared.u32 	%r433, [%r166];
	ld.shared.f32 	%f455, [%r166+4];
	ld.shared.f32 	%f456, [%r166+8];
	setp.ge.s32 	%p50, %r163, %r153;
	mov.pred 	%p132, 0;
	@%p50 bra 	$L__BB3_94;
	setp.ge.s32 	%p51, %r162, %r152;
	setp.lt.s32 	%p52, %r433, %r436;
	or.pred  	%p132, %p51, %p52;
$L__BB3_94:
	selp.f32 	%f417, %f456, %f462, %p132;
	selp.f32 	%f418, %f455, %f461, %p132;
	selp.b32 	%r410, %r433, %r436, %p132;
	selp.u32 	%r259, 1, 0, %p132;
	add.s32 	%r169, %r163, %r259;
	not.pred 	%p53, %p132;
	selp.u32 	%r260, 1, 0, %p53;
	add.s32 	%r170, %r162, %r260;
	@%p53 bra 	$L__BB3_96;
	ld.shared.u32 	%r433, [%r166+12];
	ld.shared.f32 	%f455, [%r166+16];
	ld.shared.f32 	%f456, [%r166+20];
	bra.uni 	$L__BB3_97;
$L__BB3_96:
	ld.shared.u32 	%r436, [%r164+12];
	ld.shared.f32 	%f461, [%r164+16];
	ld.shared.f32 	%f462, [%r164+20];
$L__BB3_97:
	setp.ge.s32 	%p55, %r169, %r153;
	mov.pred 	%p133, 0;
	@%p55 bra 	$L__BB3_99;
	setp.ge.s32 	%p56, %r170, %r152;
	setp.lt.s32 	%p57, %r433, %r436;
	or.pred  	%p133, %p56, %p57;
$L__BB3_99:
	selp.f32 	%f441, %f456, %f462, %p133;
	selp.f32 	%f442, %f455, %f461, %p133;
	selp.b32 	%r422, %r433, %r436, %p133;
	selp.u32 	%r261, 1, 0, %p133;
	add.s32 	%r176, %r169, %r261;
	not.pred 	%p58, %p133;
	selp.u32 	%r262, 1, 0, %p58;
	add.s32 	%r177, %r170, %r262;
	@%p133 bra 	$L__BB3_101;
	mov.u32 	%r263, _ZZN3cub18CUB_300001_SM_10006detail10merge_sort30DeviceMergeSortBlockSortKernelINS2_10policy_hubIP9pair_typeE9Policy600ES6_PNS0_8NullTypeES6_SA_j15KeyValueCompareS5_S9_EEvbT0_T1_T2_T3_T4_PT6_PT7_T5_NS1_7vsmem_tEE19static_temp_storage;
	mad.lo.s32 	%r264, %r177, 12, %r263;
	ld.shared.u32 	%r436, [%r264];
	ld.shared.f32 	%f461, [%r264+4];
	ld.shared.f32 	%f462, [%r264+8];
	bra.uni 	$L__BB3_102;
$L__BB3_101:
	mov.u32 	%r265, _ZZN3cub18CUB_300001_SM_10006detail10merge_sort30DeviceMergeSortBlockSortKernelINS2_10policy_hubIP9pair_typeE9Policy600ES6_PNS0_8NullTypeES6_SA_j15KeyValueCompareS5_S9_EEvbT0_T1_T2_T3_T4_PT6_PT7_T5_NS1_7vsmem_tEE19static_temp_storage;
	mad.lo.s32 	%r266, %r176, 12, %r265;
	ld.shared.u32 	%r433, [%r266];
	ld.shared.f32 	%f455, [%r266+4];
	ld.shared.f32 	%f456, [%r266+8];
$L__BB3_102:
	setp.ge.s32 	%p60, %r176, %r153;
	mov.pred 	%p134, 0;
	@%p60 bra 	$L__BB3_104;
	setp.ge.s32 	%p61, %r177, %r152;
	setp.lt.s32 	%p62, %r433, %r436;
	or.pred  	%p134, %p61, %p62;
$L__BB3_104:
	selp.f32 	%f391, %f456, %f462, %p134;
	selp.f32 	%f392, %f455, %f461, %p134;
	selp.b32 	%r397, %r433, %r436, %p134;
	selp.u32 	%r267, 1, 0, %p134;
	add.s32 	%r183, %r176, %r267;
	not.pred 	%p63, %p134;
	selp.u32 	%r268, 1, 0, %p63;
	add.s32 	%r184, %r177, %r268;
	@%p134 bra 	$L__BB3_106;
	mov.u32 	%r269, _ZZN3cub18CUB_300001_SM_10006detail10merge_sort30DeviceMergeSortBlockSortKernelINS2_10policy_hubIP9pair_typeE9Policy600ES6_PNS0_8NullTypeES6_SA_j15KeyValueCompareS5_S9_EEvbT0_T1_T2_T3_T4_PT6_PT7_T5_NS1_7vsmem_tEE19static_temp_storage;
	mad.lo.s32 	%r270, %r184, 12, %r269;
	ld.shared.u32 	%r436, [%r270];
	ld.shared.f32 	%f461, [%r270+4];
	ld.shared.f32 	%f462, [%r270+8];
	bra.uni 	$L__BB3_107;
$L__BB3_106:
	mov.u32 	%r271, _ZZN3cub18CUB_300001_SM_10006detail10merge_sort30DeviceMergeSortBlockSortKernelINS2_10policy_hubIP9pair_typeE9Policy600ES6_PNS0_8NullTypeES6_SA_j15KeyValueCompareS5_S9_EEvbT0_T1_T2_T3_T4_PT6_PT7_T5_NS1_7vsmem_tEE19static_temp_storage;
	mad.lo.s32 	%r272, %r183, 12, %r271;
	ld.shared.u32 	%r433, [%r272];
	ld.shared.f32 	%f455, [%r272+4];
	ld.shared.f32 	%f456, [%r272+8];
$L__BB3_107:
	setp.ge.s32 	%p65, %r183, %r153;
	mov.pred 	%p135, 0;
	@%p65 bra 	$L__BB3_109;
	setp.ge.s32 	%p66, %r184, %r152;
	setp.lt.s32 	%p67, %r433, %r436;
	or.pred  	%p135, %p66, %p67;
$L__BB3_109:
	selp.f32 	%f395, %f456, %f462, %p135;
	selp.f32 	%f396, %f455, %f461, %p135;
	selp.b32 	%r399, %r433, %r436, %p135;
	selp.u32 	%r273, 1, 0, %p135;
	add.s32 	%r190, %r183, %r273;
	not.pred 	%p68, %p135;
	selp.u32 	%r274, 1, 0, %p68;
	add.s32 	%r191, %r184, %r274;
	@%p135 bra 	$L__BB3_111;
	mov.u32 	%r275, _ZZN3cub18CUB_300001_SM_10006detail10merge_sort30DeviceMergeSortBlockSortKernelINS2_10policy_hubIP9pair_typeE9Policy600ES6_PNS0_8NullTypeES6_SA_j15KeyValueCompareS5_S9_EEvbT0_T1_T2_T3_T4_PT6_PT7_T5_NS1_7vsmem_tEE19static_temp_storage;
	mad.lo.s32 	%r276, %r191, 12, %r275;
	ld.shared.u32 	%r436, [%r276];
	ld.shared.f32 	%f461, [%r276+4];
	ld.shared.f32 	%f462, [%r276+8];
	bra.uni 	$L__BB3_112;
$L__BB3_111:
	mov.u32 	%r277, _ZZN3cub18CUB_300001_SM_10006detail10merge_sort30DeviceMergeSortBlockSortKernelINS2_10policy_hubIP9pair_typeE9Policy600ES6_PNS0_8NullTypeES6_SA_j15KeyValueCompareS5_S9_EEvbT0_T1_T2_T3_T4_PT6_PT7_T5_NS1_7vsmem_tEE19static_temp_storage;
	mad.lo.s32 	%r278, %r190, 12, %r277;
	ld.shared.u32 	%r433, [%r278];
	ld.shared.f32 	%f455, [%r278+4];
	ld.shared.f32 	%f456, [%r278+8];
$L__BB3_112:
	setp.ge.s32 	%p70, %r190, %r153;
	mov.pred 	%p136, 0;
	@%p70 bra 	$L__BB3_114;
	setp.ge.s32 	%p71, %r191, %r152;
	setp.lt.s32 	%p72, %r433, %r436;
	or.pred  	%p136, %p71, %p72;
$L__BB3_114:
	selp.f32 	%f435, %f456, %f462, %p136;
	selp.f32 	%f436, %f455, %f461, %p136;
	selp.b32 	%r419, %r433, %r436, %p136;
	shl.b32 	%r197, %r429, 1;
	setp.lt.u32 	%p73, %r429, 129;
	mov.u32 	%r429, %r197;
	@%p73 bra 	$L__BB3_89;
	ld.param.s8 	%rs2, [_ZN3cub18CUB_300001_SM_10006detail10merge_sort30DeviceMergeSortBlockSortKernelINS2_10policy_hubIP9pair_typeE9Policy600ES6_PNS0_8NullTypeES6_SA_j15KeyValueCompareS5_S9_EEvbT0_T1_T2_T3_T4_PT6_PT7_T5_NS1_7vsmem_tE_param_0];
	bar.sync 	0;
	setp.eq.s16 	%p74, %rs2, 0;
	@%p74 bra 	$L__BB3_128;
	st.shared.u32 	[%r104], %r410;
	st.shared.f32 	[%r104+4], %f418;
	st.shared.f32 	[%r104+8], %f417;
	st.shared.u32 	[%r104+12], %r422;
	st.shared.f32 	[%r104+16], %f442;
	st.shared.f32 	[%r104+20], %f441;
	st.shared.u32 	[%r104+24], %r397;
	st.shared.f32 	[%r104+28], %f392;
	st.shared.f32 	[%r104+32], %f391;
	st.shared.u32 	[%r104+36], %r399;
	st.shared.f32 	[%r104+40], %f396;
	st.shared.f32 	[%r104+44], %f395;
	st.shared.u32 	[%r104+48], %r419;
	st.shared.f32 	[%r104+52], %f436;
	st.shared.f32 	[%r104+56], %f435;
	bar.warp.sync 	-1;
	ld.shared.u32 	%r198, [%r103];
	ld.shared.f32 	%f261, [%r103+4];
	ld.shared.f32 	%f262, [%r103+8];
	ld.shared.u32 	%r199, [%r103+384];
	ld.shared.f32 	%f263, [%r103+388];
	ld.shared.f32 	%f264, [%r103+392];
	ld.shared.u32 	%r200, [%r103+768];
	ld.shared.f32 	%f265, [%r103+772];
	ld.shared.f32 	%f266, [%r103+776];
	ld.shared.u32 	%r201, [%r103+1152];
	ld.shared.f32 	%f267, [%r103+1156];
	ld.shared.f32 	%f268, [%r103+1160];
	ld.shared.u32 	%r202, [%r103+1536];
	ld.shared.f32 	%f269, [%r103+1540];
	ld.shared.f32 	%f270, [%r103+1544];
	setp.eq.s32 	%p75, %r86, 0;
	@%p75 bra 	$L__BB3_117;
	bra.uni 	$L__BB3_118;
$L__BB3_117:
	st.volatile.shared.u32 	[_ZZN3cub18CUB_300001_SM_10006detail10merge_sort30DeviceMergeSortBlockSortKernelINS2_10policy_hubIP9pair_typeE9Policy600ES6_PNS0_8NullTypeES6_SA_j15KeyValueCompareS5_S9_EEvbT0_T1_T2_T3_T4_PT6_PT7_T5_NS1_7vsmem_tEE19static_temp_storage+15360], %r85;
$L__BB3_118:
	bar.sync 	0;
	ld.volatile.shared.u32 	%r208, [_ZZN3cub18CUB_300001_SM_10006detail10merge_sort30DeviceMergeSortBlockSortKernelINS2_10policy_hubIP9pair_typeE9Policy600ES6_PNS0_8NullTypeES6_SA_j15KeyValueCompareS5_S9_EEvbT0_T1_T2_T3_T4_PT6_PT7_T5_NS1_7vsmem_tEE19static_temp_storage+15360];
	setp.ge.s32 	%p76, %r88, %r208;
	cvt.u64.u32 	%rd15, %r88;
	add.s64 	%rd16, %rd15, %rd5;
	mad.lo.s64 	%rd7, %rd16, 12, %rd2;
	@%p76 bra 	$L__BB3_120;
	st.global.u32 	[%rd7], %r198;
	st.global.f32 	[%rd7+4], %f261;
	st.global.f32 	[%rd7+8], %f262;
$L__BB3_120:
	setp.ge.s32 	%p77, %r91, %r208;
	@%p77 bra 	$L__BB3_122;
	st.global.u32 	[%rd7+384], %r199;
	st.global.f32 	[%rd7+388], %f263;
	st.global.f32 	[%rd7+392], %f264;
$L__BB3_122:
	setp.ge.s32 	%p78, %r94, %r208;
	@%p78 bra 	$L__BB3_124;
	st.global.u32 	[%rd7+768], %r200;
	st.global.f32 	[%rd7+772], %f265;
	st.global.f32 	[%rd7+776], %f266;
$L__BB3_124:
	setp.ge.s32 	%p79, %r97, %r208;
	@%p79 bra 	$L__BB3_126;
	st.global.u32 	[%rd7+1152], %r201;
	st.global.f32 	[%rd7+1156], %f267;
	st.global.f32 	[%rd7+1160], %f268;
$L__BB3_126:
	setp.ge.s32 	%p80, %r100, %r208;
	@%p80 bra 	$L__BB3_140;
	st.global.u32 	[%rd7+1536], %r202;
	st.global.f32 	[%rd7+1540], %f269;
	st.global.f32 	[%rd7+1544], %f270;
	bra.uni 	$L__BB3_140;
$L__BB3_128:
	st.shared.u32 	[%r104], %r410;
	st.shared.f32 	[%r104+4], %f418;
	st.shared.f32 	[%r104+8], %f417;
	st.shared.u32 	[%r104+12], %r422;
	st.shared.f32 	[%r104+16], %f442;
	st.shared.f32 	[%r104+20], %f441;
	st.shared.u32 	[%r104+24], %r397;
	st.shared.f32 	[%r104+28], %f392;
	st.shared.f32 	[%r104+32], %f391;
	st.shared.u32 	[%r104+36], %r399;
	st.shared.f32 	[%r104+40], %f396;
	st.shared.f32 	[%r104+44], %f395;
	st.shared.u32 	[%r104+48], %r419;
	st.shared.f32 	[%r104+52], %f436;
	st.shared.f32 	[%r104+56], %f435;
	bar.warp.sync 	-1;
	ld.shared.u32 	%r203, [%r103];
	ld.shared.f32 	%f271, [%r103+4];
	ld.shared.f32 	%f272, [%r103+8];
	ld.shared.u32 	%r204, [%r103+384];
	ld.shared.f32 	%f273, [%r103+388];
	ld.shared.f32 	%f274, [%r103+392];
	ld.shared.u32 	%r205, [%r103+768];
	ld.shared.f32 	%f275, [%r103+772];
	ld.shared.f32 	%f276, [%r103+776];
	ld.shared.u32 	%r206, [%r103+1152];
	ld.shared.f32 	%f277, [%r103+1156];
	ld.shared.f32 	%f278, [%r103+1160];
	ld.shared.u32 	%r207, [%r103+1536];
	ld.shared.f32 	%f279, [%r103+1540];
	ld.shared.f32 	%f280, [%r103+1544];
	setp.eq.s32 	%p81, %r86, 0;
	@%p81 bra 	$L__BB3_129;
	bra.uni 	$L__BB3_130;
$L__BB3_129:
	st.volatile.shared.u32 	[_ZZN3cub18CUB_300001_SM_10006detail10merge_sort30DeviceMergeSortBlockSortKernelINS2_10policy_hubIP9pair_typeE9Policy600ES6_PNS0_8NullTypeES6_SA_j15KeyValueCompareS5_S9_EEvbT0_T1_T2_T3_T4_PT6_PT7_T5_NS1_7vsmem_tEE19static_temp_storage+15360], %r85;
$L__BB3_130:
	bar.sync 	0;
	ld.volatile.shared.u32 	%r209, [_ZZN3cub18CUB_300001_SM_10006detail10merge_sort30DeviceMergeSortBlockSortKernelINS2_10policy_hubIP9pair_typeE9Policy600ES6_PNS0_8NullTypeES6_SA_j15KeyValueCompareS5_S9_EEvbT0_T1_T2_T3_T4_PT6_PT7_T5_NS1_7vsmem_tEE19static_temp_storage+15360];
	setp.ge.s32 	%p82, %r88, %r209;
	cvt.u64.u32 	%rd17, %r88;
	add.s64 	%rd18, %rd17, %rd5;
	mad.lo.s64 	%rd8, %rd18, 12, %rd1;
	@%p82 bra 	$L__BB3_132;
	st.global.u32 	[%rd8], %r203;
	st.global.f32 	[%rd8+4], %f271;
	st.global.f32 	[%rd8+8], %f272;
$L__BB3_132:
	setp.ge.s32 	%p83, %r91, %r209;
	@%p83 bra 	$L__BB3_134;
	st.global.u32 	[%rd8+384], %r204;
	st.global.f32 	[%rd8+388], %f273;
	st.global.f32 	[%rd8+392], %f274;
$L__BB3_134:
	setp.ge.s32 	%p84, %r94, %r209;
	@%p84 bra 	$L__BB3_136;
	st.global.u32 	[%rd8+768], %r205;
	st.global.f32 	[%rd8+772], %f275;
	st.global.f32 	[%rd8+776], %f276;
$L__BB3_136:
	setp.ge.s32 	%p85, %r97, %r209;
	@%p85 bra 	$L__BB3_138;
	st.global.u32 	[%rd8+1152], %r206;
	st.global.f32 	[%rd8+1156], %f277;
	st.global.f32 	[%rd8+1160], %f278;
$L__BB3_138:
	setp.ge.s32 	%p86, %r100, %r209;
	@%p86 bra 	$L__BB3_140;
	st.global.u32 	[%rd8+1536], %r207;
	st.global.f32 	[%rd8+1540], %f279;
	st.global.f32 	[%rd8+1544], %f280;
$L__BB3_140:
	ret;

}
	// .globl	_ZN3cub18CUB_300001_SM_10006detail10merge_sort30DeviceMergeSortPartitionKernelIP9pair_typej15KeyValueCompareS4_EEvbT_PT2_T0_SA_PSA_T1_SA_i
.visible .entry _ZN3cub18CUB_300001_SM_10006detail10merge_sort30DeviceMergeSortPartitionKernelIP9pair_typej15KeyValueCompareS4_EEvbT_PT2_T0_SA_PSA_T1_SA_i(
	.param .u8 _ZN3cub18CUB_300001_SM_10006detail10merge_sort30DeviceMergeSortPartitionKernelIP9pair_typej15KeyValueCompareS4_EEvbT_PT2_T0_SA_PSA_T1_SA_i_param_0,
	.param .u64 .ptr .align 1 _ZN3cub18CUB_300001_SM_10006detail10merge_sort30DeviceMergeSortPartitionKernelIP9pair_typej15KeyValueCompareS4_EEvbT_PT2_T0_SA_PSA_T1_SA_i_param_1,
	.param .u64 .ptr .align 1 _ZN3cub18CUB_300001_SM_10006detail10merge_sort30DeviceMergeSortPartitionKernelIP9pair_typej15KeyValueCompareS4_EEvbT_PT2_T0_SA_PSA_T1_SA_i_param_2,
	.param .u32 _ZN3cub18CUB_300001_SM_10006detail10merge_sort30DeviceMergeSortPartitionKernelIP9pair_typej15KeyValueCompareS4_EEvbT_PT2_T0_SA_PSA_T1_SA_i_param_3,
	.param .u32 _ZN3cub18CUB_300001_SM_10006detail10merge_sort30DeviceMergeSortPartitionKernelIP9pair_typej15KeyValueCompareS4_EEvbT_PT2_T0_SA_PSA_T1_SA_i_param_4,
	.param .u64 .ptr .align 1 _ZN3cub18CUB_300001_SM_10006detail10merge_sort30DeviceMergeSortPartitionKernelIP9pair_typej15KeyValueCompareS4_EEvbT_PT2_T0_SA_PSA_T1_SA_i_param_5,
	.param .align 1 .b8 _ZN3cub18CUB_300001_SM_10006detail10merge_sort30DeviceMergeSortPartitionKernelIP9pair_typej15KeyValueCompareS4_EEvbT_PT2_T0_SA_PSA_T1_SA_i_param_6[1],
	.param .u32 _ZN3cub18CUB_300001_SM_10006detail10merge_sort30DeviceMergeSortPartitionKernelIP9pair_typej15KeyValueCompareS4_EEvbT_PT2_T0_SA_PSA_T1_SA_i_param_7,
	.param .u32 _ZN3cub18CUB_300001_SM_10006detail10merge_sort30DeviceMergeSortPartitionKernelIP9pair_typej15KeyValueCompareS4_EEvbT_PT2_T0_SA_PSA_T1_SA_i_param_8
)
{
	.reg .pred 	%p<10>;
	.reg .b16 	%rs<2>;
	.reg .b32 	%r<70>;
	.reg .b64 	%rd<27>;

	ld.param.s8 	%rs1, [_ZN3cub18CUB_300001_SM_10006detail10merge_sort30DeviceMergeSortPartitionKernelIP9pair_typej15KeyValueCompareS4_EEvbT_PT2_T0_SA_PSA_T1_SA_i_param_0];
	ld.param.u64 	%rd8, [_ZN3cub18CUB_300001_SM_10006detail10merge_sort30DeviceMergeSortPartitionKernelIP9pair_typej15KeyValueCompareS4_EEvbT_PT2_T0_SA_PSA_T1_SA_i_param_1];
	ld.param.u64 	%rd9, [_ZN3cub18CUB_300001_SM_10006detail10merge_sort30DeviceMergeSortPartitionKernelIP9pair_typej15KeyValueCompareS4_EEvbT_PT2_T0_SA_PSA_T1_SA_i_param_2];
	ld.param.u32 	%r20, [_ZN3cub18CUB_300001_SM_10006detail10merge_sort30DeviceMergeSortPartitionKernelIP9pair_typej15KeyValueCompareS4_EEvbT_PT2_T0_SA_PSA_T1_SA_i_param_3];
	ld.param.u32 	%r21, [_ZN3cub18CUB_300001_SM_10006detail10merge_sort30DeviceMergeSortPartitionKernelIP9pair_typej15KeyValueCompareS4_EEvbT_PT2_T0_SA_PSA_T1_SA_i_param_4];
	ld.param.u64 	%rd10, [_ZN3cub18CUB_300001_SM_10006detail10merge_sort30DeviceMergeSortPartitionKernelIP9pair_typej15KeyValueCompareS4_EEvbT_PT2_T0_SA_PSA_T1_SA_i_param_5];
	ld.param.u32 	%r22, [_ZN3cub18CUB_300001_SM_10006detail10merge_sort30DeviceMergeSortPartitionKernelIP9pair_typej15KeyValueCompareS4_EEvbT_PT2_T0_SA_PSA_T1_SA_i_param_7];
	ld.param.u32 	%r23, [_ZN3cub18CUB_300001_SM_10006detail10merge_sort30DeviceMergeSortPartitionKernelIP9pair_typej15KeyValueCompareS4_EEvbT_PT2_T0_SA_PSA_T1_SA_i_param_8];
	cvta.to.global.u64 	%rd1, %rd10;
	mov.u32 	%r24, %ntid.x;
	mov.u32 	%r25, %ctaid.x;
	mov.u32 	%r26, %tid.x;
	mad.lo.s32 	%r1, %r24, %r25, %r26;
	setp.ge.u32 	%p1, %r1, %r21;
	@%p1 bra 	$L__BB4_11;
	shr.u32 	%r27, %r22, 1;
	add.s32 	%r2, %r22, -1;
	neg.s32 	%r28, %r22;
	and.b32  	%r29, %r1, %r28;
	mul.lo.s32 	%r30, %r23, %r29;
	mul.lo.s32 	%r31, %r23, %r27;
	min.u32 	%r3, %r30, %r20;
	not.b32 	%r32, %r30;
	min.u32 	%r33, %r31, %r32;
	add.s32 	%r34, %r33, %r30;
	min.u32 	%r4, %r34, %r20;
	not.b32 	%r35, %r4;
	min.u32 	%r36, %r31, %r35;
	add.s32 	%r37, %r36, %r4;
	min.u32 	%r5, %r37, %r20;
	// begin inline asm
	griddepcontrol.wait;
	// end inline asm
	add.s32 	%r38, %r1, 1;
	setp.ne.s32 	%p2, %r38, %r21;
	@%p2 bra 	$L__BB4_3;
	mul.wide.u32 	%rd25, %r1, 4;
	add.s64 	%rd26, %rd1, %rd25;
	st.global.u32 	[%rd26], %r4;
	bra.uni 	$L__BB4_11;
$L__BB4_3:
	sub.s32 	%r39, %r5, %r3;
	and.b32  	%r40, %r2, %r1;
	mul.lo.s32 	%r41, %r40, %r23;
	min.u32 	%r6, %r41, %r39;
	setp.eq.s16 	%p3, %rs1, 0;
	@%p3 bra 	$L__BB4_7;
	sub.s32 	%r42, %r4, %r3;
	sub.s32 	%r43, %r5, %r4;
	max.u32 	%r44, %r6, %r43;
	sub.s32 	%r69, %r44, %r43;
	min.u32 	%r65, %r42, %r6;
	setp.ge.u32 	%p4, %r69, %r65;
	@%p4 bra 	$L__BB4_10;
	cvta.to.global.u64 	%rd2, %rd8;
	cvt.u64.u32 	%rd3, %r4;
	cvt.u64.u32 	%rd4, %r3;
$L__BB4_6:
	sub.s32 	%r45, %r65, %r69;
	shr.u32 	%r46, %r45, 1;
	add.s32 	%r47, %r46, %r69;
	cvt.u64.u32 	%rd11, %r47;
	add.s64 	%rd12, %rd11, %rd4;
	mad.lo.s64 	%rd13, %rd12, 12, %rd2;
	ld.global.u32 	%r48, [%rd13];
	not.b32 	%r49, %r47;
	add.s32 	%r50, %r6, %r49;
	cvt.u64.u32 	%rd14, %r50;
	add.s64 	%rd15, %rd14, %rd3;
	mad.lo.s64 	%rd16, %rd15, 12, %rd2;
	ld.global.u32 	%r51, [%rd16];
	setp.lt.s32 	%p5, %r51, %r48;
	add.s32 	%r52, %r47, 1;
	selp.b32 	%r69, %r69, %r52, %p5;
	selp.b32 	%r65, %r47, %r65, %p5;
	setp.lt.u32 	%p6, %r69, %r65;
	@%p6 bra 	$L__BB4_6;
	bra.uni 	$L__BB4_10;
$L__BB4_7:
	sub.s32 	%r53, %r4, %r3;
	sub.s32 	%r54, %r5, %r4;
	max.u32 	%r55, %r6, %r54;
	sub.s32 	%r69, %r55, %r54;
	min.u32 	%r67, %r53, %r6;
	setp.ge.u32 	%p7, %r69, %r67;
	@%p7 bra 	$L__BB4_10;
	cvta.to.global.u64 	%rd5, %rd9;
	cvt.u64.u32 	%rd6, %r4;
	cvt.u64.u32 	%rd7, %r3;
$L__BB4_9:
	sub.s32 	%r56, %r67, %r69;
	shr.u32 	%r57, %r56, 1;
	add.s32 	%r58, %r57, %r69;
	cvt.u64.u32 	%rd17, %r58;
	add.s64 	%rd18, %rd17, %rd7;
	mad.lo.s64 	%rd19, %rd18, 12, %rd5;
	ld.global.u32 	%r59, [%rd19];
	not.b32 	%r60, %r58;
	add.s32 	%r61, %r6, %r60;
	cvt.u64.u32 	%rd20, %r61;
	add.s64 	%rd21, %rd20, %rd6;
	mad.lo.s64 	%rd22, %rd21, 12, %rd5;
	ld.global.u32 	%r62, [%rd22];
	setp.lt.s32 	%p8, %r62, %r59;
	add.s32 	%r63, %r58, 1;
	selp.b32 	%r69, %r69, %r63, %p8;
	selp.b32 	%r67, %r58, %r67, %p8;
	setp.lt.u32 	%p9, %r69, %r67;
	@%p9 bra 	$L__BB4_9;
$L__BB4_10:
	add.s32 	%r64, %r69, %r3;
	mul.wide.u32 	%rd23, %r1, 4;
	add.s64 	%rd24, %rd1, %rd23;
	st.global.u32 	[%rd24], %r64;
$L__BB4_11:
	ret;

}
	// .globl	_ZN3cub18CUB_300001_SM_10006detail10merge_sort26DeviceMergeSortMergeKernelINS2_10policy_hubIP9pair_typeE9Policy600ES6_PNS0_8NullTypeES6_SA_j15KeyValueCompareS5_S9_EEvbT2_T3_T4_PT6_PT7_T5_PSE_SE_NS1_7vsmem_tE
.visible .entry _ZN3cub18CUB_300001_SM_10006detail10merge_sort26DeviceMergeSortMergeKernelINS2_10policy_hubIP9pair_typeE9Policy600ES6_PNS0_8NullTypeES6_SA_j15KeyValueCompareS5_S9_EEvbT2_T3_T4_PT6_PT7_T5_PSE_SE_NS1_7vsmem_tE(
	.param .u8 _ZN3cub18CUB_300001_SM_10006detail10merge_sort26DeviceMergeSortMergeKernelINS2_10policy_hubIP9pair_typeE9Policy600ES6_PNS0_8NullTypeES6_SA_j15KeyValueCompareS5_S9_EEvbT2_T3_T4_PT6_PT7_T5_PSE_SE_NS1_7vsmem_tE_param_0,
	.param .u64 .ptr .align 1 _ZN3cub18CUB_300001_SM_10006detail10merge_sort26DeviceMergeSortMergeKernelINS2_10policy_hubIP9pair_typeE9Policy600ES6_PNS0_8NullTypeES6_SA_j15KeyValueCompareS5_S9_EEvbT2_T3_T4_PT6_PT7_T5_PSE_SE_NS1_7vsmem_tE_param_1,
	.param .u64 .ptr .align 1 _ZN3cub18CUB_300001_SM_10006detail10merge_sort26DeviceMergeSortMergeKernelINS2_10policy_hubIP9pair_typeE9Policy600ES6_PNS0_8NullTypeES6_SA_j15KeyValueCompareS5_S9_EEvbT2_T3_T4_PT6_PT7_T5_PSE_SE_NS1_7vsmem_tE_param_2,
	.param .u32 _ZN3cub18CUB_300001_SM_10006detail10merge_sort26DeviceMergeSortMergeKernelINS2_10policy_hubIP9pair_typeE9Policy600ES6_PNS0_8NullTypeES6_SA_j15KeyValueCompareS5_S9_EEvbT2_T3_T4_PT6_PT7_T5_PSE_SE_NS1_7vsmem_tE_param_3,
	.param .u64 .ptr .align 1 _ZN3cub18CUB_300001_SM_10006detail10merge_sort26DeviceMergeSortMergeKernelINS2_10policy_hubIP9pair_typeE9Policy600ES6_PNS0_8NullTypeES6_SA_j15KeyValueCompareS5_S9_EEvbT2_T3_T4_PT6_PT7_T5_PSE_SE_NS1_7vsmem_tE_param_4,
	.param .u64 .ptr .align 1 _ZN3cub18CUB_300001_SM_10006detail10merge_sort26DeviceMergeSortMergeKernelINS2_10policy_hubIP9pair_typeE9Policy600ES6_PNS0_8NullTypeES6_SA_j15KeyValueCompareS5_S9_EEvbT2_T3_T4_PT6_PT7_T5_PSE_SE_NS1_7vsmem_tE_param_5,
	.param .align 1 .b8 _ZN3cub18CUB_300001_SM_10006detail10merge_sort26DeviceMergeSortMergeKernelINS2_10policy_hubIP9pair_typeE9Policy600ES6_PNS0_8NullTypeES6_SA_j15KeyValueCompareS5_S9_EEvbT2_T3_T4_PT6_PT7_T5_PSE_SE_NS1_7vsmem_tE_param_6[1],
	.param .u64 .ptr .align 1 _ZN3cub18CUB_300001_SM_10006detail10merge_sort26DeviceMergeSortMergeKernelINS2_10policy_hubIP9pair_typeE9Policy600ES6_PNS0_8NullTypeES6_SA_j15KeyValueCompareS5_S9_EEvbT2_T3_T4_PT6_PT7_T5_PSE_SE_NS1_7vsmem_tE_param_7,
	.param .u32 _ZN3cub18CUB_300001_SM_10006detail10merge_sort26DeviceMergeSortMergeKernelINS2_10policy_hubIP9pair_typeE9Policy600ES6_PNS0_8NullTypeES6_SA_j15KeyValueCompareS5_S9_EEvbT2_T3_T4_PT6_PT7_T5_PSE_SE_NS1_7vsmem_tE_param_8,
	.param .align 8 .b8 _ZN3cub18CUB_300001_SM_10006detail10merge_sort26DeviceMergeSortMergeKernelINS2_10policy_hubIP9pair_typeE9Policy600ES6_PNS0_8NullTypeES6_SA_j15KeyValueCompareS5_S9_EEvbT2_T3_T4_PT6_PT7_T5_PSE_SE_NS1_7vsmem_tE_param_9[8]
)
.maxntid 256
{
	.reg .pred 	%p<136>;
	.reg .b16 	%rs<2>;
	.reg .b32 	%r<456>;
	.reg .b32 	%f<359>;
	.reg .b64 	%rd<79>;
	// demoted variable
	.shared .align 16 .b8 _ZZN3cub18CUB_300001_SM_10006detail10merge_sort26DeviceMergeSortMergeKernelINS2_10policy_hubIP9pair_typeE9Policy600ES6_PNS0_8NullTypeES6_SA_j15KeyValueCompareS5_S9_EEvbT2_T3_T4_PT6_PT7_T5_PSE_SE_NS1_7vsmem_tEE19static_temp_storage[15376];
	ld.param.s8 	%rs1, [_ZN3cub18CUB_300001_SM_10006detail10merge_sort26DeviceMergeSortMergeKernelINS2_10policy_hubIP9pair_typeE9Policy600ES6_PNS0_8NullTypeES6_SA_j15KeyValueCompareS5_S9_EEvbT2_T3_T4_PT6_PT7_T5_PSE_SE_NS1_7vsmem_tE_param_0];
	ld.param.u64 	%rd14, [_ZN3cub18CUB_300001_SM_10006detail10merge_sort26DeviceMergeSortMergeKernelINS2_10policy_hubIP9pair_typeE9Policy600ES6_PNS0_8NullTypeES6_SA_j15KeyValueCompareS5_S9_EEvbT2_T3_T4_PT6_PT7_T5_PSE_SE_NS1_7vsmem_tE_param_1];
	ld.param.u32 	%r194, [_ZN3cub18CUB_300001_SM_10006detail10merge_sort26DeviceMergeSortMergeKernelINS2_10policy_hubIP9pair_typeE9Policy600ES6_PNS0_8NullTypeES6_SA_j15KeyValueCompareS5_S9_EEvbT2_T3_T4_PT6_PT7_T5_PSE_SE_NS1_7vsmem_tE_param_3];
	ld.param.u64 	%rd15, [_ZN3cub18CUB_300001_SM_10006detail10merge_sort26DeviceMergeSortMergeKernelINS2_10policy_hubIP9pair_typeE9Policy600ES6_PNS0_8NullTypeES6_SA_j15KeyValueCompareS5_S9_EEvbT2_T3_T4_PT6_PT7_T5_PSE_SE_NS1_7vsmem_tE_param_4];
	ld.param.u64 	%rd16, [_ZN3cub18CUB_300001_SM_10006detail10merge_sort26DeviceMergeSortMergeKernelINS2_10policy_hubIP9pair_typeE9Policy600ES6_PNS0_8NullTypeES6_SA_j15KeyValueCompareS5_S9_EEvbT2_T3_T4_PT6_PT7_T5_PSE_SE_NS1_7vsmem_tE_param_7];
	ld.param.u32 	%r195, [_ZN3cub18CUB_300001_SM_10006detail10merge_sort26DeviceMergeSortMergeKernelINS2_10policy_hubIP9pair_typeE9Policy600ES6_PNS0_8NullTypeES6_SA_j15KeyValueCompareS5_S9_EEvbT2_T3_T4_PT6_PT7_T5_PSE_SE_NS1_7vsmem_tE_param_8];
	cvta.to.global.u64 	%rd1, %rd15;
	cvta.to.global.u64 	%rd2, %rd14;
	cvta.to.global.u64 	%rd3, %rd16;
	mov.u32 	%r1, %ctaid.x;
	mov.u32 	%r196, %nctaid.x;
	mul.lo.s32 	%r2, %r1, 1280;
	mov.u32 	%r3, %tid.x;
	add.s32 	%r197, %r196, -1;
	setp.ge.u32 	%p21, %r1, %r197;
	@%p21 bra 	$L__BB5_60;
	mul.wide.u32 	%rd47, %r1, 4;
	add.s64 	%rd48, %rd3, %rd47;
	ld.global.u32 	%r302, [%rd48];
	ld.global.u32 	%r303, [%rd48+4];
	shr.u32 	%r304, %r195, 1;
	neg.s32 	%r305, %r195;
	and.b32  	%r306, %r1, %r305;
	mul.lo.s32 	%r4, %r306, 1280;
	mul.lo.s32 	%r5, %r304, 1280;
	sub.s32 	%r307, %r1, %r306;
	mul.lo.s32 	%r308, %r307, 1280;
	sub.s32 	%r6, %r302, %r4;
	sub.s32 	%r309, %r303, %r4;
	sub.s32 	%r310, %r194, %r4;
	max.u32 	%r311, %r310, %r5;
	sub.s32 	%r312, %r311, %r5;
	sub.s32 	%r313, %r308, %r6;
	min.u32 	%r7, %r313, %r312;
	max.u32 	%r314, %r308, -1281;
	not.b32 	%r315, %r314;
	add.s32 	%r316, %r308, %r315;
	sub.s32 	%r317, %r316, %r309;
	or.b32  	%r318, %r1, %r305;
	setp.eq.s32 	%p85, %r318, -1;
	min.u32 	%r319, %r5, %r310;
	selp.b32 	%r320, %r319, %r309, %p85;
	selp.b32 	%r321, %r5, %r317, %p85;
	min.u32 	%r8, %r321, %r312;
	sub.s32 	%r9, %r320, %r6;
	// begin inline asm
	griddepcontrol.wait;
	// end inline asm
	setp.eq.s16 	%p86, %rs1, 0;
	@%p86 bra 	$L__BB5_17;
	cvt.u64.u32 	%rd49, %r4;
	cvt.u64.u32 	%rd50, %r6;
	add.s64 	%rd51, %rd50, %rd49;
	cvt.u64.u32 	%rd52, %r5;
	add.s64 	%rd53, %rd49, %rd52;
	cvt.u64.u32 	%rd54, %r7;
	add.s64 	%rd55, %rd53, %rd54;
	setp.ge.s32 	%p87, %r3, %r9;
	cvt.u64.u32 	%rd56, %r3;
	add.s64 	%rd57, %rd51, %rd56;
	mad.lo.s64 	%rd4, %rd57, 12, %rd2;
	sub.s32 	%r322, %r3, %r9;
	cvt.s64.s32 	%rd58, %r322;
	add.s64 	%rd59, %rd55, %rd58;
	mad.lo.s64 	%rd5, %rd59, 12, %rd2;
	@%p87 bra 	$L__BB5_4;
	ld.global.u32 	%r420, [%rd4];
	ld.global.f32 	%f300, [%rd4+4];
	ld.global.f32 	%f299, [%rd4+8];
	bra.uni 	$L__BB5_5;
$L__BB5_4:
	ld.global.u32 	%r420, [%rd5];
	ld.global.f32 	%f300, [%rd5+4];
	ld.global.f32 	%f299, [%rd5+8];
$L__BB5_5:
	add.s32 	%r323, %r3, 256;
	setp.lt.s32 	%p88, %r323, %r9;
	@%p88 bra 	$L__BB5_7;
	ld.global.u32 	%r419, [%rd5+3072];
	ld.global.f32 	%f298, [%rd5+3076];
	ld.global.f32 	%f297, [%rd5+3080];
	bra.uni 	$L__BB5_8;
$L__BB5_7:
	ld.global.u32 	%r419, [%rd4+3072];
	ld.global.f32 	%f298, [%rd4+3076];
	ld.global.f32 	%f297, [%rd4+3080];
$L__BB5_8:
	add.s32 	%r324, %r3, 512;
	setp.lt.s32 	%p89, %r324, %r9;
	@%p89 bra 	$L__BB5_10;
	ld.global.u32 	%r418, [%rd5+6144];
	ld.global.f32 	%f296, [%rd5+6148];
	ld.global.f32 	%f295, [%rd5+6152];
	bra.uni 	$L__BB5_11;
$L__BB5_10:
	ld.global.u32 	%r418, [%rd4+6144];
	ld.global.f32 	%f296, [%rd4+6148];
	ld.global.f32 	%f295, [%rd4+6152];
$L__BB5_11:
	add.s32 	%r325, %r3, 768;
	setp.lt.s32 	%p90, %r325, %r9;
	@%p90 bra 	$L__BB5_13;
	ld.global.u32 	%r417, [%rd5+9216];
	ld.global.f32 	%f294, [%rd5+9220];
	ld.global.f32 	%f293, [%rd5+9224];
	bra.uni 	$L__BB5_14;
$L__BB5_13:
	ld.global.u32 	%r417, [%rd4+9216];
	ld.global.f32 	%f294, [%rd4+9220];
	ld.global.f32 	%f293, [%rd4+9224];
$L__BB5_14:
	or.b32  	%r326, %r3, 1024;
	setp.lt.s32 	%p91, %r326, %r9;
	@%p91 bra 	$L__BB5_16;
	ld.global.u32 	%r416, [%rd5+12288];
	ld.global.f32 	%f292, [%rd5+12292];
	ld.global.f32 	%f291, [%rd5+12296];
	bra.uni 	$L__BB5_32;
$L__BB5_16:
	ld.global.u32 	%r416, [%rd4+12288];
	ld.global.f32 	%f292, [%rd4+12292];
	ld.global.f32 	%f291, [%rd4+12296];
	bra.uni 	$L__BB5_32;
$L__BB5_17:
	cvt.u64.u32 	%rd60, %r4;
	cvt.u64.u32 	%rd61, %r6;
	add.s64 	%rd62, %rd61, %rd60;
	cvt.u64.u32 	%rd63, %r5;
	add.s64 	%rd64, %rd60, %rd63;
	cvt.u64.u32 	%rd65, %r7;
	add.s64 	%rd66, %rd64, %rd65;
	setp.ge.s32 	%p92, %r3, %r9;
	cvt.u64.u32 	%rd67, %r3;
	add.s64 	%rd68, %rd62, %rd67;
	mad.lo.s64 	%rd6, %rd68, 12, %rd1;
	sub.s32 	%r327, %r3, %r9;
	cvt.s64.s32 	%rd69, %r327;
	add.s64 	%rd70, %rd66, %rd69;
	mad.lo.s64 	%rd7, %rd70, 12, %rd1;
	@%p92 bra 	$L__BB5_19;
	ld.global.u32 	%r420, [%rd6];
	ld.global.f32 	%f300, [%rd6+4];
	ld.global.f32 	%f299, [%rd6+8];
	bra.uni 	$L__BB5_20;
$L__BB5_19:
	ld.global.u32 	%r420, [%rd7];
	ld.global.f32 	%f300, [%rd7+4];
	ld.global.f32 	%f299, [%rd7+8];
$L__BB5_20:
	add.s32 	%r328, %r3, 256;
	setp.lt.s32 	%p93, %r328, %r9;
	@%p93 bra 	$L__BB5_22;
	ld.global.u32 	%r419, [%rd7+3072];
	ld.global.f32 	%f298, [%rd7+3076];
	ld.global.f32 	%f297, [%rd7+3080];
	bra.uni 	$L__BB5_23;
$L__BB5_22:
	ld.global.u32 	%r419, [%rd6+3072];
	ld.global.f32 	%f298, [%rd6+3076];
	ld.global.f32 	%f297, [%rd6+3080];
$L__BB5_23:
	add.s32 	%r329, %r3, 512;
	setp.lt.s32 	%p94, %r329, %r9;
	@%p94 bra 	$L__BB5_25;
	ld.global.u32 	%r418, [%rd7+6144];
	ld.global.f32 	%f296, [%rd7+6148];
	ld.global.f32 	%f295, [%rd7+6152];
	bra.uni 	$L__BB5_26;
$L__BB5_25:
	ld.global.u32 	%r418, [%rd6+6144];
	ld.global.f32 	%f296, [%rd6+6148];
	ld.global.f32 	%f295, [%rd6+6152];
$L__BB5_26:
	add.s32 	%r330, %r3, 768;
	setp.lt.s32 	%p95, %r330, %r9;
	@%p95 bra 	$L__BB5_28;
	ld.global.u32 	%r417, [%rd7+9216];
	ld.global.f32 	%f294, [%rd7+9220];
	ld.global.f32 	%f293, [%rd7+9224];
	bra.uni 	$L__BB5_29;
$L__BB5_28:
	ld.global.u32 	%r417, [%rd6+9216];
	ld.global.f32 	%f294, [%rd6+9220];
	ld.global.f32 	%f293, [%rd6+9224];
$L__BB5_29:
	or.b32  	%r331, %r3, 1024;
	setp.lt.s32 	%p96, %r331, %r9;
	@%p96 bra 	$L__BB5_31;
	ld.global.u32 	%r416, [%rd7+12288];
	ld.global.f32 	%f292, [%rd7+12292];
	ld.global.f32 	%f291, [%rd7+12296];
	bra.uni 	$L__BB5_32;
$L__BB5_31:
	ld.global.u32 	%r416, [%rd6+12288];
	ld.global.f32 	%f292, [%rd6+12292];
	ld.global.f32 	%f291, [%rd6+12296];
$L__BB5_32:
	sub.s32 	%r332, %r8, %r7;
	mov.u32 	%r333, _ZZN3cub18CUB_300001_SM_10006detail10merge_sort26DeviceMergeSortMergeKernelINS2_10policy_hubIP9pair_typeE9Policy600ES6_PNS0_8NullTypeES6_SA_j15KeyValueCompareS5_S9_EEvbT2_T3_T4_PT6_PT7_T5_PSE_SE_NS1_7vsmem_tEE19static_temp_storage;
	mad.lo.s32 	%r334, %r3, 12, %r333;
	st.shared.u32 	[%r334], %r420;
	st.shared.f32 	[%r334+4], %f300;
	st.shared.f32 	[%r334+8], %f299;
	st.shared.u32 	[%r334+3072], %r419;
	st.shared.f32 	[%r334+3076], %f298;
	st.shared.f32 	[%r334+3080], %f297;
	st.shared.u32 	[%r334+6144], %r418;
	st.shared.f32 	[%r334+6148], %f296;
	st.shared.f32 	[%r334+6152], %f295;
	st.shared.u32 	[%r334+9216], %r417;
	st.shared.f32 	[%r334+9220], %f294;
	st.shared.f32 	[%r334+9224], %f293;
	st.shared.u32 	[%r334+12288], %r416;
	st.shared.f32 	[%r334+12292], %f292;
	st.shared.f32 	[%r334+12296], %f291;
	bar.sync 	0;
	// begin inline asm
	griddepcontrol.launch_dependents;
	// end inline asm
	add.s32 	%r43, %r332, %r9;
	mul.lo.s32 	%r335, %r3, 5;
	min.s32 	%r44, %r335, %r43;
	setp.lt.s32 	%p97, %r44, %r332;
	sub.s32 	%r336, %r44, %r332;
	selp.b32 	%r423, 0, %r336, %p97;
	min.s32 	%r421, %r9, %r44;
	setp.ge.s32 	%p98, %r423, %r421;
	@%p98 bra 	$L__BB5_35;
	add.s32 	%r47, %r44, %r9;
$L__BB5_34:
	sub.s32 	%r337, %r421, %r423;
	shr.u32 	%r338, %r337, 31;
	add.s32 	%r339, %r337, %r338;
	shr.s32 	%r340, %r339, 1;
	add.s32 	%r341, %r340, %r423;
	mad.lo.s32 	%r343, %r341, 12, %r333;
	ld.shared.u32 	%r344, [%r343];
	not.b32 	%r345, %r341;
	add.s32 	%r346, %r47, %r345;
	mad.lo.s32 	%r347, %r346, 12, %r333;
	ld.shared.u32 	%r348, [%r347];
	setp.lt.s32 	%p99, %r348, %r344;
	add.s32 	%r349, %r341, 1;
	selp.b32 	%r423, %r423, %r349, %p99;
	selp.b32 	%r421, %r341, %r421, %p99;
	setp.lt.s32 	%p100, %r423, %r421;
	@%p100 bra 	$L__BB5_34;
$L__BB5_35:
	sub.s32 	%r350, %r44, %r423;
	add.s32 	%r53, %r350, %r9;
	mad.lo.s32 	%r54, %r53, 12, %r333;
	ld.shared.f32 	%f302, [%r54+8];
	ld.shared.f32 	%f301, [%r54+4];
	ld.shared.u32 	%r424, [%r54];
	mad.lo.s32 	%r56, %r423, 12, %r333;
	ld.shared.f32 	%f308, [%r56+8];
	ld.shared.f32 	%f307, [%r56+4];
	ld.shared.u32 	%r427, [%r56];
	setp.ge.s32 	%p102, %r53, %r43;
	mov.pred 	%p126, 0;
	@%p102 bra 	$L__BB5_37;
	setp.ge.s32 	%p103, %r423, %r9;
	setp.lt.s32 	%p104, %r424, %r427;
	or.pred  	%p126, %p103, %p104;
$L__BB5_37:
	selp.f32 	%f71, %f302, %f308, %p126;
	selp.f32 	%f72, %f301, %f307, %p126;
	selp.b32 	%r58, %r424, %r427, %p126;
	selp.u32 	%r352, 1, 0, %p126;
	add.s32 	%r59, %r53, %r352;
	not.pred 	%p105, %p126;
	selp.u32 	%r353, 1, 0, %p105;
	add.s32 	%r60, %r423, %r353;
	@%p105 bra 	$L__BB5_39;
	ld.shared.u32 	%r424, [%r54+12];
	ld.shared.f32 	%f301, [%r54+16];
	ld.shared.f32 	%f302, [%r54+20];
	bra.uni 	$L__BB5_40;
$L__BB5_39:
	ld.shared.u32 	%r427, [%r56+12];
	ld.shared.f32 	%f307, [%r56+16];
	ld.shared.f32 	%f308, [%r56+20];
$L__BB5_40:
	setp.ge.s32 	%p107, %r59, %r43;
	mov.pred 	%p127, 0;
	@%p107 bra 	$L__BB5_42;
	setp.ge.s32 	%p108, %r60, %r9;
	setp.lt.s32 	%p109, %r424, %r427;
	or.pred  	%p127, %p108, %p109;
$L__BB5_42:
	selp.f32 	%f81, %f302, %f308, %p127;
	selp.f32 	%f82, %f301, %f307, %p127;
	selp.b32 	%r65, %r424, %r427, %p127;
	selp.u32 	%r354, 1, 0, %p127;
	add.s32 	%r66, %r59, %r354;
	not.pred 	%p110, %p127;
	selp.u32 	%r355, 1, 0, %p110;
	add.s32 	%r67, %r60, %r355;
	@%p127 bra 	$L__BB5_44;
	mad.lo.s32 	%r357, %r67, 12, %r333;
	ld.shared.u32 	%r427, [%r357];
	ld.shared.f32 	%f307, [%r357+4];
	ld.shared.f32 	%f308, [%r357+8];
	bra.uni 	$L__BB5_45;
$L__BB5_44:
	mad.lo.s32 	%r359, %r66, 12, %r333;
	ld.shared.u32 	%r424, [%r359];
	ld.shared.f32 	%f301, [%r359+4];
	ld.shared.f32 	%f302, [%r359+8];
$L__BB5_45:
	setp.ge.s32 	%p112, %r66, %r43;
	mov.pred 	%p128, 0;
	@%p112 bra 	$L__BB5_47;
	setp.ge.s32 	%p113, %r67, %r9;
	setp.lt.s32 	%p114, %r424, %r427;
	or.pred  	%p128, %p113, %p114;
$L__BB5_47:
	selp.f32 	%f91, %f302, %f308, %p128;
	selp.f32 	%f92, %f301, %f307, %p128;
	selp.b32 	%r72, %r424, %r427, %p128;
	selp.u32 	%r360, 1, 0, %p128;
	add.s32 	%r73, %r66, %r360;
	not.pred 	%p115, %p128;
	selp.u32 	%r361, 1, 0, %p115;
	add.s32 	%r74, %r67, %r361;
	@%p128 bra 	$L__BB5_49;
	mad.lo.s32 	%r363, %r74, 12, %r333;
	ld.shared.u32 	%r427, [%r363];
	ld.shared.f32 	%f307, [%r363+4];
	ld.shared.f32 	%f308, [%r363+8];
	bra.uni 	$L__BB5_50;
$L__BB5_49:
	mad.lo.s32 	%r365, %r73, 12, %r333;
	ld.shared.u32 	%r424, [%r365];
	ld.shared.f32 	%f301, [%r365+4];
	ld.shared.f32 	%f302, [%r365+8];
$L__BB5_50:
	setp.ge.s32 	%p117, %r73, %r43;
	mov.pred 	%p129, 0;
	@%p117 bra 	$L__BB5_52;
	setp.ge.s32 	%p118, %r74, %r9;
	setp.lt.s32 	%p119, %r424, %r427;
	or.pred  	%p129, %p118, %p119;
$L__BB5_52:
	selp.f32 	%f101, %f302, %f308, %p129;
	selp.f32 	%f102, %f301, %f307, %p129;
	selp.b32 	%r79, %r424, %r427, %p129;
	selp.u32 	%r366, 1, 0, %p129;
	add.s32 	%r80, %r73, %r366;
	not.pred 	%p120, %p129;
	selp.u32 	%r367, 1, 0, %p120;
	add.s32 	%r81, %r74, %r367;
	@%p129 bra 	$L__BB5_54;
	mad.lo.s32 	%r369, %r81, 12, %r333;
	ld.shared.u32 	%r427, [%r369];
	ld.shared.f32 	%f307, [%r369+4];
	ld.shared.f32 	%f308, [%r369+8];
	bra.uni 	$L__BB5_55;
$L__BB5_54:
	mad.lo.s32 	%r371, %r80, 12, %r333;
	ld.shared.u32 	%r424, [%r371];
	ld.shared.f32 	%f301, [%r371+4];
	ld.shared.f32 	%f302, [%r371+8];
$L__BB5_55:
	setp.ge.s32 	%p122, %r80, %r43;
	mov.pred 	%p130, 0;
	@%p122 bra 	$L__BB5_57;
	setp.ge.s32 	%p123, %r81, %r9;
	setp.lt.s32 	%p124, %r424, %r427;
	or.pred  	%p130, %p123, %p124;
$L__BB5_57:
	setp.eq.s16 	%p125, %rs1, 0;
	selp.f32 	%f111, %f302, %f308, %p130;
	selp.f32 	%f112, %f301, %f307, %p130;
	selp.b32 	%r86, %r424, %r427, %p130;
	bar.sync 	0;
	@%p125 bra 	$L__BB5_59;
	cvt.u64.u32 	%rd71, %r2;
	// begin inline asm
	mov.u32 %r372, %laneid;
	// end inline asm
	shr.u32 	%r373, %r3, 5;
	mul.lo.s32 	%r374, %r373, 160;
	mad.lo.s32 	%r375, %r372, 5, %r374;
	mad.lo.s32 	%r377, %r375, 12, %r333;
	st.shared.u32 	[%r377], %r58;
	st.shared.f32 	[%r377+4], %f72;
	st.shared.f32 	[%r377+8], %f71;
	st.shared.u32 	[%r377+12], %r65;
	st.shared.f32 	[%r377+16], %f82;
	st.shared.f32 	[%r377+20], %f81;
	st.shared.u32 	[%r377+24], %r72;
	st.shared.f32 	[%r377+28], %f92;
	st.shared.f32 	[%r377+32], %f91;
	st.shared.u32 	[%r377+36], %r79;
	st.shared.f32 	[%r377+40], %f102;
	st.shared.f32 	[%r377+44], %f101;
	st.shared.u32 	[%r377+48], %r86;
	st.shared.f32 	[%r377+52], %f112;
	st.shared.f32 	[%r377+56], %f111;
	bar.warp.sync 	-1;
	shl.b32 	%r378, %r372, 2;
	sub.s32 	%r379, %r375, %r378;
	mad.lo.s32 	%r380, %r379, 12, %r333;
	ld.shared.u32 	%r381, [%r380];
	ld.shared.f32 	%f255, [%r380+4];
	ld.shared.f32 	%f256, [%r380+8];
	ld.shared.u32 	%r382, [%r380+384];
	ld.shared.f32 	%f257, [%r380+388];
	ld.shared.f32 	%f258, [%r380+392];
	ld.shared.u32 	%r383, [%r380+768];
	ld.shared.f32 	%f259, [%r380+772];
	ld.shared.f32 	%f260, [%r380+776];
	ld.shared.u32 	%r384, [%r380+1152];
	ld.shared.f32 	%f261, [%r380+1156];
	ld.shared.f32 	%f262, [%r380+1160];
	ld.shared.u32 	%r385, [%r380+1536];
	ld.shared.f32 	%f263, [%r380+1540];
	ld.shared.f32 	%f264, [%r380+1544];
	and.b32  	%r386, %r3, 31;
	and.b32  	%r387, %r3, 992;
	mul.lo.s32 	%r388, %r387, 5;
	or.b32  	%r389, %r388, %r386;
	cvt.u64.u32 	%rd72, %r389;
	add.s64 	%rd73, %rd72, %rd71;
	mad.lo.s64 	%rd74, %rd73, 12, %rd1;
	st.global.u32 	[%rd74], %r381;
	st.global.f32 	[%rd74+4], %f255;
	st.global.f32 	[%rd74+8], %f256;
	st.global.u32 	[%rd74+384], %r382;
	st.global.f32 	[%rd74+388], %f257;
	st.global.f32 	[%rd74+392], %f258;
	st.global.u32 	[%rd74+768], %r383;
	st.global.f32 	[%rd74+772], %f259;
	st.global.f32 	[%rd74+776], %f260;
	st.global.u32 	[%rd74+1152], %r384;
	st.global.f32 	[%rd74+1156], %f261;
	st.global.f32 	[%rd74+1160], %f262;
	st.global.u32 	[%rd74+1536], %r385;
	st.global.f32 	[%rd74+1540], %f263;
	st.global.f32 	[%rd74+1544], %f264;
	bra.uni 	$L__BB5_151;
$L__BB5_59:
	cvt.u64.u32 	%rd75, %r2;
	// begin inline asm
	mov.u32 %r390, %laneid;
	// end inline asm
	shr.u32 	%r391, %r3, 5;
	mul.lo.s32 	%r392, %r391, 160;
	mad.lo.s32 	%r393, %r390, 5, %r392;
	mad.lo.s32 	%r395, %r393, 12, %r333;
	st.shared.u32 	[%r395], %r58;
	st.shared.f32 	[%r395+4], %f72;
	st.shared.f32 	[%r395+8], %f71;
	st.shared.u32 	[%r395+12], %r65;
	st.shared.f32 	[%r395+16], %f82;
	st.shared.f32 	[%r395+20], %f81;
	st.shared.u32 	[%r395+24], %r72;
	st.shared.f32 	[%r395+28], %f92;
	st.shared.f32 	[%r395+32], %f91;
	st.shared.u32 	[%r395+36], %r79;
	st.shared.f32 	[%r395+40], %f102;
	st.shared.f32 	[%r395+44], %f101;
	st.shared.u32 	[%r395+48], %r86;
	st.shared.f32 	[%r395+52], %f112;
	st.shared.f32 	[%r395+56], %f111;
	bar.warp.sync 	-1;
	shl.b32 	%r396, %r390, 2;
	sub.s32 	%r397, %r393, %r396;
	mad.lo.s32 	%r398, %r397, 12, %r333;
	ld.shared.u32 	%r399, [%r398];
	ld.shared.f32 	%f265, [%r398+4];
	ld.shared.f32 	%f266, [%r398+8];
	ld.shared.u32 	%r400, [%r398+384];
	ld.shared.f32 	%f267, [%r398+388];
	ld.shared.f32 	%f268, [%r398+392];
	ld.shared.u32 	%r401, [%r398+768];
	ld.shared.f32 	%f269, [%r398+772];
	ld.shared.f32 	%f270, [%r398+776];
	ld.shared.u32 	%r402, [%r398+1152];
	ld.shared.f32 	%f271, [%r398+1156];
	ld.shared.f32 	%f272, [%r398+1160];
	ld.shared.u32 	%r403, [%r398+1536];
	ld.shared.f32 	%f273, [%r398+1540];
	ld.shared.f32 	%f274, [%r398+1544];
	and.b32  	%r404, %r3, 31;
	and.b32  	%r405, %r3, 992;
	mul.lo.s32 	%r406, %r405, 5;
	or.b32  	%r407, %r406, %r404;
	cvt.u64.u32 	%rd76, %r407;
	add.s64 	%rd77, %rd76, %rd75;
	mad.lo.s64 	%rd78, %rd77, 12, %rd2;
	st.global.u32 	[%rd78], %r399;
	st.global.f32 	[%rd78+4], %f265;
	st.global.f32 	[%rd78+8], %f266;
	st.global.u32 	[%rd78+384], %r400;
	st.global.f32 	[%rd78+388], %f267;
	st.global.f32 	[%rd78+392], %f268;
	st.global.u32 	[%rd78+768], %r401;
	st.global.f32 	[%rd78+772], %f269;
	st.global.f32 	[%rd78+776], %f270;
	st.global.u32 	[%rd78+1152], %r402;
	st.global.f32 	[%rd78+1156], %f271;
	st.global.f32 	[%rd78+1160], %f272;
	st.global.u32 	[%rd78+1536], %r403;
	st.global.f32 	[%rd78+1540], %f273;
	st.global.f32 	[%rd78+1544], %f274;
	bra.uni 	$L__BB5_151;
$L__BB5_60:
	mul.wide.u32 	%rd17, %r1, 4;
	add.s64 	%rd18, %rd3, %rd17;
	ld.global.u32 	%r198, [%rd18];
	ld.global.u32 	%r199, [%rd18+4];
	shr.u32 	%r200, %r195, 1;
	neg.s32 	%r201, %r195;
	and.b32  	%r202, %r1, %r201;
	mul.lo.s32 	%r87, %r202, 1280;
	mul.lo.s32 	%r88, %r200, 1280;
	sub.s32 	%r203, %r1, %r202;
	mul.lo.s32 	%r204, %r203, 1280;
	sub.s32 	%r89, %r198, %r87;
	sub.s32 	%r205, %r199, %r87;
	sub.s32 	%r206, %r194, %r87;
	max.u32 	%r207, %r206, %r88;
	sub.s32 	%r208, %r207, %r88;
	sub.s32 	%r209, %r204, %r89;
	min.u32 	%r90, %r209, %r208;
	max.u32 	%r210, %r204, -1281;
	not.b32 	%r211, %r210;
	add.s32 	%r212, %r204, %r211;
	sub.s32 	%r213, %r212, %r205;
	or.b32  	%r214, %r1, %r201;
	setp.eq.s32 	%p22, %r214, -1;
	min.u32 	%r215, %r88, %r206;
	selp.b32 	%r216, %r215, %r205, %p22;
	selp.b32 	%r217, %r88, %r213, %p22;
	min.u32 	%r218, %r217, %r208;
	sub.s32 	%r91, %r216, %r89;
	sub.s32 	%r92, %r218, %r90;
	// begin inline asm
	griddepcontrol.wait;
	// end inline asm
	setp.eq.s16 	%p23, %rs1, 0;
	@%p23 bra 	$L__BB5_81;
	cvt.u64.u32 	%rd19, %r87;
	cvt.u64.u32 	%rd20, %r89;
	add.s64 	%rd21, %rd20, %rd19;
	cvt.u64.u32 	%rd22, %r88;
	add.s64 	%rd23, %rd19, %rd22;
	cvt.u64.u32 	%rd24, %r90;
	add.s64 	%rd25, %rd23, %rd24;
	add.s32 	%r93, %r92, %r91;
	setp.ge.s32 	%p24, %r3, %r93;
	cvt.u64.u32 	%rd26, %r3;
	add.s64 	%rd27, %rd21, %rd26;
	mad.lo.s64 	%rd8, %rd27, 12, %rd2;
	sub.s32 	%r220, %r3, %r91;
	cvt.s64.s32 	%rd28, %r220;
	add.s64 	%rd29, %rd25, %rd28;
	mad.lo.s64 	%rd9, %rd29, 12, %rd2;
	@%p24 bra 	$L__BB5_65;
	setp.ge.s32 	%p25, %r3, %r91;
	@%p25 bra 	$L__BB5_64;
	ld.global.u32 	%r444, [%rd8];
	ld.global.f32 	%f342, [%rd8+4];
	ld.global.f32 	%f341, [%rd8+8];
	bra.uni 	$L__BB5_65;
$L__BB5_64:
	ld.global.u32 	%r444, [%rd9];
	ld.global.f32 	%f342, [%rd9+4];
	ld.global.f32 	%f341, [%rd9+8];
$L__BB5_65:
	add.s32 	%r97, %r3, 256;
	setp.ge.s32 	%p26, %r97, %r93;
	@%p26 bra 	$L__BB5_69;
	setp.lt.s32 	%p27, %r97, %r91;
	@%p27 bra 	$L__BB5_68;
	ld.global.u32 	%r443, [%rd9+3072];
	ld.global.f32 	%f340, [%rd9+3076];
	ld.global.f32 	%f339, [%rd9+3080];
	bra.uni 	$L__BB5_69;
$L__BB5_68:
	ld.global.u32 	%r443, [%rd8+3072];
	ld.global.f32 	%f340, [%rd8+3076];
	ld.global.f32 	%f339, [%rd8+3080];
$L__BB5_69:
	add.s32 	%r101, %r3, 512;
	setp.ge.s32 	%p28, %r101, %r93;
	@%p28 bra 	$L__BB5_73;
	setp.lt.s32 	%p29, %r101, %r91;
	@%p29 bra 	$L__BB5_72;
	ld.global.u32 	%r442, [%rd9+6144];
	ld.global.f32 	%f338, [%rd9+6148];
	ld.global.f32 	%f337, [%rd9+6152];
	bra.uni 	$L__BB5_73;
$L__BB5_72:
	ld.global.u32 	%r442, [%rd8+6144];
	ld.global.f32 	%f338, [%rd8+6148];
	ld.global.f32 	%f337, [%rd8+6152];
$L__BB5_73:
	add.s32 	%r105, %r3, 768;
	setp.ge.s32 	%p30, %r105, %r93;
	@%p30 bra 	$L__BB5_77;
	setp.lt.s32 	%p31, %r105, %r91;
	@%p31 bra 	$L__BB5_76;
	ld.global.u32 	%r441, [%rd9+9216];
	ld.global.f32 	%f336, [%rd9+9220];
	ld.global.f32 	%f335, [%rd9+9224];
	bra.uni 	$L__BB5_77;
$L__BB5_76:
	ld.global.u32 	%r441, [%rd8+9216];
	ld.global.f32 	%f336, [%rd8+9220];
	ld.global.f32 	%f335, [%rd8+9224];
$L__BB5_77:
	or.b32  	%r109, %r3, 1024;
	setp.ge.s32 	%p32, %r109, %r93;
	@%p32 bra 	$L__BB5_101;
	setp.lt.s32 	%p33, %r109, %r91;
	@%p33 bra 	$L__BB5_80;
	ld.global.u32 	%r440, [%rd9+12288];
	ld.global.f32 	%f334, [%rd9+12292];
	ld.global.f32 	%f333, [%rd9+12296];
	bra.uni 	$L__BB5_101;
$L__BB5_80:
	ld.global.u32 	%r440, [%rd8+12288];
	ld.global.f32 	%f334, [%rd8+12292];
	ld.global.f32 	%f333, [%rd8+12296];
	bra.uni 	$L__BB5_101;
$L__BB5_81:
	cvt.u64.u32 	%rd30, %r87;
	cvt.u64.u32 	%rd31, %r89;
	add.s64 	%rd32, %rd31, %rd30;
	cvt.u64.u32 	%rd33, %r88;
	add.s64 	%rd34, %rd30, %rd33;
	cvt.u64.u32 	%rd35, %r90;
	add.s64 	%rd36, %rd34, %rd35;
	add.s32 	%r112, %r92, %r91;
	setp.ge.s32 	%p34, %r3, %r112;
	cvt.u64.u32 	%rd37, %r3;
	add.s64 	%rd38, %rd32, %rd37;
	mad.lo.s64 	%rd10, %rd38, 12, %rd1;
	sub.s32 	%r226, %r3, %r91;
	cvt.s64.s32 	%rd39, %r226;
	add.s64 	%rd40, %rd36, %rd39;
	mad.lo.s64 	%rd11, %rd40, 12, %rd1;
	@%p34 bra 	$L__BB5_85;
	setp.ge.s32 	%p35, %r3, %r91;
	@%p35 bra 	$L__BB5_84;
	ld.global.u32 	%r444, [%rd10];
	ld.global.f32 	%f342, [%rd10+4];
	ld.global.f32 	%f341, [%rd10+8];
	bra.uni 	$L__BB5_85;
$L__BB5_84:
	ld.global.u32 	%r444, [%rd11];
	ld.global.f32 	%f342, [%rd11+4];
	ld.global.f32 	%f341, [%rd11+8];
$L__BB5_85:
	add.s32 	%r116, %r3, 256;
	setp.ge.s32 	%p36, %r116, %r112;
	@%p36 bra 	$L__BB5_89;
	setp.lt.s32 	%p37, %r116, %r91;
	@%p37 bra 	$L__BB5_88;
	ld.global.u32 	%r443, [%rd11+3072];
	ld.global.f32 	%f340, [%rd11+3076];
	ld.global.f32 	%f339, [%rd11+3080];
	bra.uni 	$L__BB5_89;
$L__BB5_88:
	ld.global.u32 	%r443, [%rd10+3072];
	ld.global.f32 	%f340, [%rd10+3076];
	ld.global.f32 	%f339, [%rd10+3080];
$L__BB5_89:
	add.s32 	%r120, %r3, 512;
	setp.ge.s32 	%p38, %r120, %r112;
	@%p38 bra 	$L__BB5_93;
	setp.lt.s32 	%p39, %r120, %r91;
	@%p39 bra 	$L__BB5_92;
	ld.global.u32 	%r442, [%rd11+6144];
	ld.global.f32 	%f338, [%rd11+6148];
	ld.global.f32 	%f337, [%rd11+6152];
	bra.uni 	$L__BB5_93;
$L__BB5_92:
	ld.global.u32 	%r442, [%rd10+6144];
	ld.global.f32 	%f338, [%rd10+6148];
	ld.global.f32 	%f337, [%rd10+6152];
$L__BB5_93:
	add.s32 	%r124, %r3, 768;
	setp.ge.s32 	%p40, %r124, %r112;
	@%p40 bra 	$L__BB5_97;
	setp.lt.s32 	%p41, %r124, %r91;
	@%p41 bra 	$L__BB5_96;
	ld.global.u32 	%r441, [%rd11+9216];
	ld.global.f32 	%f336, [%rd11+9220];
	ld.global.f32 	%f335, [%rd11+9224];
	bra.uni 	$L__BB5_97;
$L__BB5_96:
	ld.global.u32 	%r441, [%rd10+9216];
	ld.global.f32 	%f336, [%rd10+9220];
	ld.global.f32 	%f335, [%rd10+9224];
$L__BB5_97:
	or.b32  	%r128, %r3, 1024;
	setp.ge.s32 	%p42, %r128, %r112;
	@%p42 bra 	$L__BB5_101;
	setp.lt.s32 	%p43, %r128, %r91;
	@%p43 bra 	$L__BB5_100;
	ld.global.u32 	%r440, [%rd11+12288];
	ld.global.f32 	%f334, [%rd11+12292];
	ld.global.f32 	%f333, [%rd11+12296];
	bra.uni 	$L__BB5_101;
$L__BB5_100:
	ld.global.u32 	%r440, [%rd10+12288];
	ld.global.f32 	%f334, [%rd10+12292];
	ld.global.f32 	%f333, [%rd10+12296];
$L__BB5_101:
	mov.u32 	%r231, _ZZN3cub18CUB_300001_SM_10006detail10merge_sort26DeviceMergeSortMergeKernelINS2_10policy_hubIP9pair_typeE9Policy600ES6_PNS0_8NullTypeES6_SA_j15KeyValueCompareS5_S9_EEvbT2_T3_T4_PT6_PT7_T5_PSE_SE_NS1_7vsmem_tEE19static_temp_storage;
	mad.lo.s32 	%r232, %r3, 12, %r231;
	st.shared.u32 	[%r232], %r444;
	st.shared.f32 	[%r232+4], %f342;
	st.shared.f32 	[%r232+8], %f341;
	st.shared.u32 	[%r232+3072], %r443;
	st.shared.f32 	[%r232+3076], %f340;
	st.shared.f32 	[%r232+3080], %f339;
	st.shared.u32 	[%r232+6144], %r442;
	st.shared.f32 	[%r232+6148], %f338;
	st.shared.f32 	[%r232+6152], %f337;
	st.shared.u32 	[%r232+9216], %r441;
	st.shared.f32 	[%r232+9220], %f336;
	st.shared.f32 	[%r232+9224], %f335;
	st.shared.u32 	[%r232+12288], %r440;
	st.shared.f32 	[%r232+12292], %f334;
	st.shared.f32 	[%r232+12296], %f333;
	bar.sync 	0;
	// begin inline asm
	griddepcontrol.launch_dependents;
	// end inline asm
	add.s32 	%r136, %r92, %r91;
	mul.lo.s32 	%r233, %r3, 5;
	min.s32 	%r137, %r233, %r136;
	setp.lt.s32 	%p44, %r137, %r92;
	sub.s32 	%r234, %r137, %r92;
	selp.b32 	%r447, 0, %r234, %p44;
	min.s32 	%r445, %r91, %r137;
	setp.ge.s32 	%p45, %r447, %r445;
	@%p45 bra 	$L__BB5_104;
	add.s32 	%r140, %r137, %r91;
$L__BB5_103:
	sub.s32 	%r235, %r445, %r447;
	shr.u32 	%r236, %r235, 31;
	add.s32 	%r237, %r235, %r236;
	shr.s32 	%r238, %r237, 1;
	add.s32 	%r239, %r238, %r447;
	mad.lo.s32 	%r241, %r239, 12, %r231;
	ld.shared.u32 	%r242, [%r241];
	not.b32 	%r243, %r239;
	add.s32 	%r244, %r140, %r243;
	mad.lo.s32 	%r245, %r244, 12, %r231;
	ld.shared.u32 	%r246, [%r245];
	setp.lt.s32 	%p46, %r246, %r242;
	add.s32 	%r247, %r239, 1;
	selp.b32 	%r447, %r447, %r247, %p46;
	selp.b32 	%r445, %r239, %r445, %p46;
	setp.lt.s32 	%p47, %r447, %r445;
	@%p47 bra 	$L__BB5_103;
$L__BB5_104:
	sub.s32 	%r248, %r137, %r447;
	add.s32 	%r146, %r248, %r91;
	mad.lo.s32 	%r147, %r146, 12, %r231;
	ld.shared.f32 	%f344, [%r147+8];
	ld.shared.f32 	%f343, [%r147+4];
	ld.shared.u32 	%r448, [%r147];
	mad.lo.s32 	%r149, %r447, 12, %r231;
	ld.shared.f32 	%f350, [%r149+8];
	ld.shared.f32 	%f349, [%r149+4];
	ld.shared.u32 	%r451, [%r149];
	setp.ge.s32 	%p49, %r146, %r136;
	mov.pred 	%p131, 0;
	@%p49 bra 	$L__BB5_106;
	setp.ge.s32 	%p50, %r447, %r91;
	setp.lt.s32 	%p51, %r448, %r451;
	or.pred  	%p131, %p50, %p51;
$L__BB5_106:
	selp.f32 	%f183, %f344, %f350, %p131;
	selp.f32 	%f184, %f343, %f349, %p131;
	selp.b32 	%r151, %r448, %r451, %p131;
	selp.u32 	%r250, 1, 0, %p131;
	add.s32 	%r152, %r146, %r250;
	not.pred 	%p52, %p131;
	selp.u32 	%r251, 1, 0, %p52;
	add.s32 	%r153, %r447, %r251;
	@%p52 bra 	$L__BB5_108;
	ld.shared.u32 	%r448, [%r147+12];
	ld.shared.f32 	%f343, [%r147+16];
	ld.shared.f32 	%f344, [%r147+20];
	bra.uni 	$L__BB5_109;
$L__BB5_108:
	ld.shared.u32 	%r451, [%r149+12];
	ld.shared.f32 	%f349, [%r149+16];
	ld.shared.f32 	%f350, [%r149+20];
$L__BB5_109:
	setp.ge.s32 	%p54, %r152, %r136;
	mov.pred 	%p132, 0;
	@%p54 bra 	$L__BB5_111;
	setp.ge.s32 	%p55, %r153, %r91;
	setp.lt.s32 	%p56, %r448, %r451;
	or.pred  	%p132, %p55, %p56;
$L__BB5_111:
	selp.f32 	%f193, %f344, %f350, %p132;
	selp.f32 	%f194, %f343, %f349, %p132;
	selp.b32 	%r158, %r448, %r451, %p132;
	selp.u32 	%r252, 1, 0, %p132;
	add.s32 	%r159, %r152, %r252;
	not.pred 	%p57, %p132;
	selp.u32 	%r253, 1, 0, %p57;
	add.s32 	%r160, %r153, %r253;
	@%p132 bra 	$L__BB5_113;
	mad.lo.s32 	%r255, %r160, 12, %r231;
	ld.shared.u32 	%r451, [%r255];
	ld.shared.f32 	%f349, [%r255+4];
	ld.shared.f32 	%f350, [%r255+8];
	bra.uni 	$L__BB5_114;
$L__BB5_113:
	mad.lo.s32 	%r257, %r159, 12, %r231;
	ld.shared.u32 	%r448, [%r257];
	ld.shared.f32 	%f343, [%r257+4];
	ld.shared.f32 	%f344, [%r257+8];
$L__BB5_114:
	setp.ge.s32 	%p59, %r159, %r136;
	mov.pred 	%p133, 0;
	@%p59 bra 	$L__BB5_116;
	setp.ge.s32 	%p60, %r160, %r91;
	setp.lt.s32 	%p61, %r448, %r451;
	or.pred  	%p133, %p60, %p61;
$L__BB5_116:
	selp.f32 	%f203, %f344, %f350, %p133;
	selp.f32 	%f204, %f343, %f349, %p133;
	selp.b32 	%r165, %r448, %r451, %p133;
	selp.u32 	%r258, 1, 0, %p133;
	add.s32 	%r166, %r159, %r258;
	not.pred 	%p62, %p133;
	selp.u32 	%r259, 1, 0, %p62;
	add.s32 	%r167, %r160, %r259;
	@%p133 bra 	$L__BB5_118;
	mad.lo.s32 	%r261, %r167, 12, %r231;
	ld.shared.u32 	%r451, [%r261];
	ld.shared.f32 	%f349, [%r261+4];
	ld.shared.f32 	%f350, [%r261+8];
	bra.uni 	$L__BB5_119;
$L__BB5_118:
	mad.lo.s32 	%r263, %r166, 12, %r231;
	ld.shared.u32 	%r448, [%r263];
	ld.shared.f32 	%f343, [%r263+4];
	ld.shared.f32 	%f344, [%r263+8];
$L__BB5_119:
	setp.ge.s32 	%p64, %r166, %r136;
	mov.pred 	%p134, 0;
	@%p64 bra 	$L__BB5_121;
	setp.ge.s32 	%p65, %r167, %r91;
	setp.lt.s32 	%p66, %r448, %r451;
	or.pred  	%p134, %p65, %p66;
$L__BB5_121:
	selp.f32 	%f213, %f344, %f350, %p134;
	selp.f32 	%f214, %f343, %f349, %p134;
	selp.b32 	%r172, %r448, %r451, %p134;
	selp.u32 	%r264, 1, 0, %p134;
	add.s32 	%r173, %r166, %r264;
	not.pred 	%p67, %p134;
	selp.u32 	%r265, 1, 0, %p67;
	add.s32 	%r174, %r167, %r265;
	@%p134 bra 	$L__BB5_123;
	mad.lo.s32 	%r267, %r174, 12, %r231;
	ld.shared.u32 	%r451, [%r267];
	ld.shared.f32 	%f349, [%r267+4];
	ld.shared.f32 	%f350, [%r267+8];
	bra.uni 	$L__BB5_124;
$L__BB5_123:
	mad.lo.s32 	%r269, %r173, 12, %r231;
	ld.shared.u32 	%r448, [%r269];
	ld.shared.f32 	%f343, [%r269+4];
	ld.shared.f32 	%f344, [%r269+8];
$L__BB5_124:
	setp.ge.s32 	%p69, %r173, %r136;
	mov.pred 	%p135, 0;
	@%p69 bra 	$L__BB5_126;
	setp.ge.s32 	%p70, %r174, %r91;
	setp.lt.s32 	%p71, %r448, %r451;
	or.pred  	%p135, %p70, %p71;
$L__BB5_126:
	setp.eq.s16 	%p72, %rs1, 0;
	selp.f32 	%f223, %f344, %f350, %p135;
	selp.f32 	%f224, %f343, %f349, %p135;
	selp.b32 	%r179, %r448, %r451, %p135;
	bar.sync 	0;
	@%p72 bra 	$L__BB5_139;
	// begin inline asm
	mov.u32 %r270, %laneid;
	// end inline asm
	shr.u32 	%r271, %r3, 5;
	mul.lo.s32 	%r272, %r271, 160;
	mad.lo.s32 	%r273, %r270, 5, %r272;
	mad.lo.s32 	%r275, %r273, 12, %r231;
	st.shared.u32 	[%r275], %r151;
	st.shared.f32 	[%r275+4], %f184;
	st.shared.f32 	[%r275+8], %f183;
	st.shared.u32 	[%r275+12], %r158;
	st.shared.f32 	[%r275+16], %f194;
	st.shared.f32 	[%r275+20], %f193;
	st.shared.u32 	[%r275+24], %r165;
	st.shared.f32 	[%r275+28], %f204;
	st.shared.f32 	[%r275+32], %f203;
	st.shared.u32 	[%r275+36], %r172;
	st.shared.f32 	[%r275+40], %f214;
	st.shared.f32 	[%r275+44], %f213;
	st.shared.u32 	[%r275+48], %r179;
	st.shared.f32 	[%r275+52], %f224;
	st.shared.f32 	[%r275+56], %f223;
	bar.warp.sync 	-1;
	shl.b32 	%r276, %r270, 2;
	sub.s32 	%r277, %r273, %r276;
	mad.lo.s32 	%r278, %r277, 12, %r231;
	ld.shared.u32 	%r180, [%r278];
	ld.shared.f32 	%f225, [%r278+4];
	ld.shared.f32 	%f226, [%r278+8];
	ld.shared.u32 	%r181, [%r278+384];
	ld.shared.f32 	%f227, [%r278+388];
	ld.shared.f32 	%f228, [%r278+392];
	ld.shared.u32 	%r182, [%r278+768];
	ld.shared.f32 	%f229, [%r278+772];
	ld.shared.f32 	%f230, [%r278+776];
	ld.shared.u32 	%r183, [%r278+1152];
	ld.shared.f32 	%f231, [%r278+1156];
	ld.shared.f32 	%f232, [%r278+1160];
	ld.shared.u32 	%r184, [%r278+1536];
	ld.shared.f32 	%f233, [%r278+1540];
	ld.shared.f32 	%f234, [%r278+1544];
	setp.ne.s32 	%p73, %r3, 0;
	@%p73 bra 	$L__BB5_129;
	st.volatile.shared.u32 	[_ZZN3cub18CUB_300001_SM_10006detail10merge_sort26DeviceMergeSortMergeKernelINS2_10policy_hubIP9pair_typeE9Policy600ES6_PNS0_8NullTypeES6_SA_j15KeyValueCompareS5_S9_EEvbT2_T3_T4_PT6_PT7_T5_PSE_SE_NS1_7vsmem_tEE19static_temp_storage+15360], %r136;
$L__BB5_129:
	bar.sync 	0;
	ld.volatile.shared.u32 	%r185, [_ZZN3cub18CUB_300001_SM_10006detail10merge_sort26DeviceMergeSortMergeKernelINS2_10policy_hubIP9pair_typeE9Policy600ES6_PNS0_8NullTypeES6_SA_j15KeyValueCompareS5_S9_EEvbT2_T3_T4_PT6_PT7_T5_PSE_SE_NS1_7vsmem_tEE19static_temp_storage+15360];
	and.b32  	%r279, %r3, 31;
	and.b32  	%r280, %r3, 992;
	mul.lo.s32 	%r281, %r280, 5;
	or.b32  	%r186, %r281, %r279;
	setp.ge.s32 	%p74, %r186, %r185;
	cvt.u64.u32 	%rd41, %r186;
	cvt.u64.u32 	%rd42, %r2;
	add.s64 	%rd43, %rd41, %rd42;
	mad.lo.s64 	%rd12, %rd43, 12, %rd1;
	@%p74 bra 	$L__BB5_131;
	st.global.u32 	[%rd12], %r180;
	st.global.f32 	[%rd12+4], %f225;
	st.global.f32 	[%rd12+8], %f226;
$L__BB5_131:
	add.s32 	%r282, %r186, 32;
	setp.ge.s32 	%p75, %r282, %r185;
	@%p75 bra 	$L__BB5_133;
	st.global.u32 	[%rd12+384], %r181;
	st.global.f32 	[%rd12+388], %f227;
	st.global.f32 	[%rd12+392], %f228;
$L__BB5_133:
	add.s32 	%r283, %r186, 64;
	setp.ge.s32 	%p76, %r283, %r185;
	@%p76 bra 	$L__BB5_135;
	st.global.u32 	[%rd12+768], %r182;
	st.global.f32 	[%rd12+772], %f229;
	st.global.f32 	[%rd12+776], %f230;
$L__BB5_135:
	add.s32 	%r284, %r186, 96;
	setp.ge.s32 	%p77, %r284, %r185;
	@%p77 bra 	$L__BB5_137;
	st.global.u32 	[%rd12+1152], %r183;
	st.global.f32 	[%rd12+1156], %f231;
	st.global.f32 	[%rd12+1160], %f232;
$L__BB5_137:
	add.s32 	%r285, %r186, 128;
	setp.ge.s32 	%p78, %r285, %r185;
	@%p78 bra 	$L__BB5_151;
	st.global.u32 	[%rd12+1536], %r184;
	st.global.f32 	[%rd12+1540], %f233;
	st.global.f32 	[%rd12+1544], %f234;
	bra.uni 	$L__BB5_151;
$L__BB5_139:
	// begin inline asm
	mov.u32 %r286, %laneid;
	// end inline asm
	shr.u32 	%r287, %r3, 5;
	mul.lo.s32 	%r288, %r287, 160;
	mad.lo.s32 	%r289, %r286, 5, %r288;
	mad.lo.s32 	%r291, %r289, 12, %r231;
	st.shared.u32 	[%r291], %r151;
	st.shared.f32 	[%r291+4], %f184;
	st.shared.f32 	[%r291+8], %f183;
	st.shared.u32 	[%r291+12], %r158;
	st.shared.f32 	[%r291+16], %f194;
	st.shared.f32 	[%r291+20], %f193;
	st.shared.u32 	[%r291+24], %r165;
	st.shared.f32 	[%r291+28], %f204;
	st.shared.f32 	[%r291+32], %f203;
	st.shared.u32 	[%r291+36], %r172;
	st.shared.f32 	[%r291+40], %f214;
	st.shared.f32 	[%r291+44], %f213;
	st.shared.u32 	[%r291+48], %r179;
	st.shared.f32 	[%r291+52], %f224;
	st.shared.f32 	[%r291+56], %f223;
	bar.warp.sync 	-1;
	shl.b32 	%r292, %r286, 2;
	sub.s32 	%r293, %r289, %r292;
	mad.lo.s32 	%r294, %r293, 12, %r231;
	ld.shared.u32 	%r187, [%r294];
	ld.shared.f32 	%f235, [%r294+4];
	ld.shared.f32 	%f236, [%r294+8];
	ld.shared.u32 	%r188, [%r294+384];
	ld.shared.f32 	%f237, [%r294+388];
	ld.shared.f32 	%f238, [%r294+392];
	ld.shared.u32 	%r189, [%r294+768];
	ld.shared.f32 	%f239, [%r294+772];
	ld.shared.f32 	%f240, [%r294+776];
	ld.shared.u32 	%r190, [%r294+1152];
	ld.shared.f32 	%f241, [%r294+1156];
	ld.shared.f32 	%f242, [%r294+1160];
	ld.shared.u32 	%r191, [%r294+1536];
	ld.shared.f32 	%f243, [%r294+1540];
	ld.shared.f32 	%f244, [%r294+1544];
	setp.ne.s32 	%p79, %r3, 0;
	@%p79 bra 	$L__BB5_141;
	st.volatile.shared.u32 	[_ZZN3cub18CUB_300001_SM_10006detail10merge_sort26DeviceMergeSortMergeKernelINS2_10policy_hubIP9pair_typeE9Policy600ES6_PNS0_8NullTypeES6_SA_j15KeyValueCompareS5_S9_EEvbT2_T3_T4_PT6_PT7_T5_PSE_SE_NS1_7vsmem_tEE19static_temp_storage+15360], %r136;
$L__BB5_141:
	bar.sync 	0;
	ld.volatile.shared.u32 	%r192, [_ZZN3cub18CUB_300001_SM_10006detail10merge_sort26DeviceMergeSortMergeKernelINS2_10policy_hubIP9pair_typeE9Policy600ES6_PNS0_8NullTypeES6_SA_j15KeyValueCompareS5_S9_EEvbT2_T3_T4_PT6_PT7_T5_PSE_SE_NS1_7vsmem_tEE19static_temp_storage+15360];
	and.b32  	%r295, %r3, 31;
	and.b32  	%r296, %r3, 992;
	mul.lo.s32 	%r297, %r296, 5;
	or.b32  	%r193, %r297, %r295;
	setp.ge.s32 	%p80, %r193, %r192;
	cvt.u64.u32 	%rd44, %r193;
	cvt.u64.u32 	%rd45, %r2;
	add.s64 	%rd46, %rd44, %rd45;
	mad.lo.s64 	%rd13, %rd46, 12, %rd2;
	@%p80 bra 	$L__BB5_143;
	st.global.u32 	[%rd13], %r187;
	st.global.f32 	[%rd13+4], %f235;
	st.global.f32 	[%rd13+8], %f236;
$L__BB5_143:
	add.s32 	%r298, %r193, 32;
	setp.ge.s32 	%p81, %r298, %r192;
	@%p81 bra 	$L__BB5_145;
	st.global.u32 	[%rd13+384], %r188;
	st.global.f32 	[%rd13+388], %f237;
	st.global.f32 	[%rd13+392], %f238;
$L__BB5_145:
	add.s32 	%r299, %r193, 64;
	setp.ge.s32 	%p82, %r299, %r192;
	@%p82 bra 	$L__BB5_147;
	st.global.u32 	[%rd13+768], %r189;
	st.global.f32 	[%rd13+772], %f239;
	st.global.f32 	[%rd13+776], %f240;
$L__BB5_147:
	add.s32 	%r300, %r193, 96;
	setp.ge.s32 	%p83, %r300, %r192;
	@%p83 bra 	$L__BB5_149;
	st.global.u32 	[%rd13+1152], %r190;
	st.global.f32 	[%rd13+1156], %f241;
	st.global.f32 	[%rd13+1160], %f242;
$L__BB5_149:
	add.s32 	%r301, %r193, 128;
	setp.ge.s32 	%p84, %r301, %r192;
	@%p84 bra 	$L__BB5_151;
	st.global.u32 	[%rd13+1536], %r191;
	st.global.f32 	[%rd13+1540], %f243;
	st.global.f32 	[%rd13+1544], %f244;
$L__BB5_151:
	ret;

}
	// .globl	_ZN3cub18CUB_300001_SM_10006detail10merge_sort30DeviceMergeSortBlockSortKernelINS2_10policy_hubIP9pair_typeE9Policy600ES6_PNS0_8NullTypeES6_SA_m15KeyValueCompareS5_S9_EEvbT0_T1_T2_T3_T4_PT6_PT7_T5_NS1_7vsmem_tE
.visible .entry _ZN3cub18CUB_300001_SM_10006detail10merge_sort30DeviceMergeSortBlockSortKernelINS2_10policy_hubIP9pair_typeE9Policy600ES6_PNS0_8NullTypeES6_SA_m15KeyValueCompareS5_S9_EEvbT0_T1_T2_T3_T4_PT6_PT7_T5_NS1_7vsmem_tE(
	.param .u8 _ZN3cub18CUB_300001_SM_10006detail10merge_sort30DeviceMergeSortBlockSortKernelINS2_10policy_hubIP9pair_typeE9Policy600ES6_PNS0_8NullTypeES6_SA_m15KeyValueCompareS5_S9_EEvbT0_T1_T2_T3_T4_PT6_PT7_T5_NS1_7vsmem_tE_param_0,
	.param .u64 .ptr .align 1 _ZN3cub18CUB_300001_SM_10006detail10merge_sort30DeviceMergeSortBlockSortKernelINS2_10policy_hubIP9pair_typeE9Policy600ES6_PNS0_8NullTypeES6_SA_m15KeyValueCompareS5_S9_EEvbT0_T1_T2_T3_T4_PT6_PT7_T5_NS1_7vsmem_tE_param_1,
	.param .u64 .ptr .align 1 _ZN3cub18CUB_300001_SM_10006detail10merge_sort30DeviceMergeSortBlockSortKernelINS2_10policy_hubIP9pair_typeE9Policy600ES6_PNS0_8NullTypeES6_SA_m15KeyValueCompareS5_S9_EEvbT0_T1_T2_T3_T4_PT6_PT7_T5_NS1_7vsmem_tE_param_2,
	.param .u64 .ptr .align 1 _ZN3cub18CUB_300001_SM_10006detail10merge_sort30DeviceMergeSortBlockSortKernelINS2_10policy_hubIP9pair_typeE9Policy600ES6_PNS0_8NullTypeES6_SA_m15KeyValueCompareS5_S9_EEvbT0_T1_T2_T3_T4_PT6_PT7_T5_NS1_7vsmem_tE_param_3,
	.param .u64 .ptr .align 1 _ZN3cub18CUB_300001_SM_10006detail10merge_sort30DeviceMergeSortBlockSortKernelINS2_10policy_hubIP9pair_typeE9Policy600ES6_PNS0_8NullTypeES6_SA_m15KeyValueCompareS5_S9_EEvbT0_T1_T2_T3_T4_PT6_PT7_T5_NS1_7vsmem_tE_param_4,
	.param .u64 _ZN3cub18CUB_300001_SM_10006detail10merge_sort30DeviceMergeSortBlockSortKernelINS2_10policy_hubIP9pair_typeE9Policy600ES6_PNS0_8NullTypeES6_SA_m15KeyValueCompareS5_S9_EEvbT0_T1_T2_T3_T4_PT6_PT7_T5_NS1_7vsmem_tE_param_5,
	.param .u64 .ptr .align 1 _ZN3cub18CUB_300001_SM_10006detail10merge_sort30DeviceMergeSortBlockSortKernelINS2_10policy_hubIP9pair_typeE9Policy600ES6_PNS0_8NullTypeES6_SA_m15KeyValueCompareS5_S9_EEvbT0_T1_T2_T3_T4_PT6_PT7_T5_NS1_7vsmem_tE_param_6,
	.param .u64 .ptr .align 1 _ZN3cub18CUB_300001_SM_10006detail10merge_sort30DeviceMergeSortBlockSortKernelINS2_10policy_hubIP9pair_typeE9Policy600ES6_PNS0_8NullTypeES6_SA_m15KeyValueCompareS5_S9_EEvbT0_T1_T2_T3_T4_PT6_PT7_T5_NS1_7vsmem_tE_param_7,
	.param .align 1 .b8 _ZN3cub18CUB_300001_SM_10006detail10merge_sort30DeviceMergeSortBlockSortKernelINS2_10policy_hubIP9pair_typeE9Policy600ES6_PNS0_8NullTypeES6_SA_m15KeyValueCompareS5_S9_EEvbT0_T1_T2_T3_T4_PT6_PT7_T5_NS1_7vsmem_tE_param_8[1],
	.param .align 8 .b8 _ZN3cub18CUB_300001_SM_10006detail10merge_sort30DeviceMergeSortBlockSortKernelINS2_10policy_hubIP9pair_typeE9Policy600ES6_PNS0_8NullTypeES6_SA_m15KeyValueCompareS5_S9_EEvbT0_T1_T2_T3_T4_PT6_PT7_T5_NS1_7vsmem_tE_param_9[8]
)
.maxntid 256
{
	.reg .pred 	%p<137>;
	.reg .b16 	%rs<4>;
	.reg .b32 	%r<440>;
	.reg .b32 	%f<471>;
	.reg .b64 	%rd<26>;
	// demoted variable
	.shared .align 16 .b8 _ZZN3cub18CUB_300001_SM_10006detail10merge_sort30DeviceMergeSortBlockSortKernelINS2_10policy_hubIP9pair_typeE9Policy600ES6_PNS0_8NullTypeES6_SA_m15KeyValueCompareS5_S9_EEvbT0_T1_T2_T3_T4_PT6_PT7_T5_NS1_7vsmem_tEE19static_temp_storage[15376];
	ld.param.u64 	%rd10, [_ZN3cub18CUB_300001_SM_10006detail10merge_sort30DeviceMergeSortBlockSortKernelINS2_10policy_hubIP9pair_typeE9Policy600ES6_PNS0_8NullTypeES6_SA_m15KeyValueCompareS5_S9_EEvbT0_T1_T2_T3_T4_PT6_PT7_T5_NS1_7vsmem_tE_param_1];
	ld.param.u64 	%rd11, [_ZN3cub18CUB_300001_SM_10006detail10merge_sort30DeviceMergeSortBlockSortKernelINS2_10policy_hubIP9pair_typeE9Policy600ES6_PNS0_8NullTypeES6_SA_m15KeyValueCompareS5_S9_EEvbT0_T1_T2_T3_T4_PT6_PT7_T5_NS1_7vsmem_tE_param_3];
	ld.param.u64 	%rd9, [_ZN3cub18CUB_300001_SM_10006detail10merge_sort30DeviceMergeSortBlockSortKernelINS2_10policy_hubIP9pair_typeE9Policy600ES6_PNS0_8NullTypeES6_SA_m15KeyValueCompareS5_S9_EEvbT0_T1_T2_T3_T4_PT6_PT7_T5_NS1_7vsmem_tE_param_5];
	ld.param.u64 	%rd12, [_ZN3cub18CUB_300001_SM_10006detail10merge_sort30DeviceMergeSortBlockSortKernelINS2_10policy_hubIP9pair_typeE9Policy600ES6_PNS0_8NullTypeES6_SA_m15KeyValueCompareS5_S9_EEvbT0_T1_T2_T3_T4_PT6_PT7_T5_NS1_7vsmem_tE_param_6];
	cvta.to.global.u64 	%rd1, %rd12;
	cvta.to.global.u64 	%rd2, %rd11;
	cvta.to.global.u64 	%rd3, %rd10;
	mov.u32 	%r209, %ctaid.x;
	cvt.u64.u32 	%rd13, %r209;
	mov.u32 	%r210, %nctaid.x;
	cvt.u64.u32 	%rd14, %r210;
	mul.wide.u32 	%rd4, %r209, 1280;
	add.s64 	%rd15, %rd14, -1;
	setp.le.u64 	%p21, %rd15, %rd13;
	@%p21 bra 	$L__BB6_51;
	// begin inline asm
	griddepcontrol.wait;
	// end inline asm
	mov.u32 	%r1, %tid.x;
	and.b32  	%r279, %r1, 31;
	and.b32  	%r280, %r1, 992;
	mul.lo.s32 	%r281, %r280, 5;
	or.b32  	%r282, %r281, %r279;
	cvt.u64.u32 	%rd22, %r282;
	add.s64 	%rd5, %rd4, %rd22;
	mad.lo.s64 	%rd23, %rd5, 12, %rd3;
	ld.global.u32 	%r283, [%rd23];
	ld.global.f32 	%f281, [%rd23+4];
	ld.global.f32 	%f282, [%rd23+8];
	ld.global.u32 	%r284, [%rd23+384];
	ld.global.f32 	%f283, [%rd23+388];
	ld.global.f32 	%f284, [%rd23+392];
	ld.global.u32 	%r285, [%rd23+768];
	ld.global.f32 	%f285, [%rd23+772];
	ld.global.f32 	%f286, [%rd23+776];
	ld.global.u32 	%r286, [%rd23+1152];
	ld.global.f32 	%f287, [%rd23+1156];
	ld.global.f32 	%f288, [%rd23+1160];
	ld.global.u32 	%r287, [%rd23+1536];
	ld.global.f32 	%f289, [%rd23+1540];
	ld.global.f32 	%f290, [%rd23+1544];
	// begin inline asm
	mov.u32 %r278, %laneid;
	// end inline asm
	shr.u32 	%r288, %r1, 5;
	mad.lo.s32 	%r289, %r288, 160, %r278;
	mov.u32 	%r290, _ZZN3cub18CUB_300001_SM_10006detail10merge_sort30DeviceMergeSortBlockSortKernelINS2_10policy_hubIP9pair_typeE9Policy600ES6_PNS0_8NullTypeES6_SA_m15KeyValueCompareS5_S9_EEvbT0_T1_T2_T3_T4_PT6_PT7_T5_NS1_7vsmem_tEE19static_temp_storage;
	mad.lo.s32 	%r2, %r289, 12, %r290;
	st.shared.u32 	[%r2], %r283;
	st.shared.f32 	[%r2+4], %f281;
	st.shared.f32 	[%r2+8], %f282;
	st.shared.u32 	[%r2+384], %r284;
	st.shared.f32 	[%r2+388], %f283;
	st.shared.f32 	[%r2+392], %f284;
	st.shared.u32 	[%r2+768], %r285;
	st.shared.f32 	[%r2+772], %f285;
	st.shared.f32 	[%r2+776], %f286;
	st.shared.u32 	[%r2+1152], %r286;
	st.shared.f32 	[%r2+1156], %f287;
	st.shared.f32 	[%r2+1160], %f288;
	st.shared.u32 	[%r2+1536], %r287;
	st.shared.f32 	[%r2+1540], %f289;
	st.shared.f32 	[%r2+1544], %f290;
	bar.warp.sync 	-1;
	mad.lo.s32 	%r3, %r278, 48, %r2;
	ld.shared.u32 	%r361, [%r3];
	ld.shared.f32 	%f330, [%r3+4];
	ld.shared.f32 	%f329, [%r3+8];
	ld.shared.u32 	%r5, [%r3+12];
	ld.shared.f32 	%f3, [%r3+16];
	ld.shared.f32 	%f4, [%r3+20];
	ld.shared.u32 	%r355, [%r3+24];
	ld.shared.f32 	%f318, [%r3+28];
	ld.shared.f32 	%f317, [%r3+32];
	ld.shared.u32 	%r7, [%r3+36];
	ld.shared.f32 	%f7, [%r3+40];
	ld.shared.f32 	%f8, [%r3+44];
	ld.shared.u32 	%r8, [%r3+48];
	ld.shared.f32 	%f9, [%r3+52];
	ld.shared.f32 	%f10, [%r3+56];
	bar.sync 	0;
	// begin inline asm
	griddepcontrol.launch_dependents;
	// end inline asm
	setp.ge.s32 	%p87, %r5, %r361;
	mov.f32 	%f321, %f4;
	mov.f32 	%f322, %f3;
	mov.u32 	%r357, %r5;
	@%p87 bra 	$L__BB6_3;
	mov.f32 	%f321, %f329;
	mov.f32 	%f322, %f330;
	mov.u32 	%r357, %r361;
	mov.f32 	%f329, %f4;
	mov.f32 	%f330, %f3;
	mov.u32 	%r361, %r5;
$L__BB6_3:
	setp.ge.s32 	%p88, %r7, %r355;
	mov.f32 	%f325, %f8;
	mov.f32 	%f326, %f7;
	mov.u32 	%r359, %r7;
	@%p88 bra 	$L__BB6_5;
	mov.f32 	%f325, %f317;
	mov.f32 	%f326, %f318;
	mov.u32 	%r359, %r355;
	mov.f32 	%f317, %f8;
	mov.f32 	%f318, %f7;
	mov.u32 	%r355, %r7;
$L__BB6_5:
	setp.ge.s32 	%p89, %r355, %r357;
	mov.f32 	%f333, %f317;
	mov.f32 	%f334, %f318;
	mov.u32 	%r363, %r355;
	@%p89 bra 	$L__BB6_7;
	mov.f32 	%f333, %f321;
	mov.f32 	%f334, %f322;
	mov.u32 	%r363, %r357;
	mov.f32 	%f321, %f317;
	mov.f32 	%f322, %f318;
	mov.u32 	%r357, %r355;
$L__BB6_7:
	setp.ge.s32 	%p90, %r8, %r359;
	mov.f32 	%f323, %f10;
	mov.f32 	%f324, %f9;
	mov.u32 	%r358, %r8;
	@%p90 bra 	$L__BB6_9;
	mov.f32 	%f323, %f325;
	mov.f32 	%f324, %f326;
	mov.u32 	%r358, %r359;
	mov.f32 	%f325, %f10;
	mov.f32 	%f326, %f9;
	mov.u32 	%r359, %r8;
$L__BB6_9:
	setp.ge.s32 	%p91, %r357, %r361;
	mov.f32 	%f337, %f321;
	mov.f32 	%f338, %f322;
	mov.u32 	%r365, %r357;
	@%p91 bra 	$L__BB6_11;
	mov.f32 	%f337, %f329;
	mov.f32 	%f338, %f330;
	mov.u32 	%r365, %r361;
	mov.f32 	%f329, %f321;
	mov.f32 	%f330, %f322;
	mov.u32 	%r361, %r357;
$L__BB6_11:
	setp.ge.s32 	%p92, %r359, %r363;
	mov.f32 	%f341, %f325;
	mov.f32 	%f342, %f326;
	mov.u32 	%r367, %r359;
	@%p92 bra 	$L__BB6_13;
	mov.f32 	%f341, %f333;
	mov.f32 	%f342, %f334;
	mov.u32 	%r367, %r363;
	mov.f32 	%f333, %f325;
	mov.f32 	%f334, %f326;
	mov.u32 	%r363, %r359;
$L__BB6_13:
	setp.ge.s32 	%p93, %r363, %r365;
	mov.f32 	%f349, %f333;
	mov.f32 	%f350, %f334;
	mov.u32 	%r371, %r363;
	@%p93 bra 	$L__BB6_15;
	mov.f32 	%f349, %f337;
	mov.f32 	%f350, %f338;
	mov.u32 	%r371, %r365;
	mov.f32 	%f337, %f333;
	mov.f32 	%f338, %f334;
	mov.u32 	%r365, %r363;
$L__BB6_15:
	setp.ge.s32 	%p94, %r358, %r367;
	mov.f32 	%f351, %f323;
	mov.f32 	%f352, %f324;
	mov.u32 	%r372, %r358;
	@%p94 bra 	$L__BB6_17;
	mov.f32 	%f351, %f341;
	mov.f32 	%f352, %f342;
	mov.u32 	%r372, %r367;
	mov.f32 	%f341, %f323;
	mov.f32 	%f342, %f324;
	mov.u32 	%r367, %r358;
$L__BB6_17:
	setp.ge.s32 	%p95, %r365, %r361;
	mov.f32 	%f357, %f337;
	mov.f32 	%f358, %f338;
	mov.u32 	%r375, %r365;
	@%p95 bra 	$L__BB6_19;
	mov.f32 	%f357, %f329;
	mov.f32 	%f358, %f330;
	mov.u32 	%r375, %r361;
	mov.f32 	%f329, %f337;
	mov.f32 	%f330, %f338;
	mov.u32 	%r361, %r365;
$L__BB6_19:
	setp.ge.s32 	%p96, %r367, %r371;
	mov.f32 	%f353, %f341;
	mov.f32 	%f354, %f342;
	mov.u32 	%r373, %r367;
	@%p96 bra 	$L__BB6_21;
	mov.f32 	%f353, %f349;
	mov.f32 	%f354, %f350;
	mov.u32 	%r373, %r371;
	mov.f32 	%f349, %f341;
	mov.f32 	%f350, %f342;
	mov.u32 	%r371, %r367;
$L__BB6_21:
	mad.lo.s32 	%r29, %r1, 60, %r290;
	mov.b32 	%r377, 2;
$L__BB6_22:
	bar.sync 	0;
	add.s32 	%r293, %r377, -1;
	shr.u32 	%r294, %r377, 1;
	st.shared.u32 	[%r29], %r361;
	st.shared.f32 	[%r29+4], %f330;
	st.shared.f32 	[%r29+8], %f329;
	st.shared.u32 	[%r29+12], %r375;
	st.shared.f32 	[%r29+16], %f358;
	st.shared.f32 	[%r29+20], %f357;
	st.shared.u32 	[%r29+24], %r371;
	st.shared.f32 	[%r29+28], %f350;
	st.shared.f32 	[%r29+32], %f349;
	st.shared.u32 	[%r29+36], %r373;
	st.shared.f32 	[%r29+40], %f354;
	st.shared.f32 	[%r29+44], %f353;
	st.shared.u32 	[%r29+48], %r372;
	st.shared.f32 	[%r29+52], %f352;
	st.shared.f32 	[%r29+56], %f351;
	bar.sync 	0;
	neg.s32 	%r295, %r377;
	and.b32  	%r296, %r1, %r295;
	mul.lo.s32 	%r297, %r296, 5;
	mul.lo.s32 	%r298, %r294, 5;
	and.b32  	%r299, %r293, %r1;
	mul.lo.s32 	%r300, %r299, 5;
	min.u32 	%r36, %r300, 1280;
	min.u32 	%r37, %r297, 1280;
	add.s32 	%r301, %r37, %r298;
	min.u32 	%r38, %r301, 1280;
	add.s32 	%r302, %r38, %r298;
	min.u32 	%r39, %r302, 1280;
	sub.s32 	%r303, %r38, %r37;
	sub.s32 	%r304, %r39, %r38;
	setp.lt.s32 	%p97, %r36, %r304;
	sub.s32 	%r305, %r36, %r304;
	selp.b32 	%r380, 0, %r305, %p97;
	min.s32 	%r378, %r303, %r36;
	setp.ge.s32 	%p98, %r380, %r378;
	@%p98 bra 	$L__BB6_25;
	add.s32 	%r42, %r38, %r36;
$L__BB6_24:
	sub.s32 	%r306, %r378, %r380;
	shr.u32 	%r307, %r306, 31;
	add.s32 	%r308, %r306, %r307;
	shr.s32 	%r309, %r308, 1;
	add.s32 	%r310, %r309, %r380;
	add.s32 	%r311, %r310, %r37;
	mov.u32 	%r312, _ZZN3cub18CUB_300001_SM_10006detail10merge_sort30DeviceMergeSortBlockSortKernelINS2_10policy_hubIP9pair_typeE9Policy600ES6_PNS0_8NullTypeES6_SA_m15KeyValueCompareS5_S9_EEvbT0_T1_T2_T3_T4_PT6_PT7_T5_NS1_7vsmem_tEE19static_temp_storage;
	mad.lo.s32 	%r313, %r311, 12, %r312;
	ld.shared.u32 	%r314, [%r313];
	not.b32 	%r315, %r310;
	add.s32 	%r316, %r42, %r315;
	mad.lo.s32 	%r317, %r316, 12, %r312;
	ld.shared.u32 	%r318, [%r317];
	setp.lt.s32 	%p99, %r318, %r314;
	add.s32 	%r319, %r310, 1;
	selp.b32 	%r380, %r380, %r319, %p99;
	selp.b32 	%r378, %r310, %r378, %p99;
	setp.lt.s32 	%p100, %r380, %r378;
	@%p100 bra 	$L__BB6_24;
$L__BB6_25:
	add.s32 	%r48, %r380, %r37;
	add.s32 	%r320, %r38, %r36;
	sub.s32 	%r49, %r320, %r380;
	mov.u32 	%r321, _ZZN3cub18CUB_300001_SM_10006detail10merge_sort30DeviceMergeSortBlockSortKernelINS2_10policy_hubIP9pair_typeE9Policy600ES6_PNS0_8NullTypeES6_SA_m15KeyValueCompareS5_S9_EEvbT0_T1_T2_T3_T4_PT6_PT7_T5_NS1_7vsmem_tEE19static_temp_storage;
	mad.lo.s32 	%r50, %r48, 12, %r321;
	ld.shared.u32 	%r384, [%r50];
	ld.shared.f32 	%f367, [%r50+4];
	ld.shared.f32 	%f368, [%r50+8];
	mad.lo.s32 	%r52, %r49, 12, %r321;
	ld.shared.u32 	%r381, [%r52];
	ld.shared.f32 	%f361, [%r52+4];
	ld.shared.f32 	%f362, [%r52+8];
	setp.ge.s32 	%p102, %r49, %r39;
	mov.pred 	%p127, 0;
	@%p102 bra 	$L__BB6_27;
	setp.ge.s32 	%p103, %r48, %r38;
	setp.lt.s32 	%p104, %r381, %r384;
	or.pred  	%p127, %p103, %p104;
$L__BB6_27:
	selp.f32 	%f329, %f362, %f368, %p127;
	selp.f32 	%f330, %f361, %f367, %p127;
	selp.b32 	%r361, %r381, %r384, %p127;
	selp.u32 	%r322, 1, 0, %p127;
	add.s32 	%r55, %r49, %r322;
	not.pred 	%p105, %p127;
	selp.u32 	%r323, 1, 0, %p105;
	add.s32 	%r56, %r48, %r323;
	@%p105 bra 	$L__BB6_29;
	ld.shared.u32 	%r381, [%r52+12];
	ld.shared.f32 	%f361, [%r52+16];
	ld.shared.f32 	%f362, [%r52+20];
	bra.uni 	$L__BB6_30;
$L__BB6_29:
	ld.shared.u32 	%r384, [%r50+12];
	ld.shared.f32 	%f367, [%r50+16];
	ld.shared.f32 	%f368, [%r50+20];
$L__BB6_30:
	setp.ge.s32 	%p107, %r55, %r39;
	mov.pred 	%p128, 0;
	@%p107 bra 	$L__BB6_32;
	setp.ge.s32 	%p108, %r56, %r38;
	setp.lt.s32 	%p109, %r381, %r384;
	or.pred  	%p128, %p108, %p109;
$L__BB6_32:
	selp.f32 	%f357, %f362, %f368, %p128;
	selp.f32 	%f358, %f361, %f367, %p128;
	selp.b32 	%r375, %r381, %r384, %p128;
	selp.u32 	%r324, 1, 0, %p128;
	add.s32 	%r62, %r55, %r324;
	not.pred 	%p110, %p128;
	selp.u32 	%r325, 1, 0, %p110;
	add.s32 	%r63, %r56, %r325;
	@%p128 bra 	$L__BB6_34;
	mad.lo.s32 	%r327, %r63, 12, %r321;
	ld.shared.u32 	%r384, [%r327];
	ld.shared.f32 	%f367, [%r327+4];
	ld.shared.f32 	%f368, [%r327+8];
	bra.uni 	$L__BB6_35;
$L__BB6_34:
	mad.lo.s32 	%r329, %r62, 12, %r321;
	ld.shared.u32 	%r381, [%r329];
	ld.shared.f32 	%f361, [%r329+4];
	ld.shared.f32 	%f362, [%r329+8];
$L__BB6_35:
	setp.ge.s32 	%p112, %r62, %r39;
	mov.pred 	%p129, 0;
	@%p112 bra 	$L__BB6_37;
	setp.ge.s32 	%p113, %r63, %r38;
	setp.lt.s32 	%p114, %r381, %r384;
	or.pred  	%p129, %p113, %p114;
$L__BB6_37:
	selp.f32 	%f349, %f362, %f368, %p129;
	selp.f32 	%f350, %f361, %f367, %p129;
	selp.b32 	%r371, %r381, %r384, %p129;
	selp.u32 	%r330, 1, 0, %p129;
	add.s32 	%r69, %r62, %r330;
	not.pred 	%p115, %p129;
	selp.u32 	%r331, 1, 0, %p115;
	add.s32 	%r70, %r63, %r331;
	@%p129 bra 	$L__BB6_39;
	mov.u32 	%r332, _ZZN3cub18CUB_300001_SM_10006detail10merge_sort30DeviceMergeSortBlockSortKernelINS2_10policy_hubIP9pair_typeE9Policy600ES6_PNS0_8NullTypeES6_SA_m15KeyValueCompareS5_S9_EEvbT0_T1_T2_T3_T4_PT6_PT7_T5_NS1_7vsmem_tEE19static_temp_storage;
	mad.lo.s32 	%r333, %r70, 12, %r332;
	ld.shared.u32 	%r384, [%r333];
	ld.shared.f32 	%f367, [%r333+4];
	ld.shared.f32 	%f368, [%r333+8];
	bra.uni 	$L__BB6_40;
$L__BB6_39:
	mov.u32 	%r334, _ZZN3cub18CUB_300001_SM_10006detail10merge_sort30DeviceMergeSortBlockSortKernelINS2_10policy_hubIP9pair_typeE9Policy600ES6_PNS0_8NullTypeES6_SA_m15KeyValueCompareS5_S9_EEvbT0_T1_T2_T3_T4_PT6_PT7_T5_NS1_7vsmem_tEE19static_temp_storage;
	mad.lo.s32 	%r335, %r69, 12, %r334;
	ld.shared.u32 	%r381, [%r335];
	ld.shared.f32 	%f361, [%r335+4];
	ld.shared.f32 	%f362, [%r335+8];
$L__BB6_40:
	setp.ge.s32 	%p117, %r69, %r39;
	mov.pred 	%p130, 0;
	@%p117 bra 	$L__BB6_42;
	setp.ge.s32 	%p118, %r70, %r38;
	setp.lt.s32 	%p119, %r381, %r384;
	or.pred  	%p130, %p118, %p119;
$L__BB6_42:
	selp.f32 	%f353, %f362, %f368, %p130;
	selp.f32 	%f354, %f361, %f367, %p130;
	selp.b32 	%r373, %r381, %r384, %p130;
	selp.u32 	%r336, 1, 0, %p130;
	add.s32 	%r76, %r69, %r336;
	not.pred 	%p120, %p130;
	selp.u32 	%r337, 1, 0, %p120;
	add.s32 	%r77, %r70, %r337;
	@%p130 bra 	$L__BB6_44;
	mov.u32 	%r338, _ZZN3cub18CUB_300001_SM_10006detail10merge_sort30DeviceMergeSortBlockSortKernelINS2_10policy_hubIP9pair_typeE9Policy600ES6_PNS0_8NullTypeES6_SA_m15KeyValueCompareS5_S9_EEvbT0_T1_T2_T3_T4_PT6_PT7_T5_NS1_7vsmem_tEE19static_temp_storage;
	mad.lo.s32 	%r339, %r77, 12, %r338;
	ld.shared.u32 	%r384, [%r339];
	ld.shared.f32 	%f367, [%r339+4];
	ld.shared.f32 	%f368, [%r339+8];
	bra.uni 	$L__BB6_45;
$L__BB6_44:
	mov.u32 	%r340, _ZZN3cub18CUB_300001_SM_10006detail10merge_sort30DeviceMergeSortBlockSortKernelINS2_10policy_hubIP9pair_typeE9Policy600ES6_PNS0_8NullTypeES6_SA_m15KeyValueCompareS5_S9_EEvbT0_T1_T2_T3_T4_PT6_PT7_T5_NS1_7vsmem_tEE19static_temp_storage;
	mad.lo.s32 	%r341, %r76, 12, %r340;
	ld.shared.u32 	%r381, [%r341];
	ld.shared.f32 	%f361, [%r341+4];
	ld.shared.f32 	%f362, [%r341+8];
$L__BB6_45:
	setp.ge.s32 	%p122, %r76, %r39;
	mov.pred 	%p131, 0;
	@%p122 bra 	$L__BB6_47;
	setp.ge.s32 	%p123, %r77, %r38;
	setp.lt.s32 	%p124, %r381, %r384;
	or.pred  	%p131, %p123, %p124;
$L__BB6_47:
	selp.f32 	%f351, %f362, %f368, %p131;
	selp.f32 	%f352, %f361, %f367, %p131;
	selp.b32 	%r372, %r381, %r384, %p131;
	shl.b32 	%r83, %r377, 1;
	setp.lt.u32 	%p125, %r377, 129;
	mov.u32 	%r377, %r83;
	@%p125 bra 	$L__BB6_22;
	ld.param.s8 	%rs3, [_ZN3cub18CUB_300001_SM_10006detail10merge_sort30DeviceMergeSortBlockSortKernelINS2_10policy_hubIP9pair_typeE9Policy600ES6_PNS0_8NullTypeES6_SA_m15KeyValueCompareS5_S9_EEvbT0_T1_T2_T3_T4_PT6_PT7_T5_NS1_7vsmem_tE_param_0];
	bar.sync 	0;
	setp.eq.s16 	%p126, %rs3, 0;
	@%p126 bra 	$L__BB6_50;
	st.shared.u32 	[%r3], %r361;
	st.shared.f32 	[%r3+4], %f330;
	st.shared.f32 	[%r3+8], %f329;
	st.shared.u32 	[%r3+12], %r375;
	st.shared.f32 	[%r3+16], %f358;
	st.shared.f32 	[%r3+20], %f357;
	st.shared.u32 	[%r3+24], %r371;
	st.shared.f32 	[%r3+28], %f350;
	st.shared.f32 	[%r3+32], %f349;
	st.shared.u32 	[%r3+36], %r373;
	st.shared.f32 	[%r3+40], %f354;
	st.shared.f32 	[%r3+44], %f353;
	st.shared.u32 	[%r3+48], %r372;
	st.shared.f32 	[%r3+52], %f352;
	st.shared.f32 	[%r3+56], %f351;
	bar.warp.sync 	-1;
	ld.shared.u32 	%r342, [%r2];
	ld.shared.f32 	%f291, [%r2+4];
	ld.shared.f32 	%f292, [%r2+8];
	ld.shared.u32 	%r343, [%r2+384];
	ld.shared.f32 	%f293, [%r2+388];
	ld.shared.f32 	%f294, [%r2+392];
	ld.shared.u32 	%r344, [%r2+768];
	ld.shared.f32 	%f295, [%r2+772];
	ld.shared.f32 	%f296, [%r2+776];
	ld.shared.u32 	%r345, [%r2+1152];
	ld.shared.f32 	%f297, [%r2+1156];
	ld.shared.f32 	%f298, [%r2+1160];
	ld.shared.u32 	%r346, [%r2+1536];
	ld.shared.f32 	%f299, [%r2+1540];
	ld.shared.f32 	%f300, [%r2+1544];
	mad.lo.s64 	%rd24, %rd5, 12, %rd2;
	st.global.u32 	[%rd24], %r342;
	st.global.f32 	[%rd24+4], %f291;
	st.global.f32 	[%rd24+8], %f292;
	st.global.u32 	[%rd24+384], %r343;
	st.global.f32 	[%rd24+388], %f293;
	st.global.f32 	[%rd24+392], %f294;
	st.global.u32 	[%rd24+768], %r344;
	st.global.f32 	[%rd24+772], %f295;
	st.global.f32 	[%rd24+776], %f296;
	st.global.u32 	[%rd24+1152], %r345;
	st.global.f32 	[%rd24+1156], %f297;
	st.global.f32 	[%rd24+1160], %f298;
	st.global.u32 	[%rd24+1536], %r346;
	st.global.f32 	[%rd24+1540], %f299;
	st.global.f32 	[%rd24+1544], %f300;
	bra.uni 	$L__BB6_140;
$L__BB6_50:
	st.shared.u32 	[%r3], %r361;
	st.shared.f32 	[%r3+4], %f330;
	st.shared.f32 	[%r3+8], %f329;
	st.shared.u32 	[%r3+12], %r375;
	st.shared.f32 	[%r3+16], %f358;
	st.shared.f32 	[%r3+20], %f357;
	st.shared.u32 	[%r3+24], %r371;
	st.shared.f32 	[%r3+28], %f350;
	st.shared.f32 	[%r3+32], %f349;
	st.shared.u32 	[%r3+36], %r373;
	st.shared.f32 	[%r3+40], %f354;
	st.shared.f32 	[%r3+44], %f353;
	st.shared.u32 	[%r3+48], %r372;
	st.shared.f32 	[%r3+52], %f352;
	st.shared.f32 	[%r3+56], %f351;
	bar.warp.sync 	-1;
	ld.shared.u32 	%r347, [%r2];
	ld.shared.f32 	%f301, [%r2+4];
	ld.shared.f32 	%f302, [%r2+8];
	ld.shared.u32 	%r348, [%r2+384];
	ld.shared.f32 	%f303, [%r2+388];
	ld.shared.f32 	%f304, [%r2+392];
	ld.shared.u32 	%r349, [%r2+768];
	ld.shared.f32 	%f305, [%r2+772];
	ld.shared.f32 	%f306, [%r2+776];
	ld.shared.u32 	%r350, [%r2+1152];
	ld.shared.f32 	%f307, [%r2+1156];
	ld.shared.f32 	%f308, [%r2+1160];
	ld.shared.u32 	%r351, [%r2+1536];
	ld.shared.f32 	%f309, [%r2+1540];
	ld.shared.f32 	%f310, [%r2+1544];
	mad.lo.s64 	%rd25, %rd5, 12, %rd1;
	st.global.u32 	[%rd25], %r347;
	st.global.f32 	[%rd25+4], %f301;
	st.global.f32 	[%rd25+8], %f302;
	st.global.u32 	[%rd25+384], %r348;
	st.global.f32 	[%rd25+388], %f303;
	st.global.f32 	[%rd25+392], %f304;
	st.global.u32 	[%rd25+768], %r349;
	st.global.f32 	[%rd25+772], %f305;
	st.global.f32 	[%rd25+776], %f306;
	st.global.u32 	[%rd25+1152], %r350;
	st.global.f32 	[%rd25+1156], %f307;
	st.global.f32 	[%rd25+1160], %f308;
	st.global.u32 	[%rd25+1536], %r351;
	st.global.f32 	[%rd25+1540], %f309;
	st.global.f32 	[%rd25+1544], %f310;
	bra.uni 	$L__BB6_140;
$L__BB6_51:
	cvt.u32.u64 	%r211, %rd4;
	cvt.u32.u64 	%r212, %rd9;
	sub.s32 	%r213, %r212, %r211;
	min.s32 	%r84, %r213, 1280;
	// begin inline asm
	griddepcontrol.wait;
	// end inline asm
	mad.lo.s64 	%rd16, %rd4, 12, %rd3;
	mov.u32 	%r85, %tid.x;
	ld.global.f32 	%f385, [%rd16+8];
	ld.global.f32 	%f386, [%rd16+4];
	ld.global.u32 	%r393, [%rd16];
	and.b32  	%r214, %r85, 31;
	and.b32  	%r215, %r85, 992;
	mul.lo.s32 	%r216, %r215, 5;
	or.b32  	%r87, %r216, %r214;
	setp.ge.s32 	%p22, %r87, %r84;
	mul.lo.s32 	%r217, %r87, 12;
	cvt.u64.u32 	%rd17, %r217;
	add.s64 	%rd6, %rd16, %rd17;
	mov.f32 	%f377, %f385;
	mov.f32 	%f378, %f386;
	mov.u32 	%r389, %r393;
	@%p22 bra 	$L__BB6_53;
	ld.global.u32 	%r389, [%rd6];
	ld.global.f32 	%f378, [%rd6+4];
	ld.global.f32 	%f377, [%rd6+8];
$L__BB6_53:
	add.s32 	%r90, %r87, 32;
	setp.ge.s32 	%p23, %r90, %r84;
	mov.f32 	%f379, %f385;
	mov.f32 	%f380, %f386;
	mov.u32 	%r390, %r393;
	@%p23 bra 	$L__BB6_55;
	ld.global.u32 	%r390, [%rd6+384];
	ld.global.f32 	%f380, [%rd6+388];
	ld.global.f32 	%f379, [%rd6+392];
$L__BB6_55:
	add.s32 	%r93, %r87, 64;
	setp.ge.s32 	%p24, %r93, %r84;
	mov.f32 	%f381, %f385;
	mov.f32 	%f382, %f386;
	mov.u32 	%r391, %r393;
	@%p24 bra 	$L__BB6_57;
	ld.global.u32 	%r391, [%rd6+768];
	ld.global.f32 	%f382, [%rd6+772];
	ld.global.f32 	%f381, [%rd6+776];
$L__BB6_57:
	add.s32 	%r96, %r87, 96;
	setp.ge.s32 	%p25, %r96, %r84;
	mov.f32 	%f383, %f385;
	mov.f32 	%f384, %f386;
	mov.u32 	%r392, %r393;
	@%p25 bra 	$L__BB6_59;
	ld.global.u32 	%r392, [%rd6+1152];
	ld.global.f32 	%f384, [%rd6+1156];
	ld.global.f32 	%f383, [%rd6+1160];
$L__BB6_59:
	add.s32 	%r99, %r87, 128;
	setp.ge.s32 	%p26, %r99, %r84;
	@%p26 bra 	$L__BB6_61;
	ld.global.u32 	%r393, [%rd6+1536];
	ld.global.f32 	%f386, [%rd6+1540];
	ld.global.f32 	%f385, [%rd6+1544];
$L__BB6_61:
	// begin inline asm
	mov.u32 %r218, %laneid;
	// end inline asm
	shr.u32 	%r219, %r85, 5;
	mad.lo.s32 	%r220, %r219, 160, %r218;
	mov.u32 	%r221, _ZZN3cub18CUB_300001_SM_10006detail10merge_sort30DeviceMergeSortBlockSortKernelINS2_10policy_hubIP9pair_typeE9Policy600ES6_PNS0_8NullTypeES6_SA_m15KeyValueCompareS5_S9_EEvbT0_T1_T2_T3_T4_PT6_PT7_T5_NS1_7vsmem_tEE19static_temp_storage;
	mad.lo.s32 	%r102, %r220, 12, %r221;
	st.shared.u32 	[%r102], %r389;
	st.shared.f32 	[%r102+4], %f378;
	st.shared.f32 	[%r102+8], %f377;
	st.shared.u32 	[%r102+384], %r390;
	st.shared.f32 	[%r102+388], %f380;
	st.shared.f32 	[%r102+392], %f379;
	st.shared.u32 	[%r102+768], %r391;
	st.shared.f32 	[%r102+772], %f382;
	st.shared.f32 	[%r102+776], %f381;
	st.shared.u32 	[%r102+1152], %r392;
	st.shared.f32 	[%r102+1156], %f384;
	st.shared.f32 	[%r102+1160], %f383;
	st.shared.u32 	[%r102+1536], %r393;
	st.shared.f32 	[%r102+1540], %f386;
	st.shared.f32 	[%r102+1544], %f385;
	bar.warp.sync 	-1;
	mad.lo.s32 	%r103, %r218, 48, %r102;
	ld.shared.u32 	%r409, [%r103];
	ld.shared.f32 	%f418, [%r103+4];
	ld.shared.f32 	%f417, [%r103+8];
	ld.shared.u32 	%r105, [%r103+12];
	ld.shared.f32 	%f131, [%r103+16];
	ld.shared.f32 	%f132, [%r103+20];
	ld.shared.u32 	%r106, [%r103+24];
	ld.shared.f32 	%f133, [%r103+28];
	ld.shared.f32 	%f134, [%r103+32];
	ld.shared.u32 	%r107, [%r103+36];
	ld.shared.f32 	%f135, [%r103+40];
	ld.shared.f32 	%f136, [%r103+44];
	ld.shared.u32 	%r108, [%r103+48];
	ld.shared.f32 	%f137, [%r103+52];
	ld.shared.f32 	%f138, [%r103+56];
	bar.sync 	0;
	// begin inline asm
	griddepcontrol.launch_dependents;
	// end inline asm
	mul.lo.s32 	%r109, %r85, 5;
	add.s32 	%r222, %r109, 1;
	setp.ge.u32 	%p27, %r222, %r84;
	mov.f32 	%f441, %f417;
	mov.f32 	%f442, %f418;
	mov.u32 	%r421, %r409;
	mov.u32 	%r396, %r409;
	mov.f32 	%f392, %f418;
	mov.f32 	%f391, %f417;
	@%p27 bra 	$L__BB6_63;
	setp.lt.s32 	%p28, %r409, %r105;
	max.s32 	%r396, %r409, %r105;
	selp.f32 	%f392, %f131, %f418, %p28;
	selp.f32 	%f391, %f132, %f417, %p28;
	mov.f32 	%f441, %f132;
	mov.f32 	%f442, %f131;
	mov.u32 	%r421, %r105;
$L__BB6_63:
	add.s32 	%r223, %r109, 2;
	setp.ge.u32 	%p29, %r223, %r84;
	mov.u32 	%r398, %r396;
	mov.f32 	%f396, %f392;
	mov.f32 	%f395, %f391;
	@%p29 bra 	$L__BB6_65;
	setp.lt.s32 	%p30, %r396, %r106;
	max.s32 	%r398, %r396, %r106;
	selp.f32 	%f396, %f133, %f392, %p30;
	selp.f32 	%f395, %f134, %f391, %p30;
	mov.f32 	%f391, %f134;
	mov.f32 	%f392, %f133;
	mov.u32 	%r396, %r106;
$L__BB6_65:
	add.s32 	%r224, %r109, 3;
	setp.ge.u32 	%p31, %r224, %r84;
	mov.u32 	%r399, %r398;
	mov.f32 	%f397, %f396;
	mov.f32 	%f398, %f395;
	@%p31 bra 	$L__BB6_67;
	setp.lt.s32 	%p32, %r398, %r107;
	max.s32 	%r399, %r398, %r107;
	selp.f32 	%f397, %f135, %f396, %p32;
	selp.f32 	%f398, %f136, %f395, %p32;
	mov.f32 	%f395, %f136;
	mov.f32 	%f396, %f135;
	mov.u32 	%r398, %r107;
$L__BB6_67:
	add.s32 	%r225, %r109, 4;
	setp.lt.u32 	%p33, %r225, %r84;
	selp.f32 	%f435, %f138, %f398, %p33;
	selp.f32 	%f436, %f137, %f397, %p33;
	selp.b32 	%r418, %r108, %r399, %p33;
	setp.ge.u32 	%p34, %r109, %r84;
	@%p34 bra 	$L__BB6_88;
	setp.ge.s32 	%p35, %r421, %r409;
	mov.f32 	%f409, %f441;
	mov.f32 	%f410, %f442;
	mov.u32 	%r405, %r421;
	@%p35 bra 	$L__BB6_70;
	mov.f32 	%f409, %f417;
	mov.f32 	%f410, %f418;
	mov.u32 	%r405, %r409;
	mov.f32 	%f417, %f441;
	mov.f32 	%f418, %f442;
	mov.u32 	%r409, %r421;
$L__BB6_70:
	setp.ge.s32 	%p36, %r398, %r396;
	mov.f32 	%f413, %f395;
	mov.f32 	%f414, %f396;
	mov.u32 	%r407, %r398;
	@%p36 bra 	$L__BB6_72;
	mov.f32 	%f413, %f391;
	mov.f32 	%f414, %f392;
	mov.u32 	%r407, %r396;
	mov.f32 	%f391, %f395;
	mov.f32 	%f392, %f396;
	mov.u32 	%r396, %r398;
$L__BB6_72:
	setp.ge.s32 	%p37, %r396, %r405;
	mov.f32 	%f421, %f391;
	mov.f32 	%f422, %f392;
	mov.u32 	%r411, %r396;
	@%p37 bra 	$L__BB6_74;
	mov.f32 	%f421, %f409;
	mov.f32 	%f422, %f410;
	mov.u32 	%r411, %r405;
	mov.f32 	%f409, %f391;
	mov.f32 	%f410, %f392;
	mov.u32 	%r405, %r396;
$L__BB6_74:
	setp.ge.s32 	%p38, %r418, %r407;
	mov.f32 	%f411, %f435;
	mov.f32 	%f412, %f436;
	mov.u32 	%r406, %r418;
	@%p38 bra 	$L__BB6_76;
	mov.f32 	%f411, %f413;
	mov.f32 	%f412, %f414;
	mov.u32 	%r406, %r407;
	mov.f32 	%f413, %f435;
	mov.f32 	%f414, %f436;
	mov.u32 	%r407, %r418;
$L__BB6_76:
	setp.ge.s32 	%p39, %r405, %r409;
	mov.f32 	%f425, %f409;
	mov.f32 	%f426, %f410;
	mov.u32 	%r413, %r405;
	@%p39 bra 	$L__BB6_78;
	mov.f32 	%f425, %f417;
	mov.f32 	%f426, %f418;
	mov.u32 	%r413, %r409;
	mov.f32 	%f417, %f409;
	mov.f32 	%f418, %f410;
	mov.u32 	%r409, %r405;
$L__BB6_78:
	setp.ge.s32 	%p40, %r407, %r411;
	mov.f32 	%f429, %f413;
	mov.f32 	%f430, %f414;
	mov.u32 	%r415, %r407;
	@%p40 bra 	$L__BB6_80;
	mov.f32 	%f429, %f421;
	mov.f32 	%f430, %f422;
	mov.u32 	%r415, %r411;
	mov.f32 	%f421, %f413;
	mov.f32 	%f422, %f414;
	mov.u32 	%r411, %r407;
$L__BB6_80:
	setp.ge.s32 	%p41, %r411, %r413;
	mov.f32 	%f391, %f421;
	mov.f32 	%f392, %f422;
	mov.u32 	%r396, %r411;
	@%p41 bra 	$L__BB6_82;
	mov.f32 	%f391, %f425;
	mov.f32 	%f392, %f426;
	mov.u32 	%r396, %r413;
	mov.f32 	%f425, %f421;
	mov.f32 	%f426, %f422;
	mov.u32 	%r413, %r411;
$L__BB6_82:
	setp.ge.s32 	%p42, %r406, %r415;
	mov.f32 	%f435, %f411;
	mov.f32 	%f436, %f412;
	mov.u32 	%r418, %r406;
	@%p42 bra 	$L__BB6_84;
	mov.f32 	%f435, %f429;
	mov.f32 	%f436, %f430;
	mov.u32 	%r418, %r415;
	mov.f32 	%f429, %f411;
	mov.f32 	%f430, %f412;
	mov.u32 	%r415, %r406;
$L__BB6_84:
	setp.ge.s32 	%p43, %r413, %r409;
	mov.f32 	%f441, %f425;
	mov.f32 	%f442, %f426;
	mov.u32 	%r421, %r413;
	@%p43 bra 	$L__BB6_86;
	mov.f32 	%f441, %f417;
	mov.f32 	%f442, %f418;
	mov.u32 	%r421, %r409;
	mov.f32 	%f417, %f425;
	mov.f32 	%f418, %f426;
	mov.u32 	%r409, %r413;
$L__BB6_86:
	setp.ge.s32 	%p44, %r415, %r396;
	mov.f32 	%f395, %f429;
	mov.f32 	%f396, %f430;
	mov.u32 	%r398, %r415;
	@%p44 bra 	$L__BB6_88;
	mov.f32 	%f395, %f391;
	mov.f32 	%f396, %f392;
	mov.u32 	%r398, %r396;
	mov.f32 	%f391, %f429;
	mov.f32 	%f392, %f430;
	mov.u32 	%r396, %r415;
$L__BB6_88:
	mov.b32 	%r428, 2;
$L__BB6_89:
	bar.sync 	0;
	add.s32 	%r227, %r428, -1;
	shr.u32 	%r228, %r428, 1;
	mov.u32 	%r229, _ZZN3cub18CUB_300001_SM_10006detail10merge_sort30DeviceMergeSortBlockSortKernelINS2_10policy_hubIP9pair_typeE9Policy600ES6_PNS0_8NullTypeES6_SA_m15KeyValueCompareS5_S9_EEvbT0_T1_T2_T3_T4_PT6_PT7_T5_NS1_7vsmem_tEE19static_temp_storage;
	mad.lo.s32 	%r230, %r85, 60, %r229;
	st.shared.u32 	[%r230], %r409;
	st.shared.f32 	[%r230+4], %f418;
	st.shared.f32 	[%r230+8], %f417;
	st.shared.u32 	[%r230+12], %r421;
	st.shared.f32 	[%r230+16], %f442;
	st.shared.f32 	[%r230+20], %f441;
	st.shared.u32 	[%r230+24], %r396;
	st.shared.f32 	[%r230+28], %f392;
	st.shared.f32 	[%r230+32], %f391;
	st.shared.u32 	[%r230+36], %r398;
	st.shared.f32 	[%r230+40], %f396;
	st.shared.f32 	[%r230+44], %f395;
	st.shared.u32 	[%r230+48], %r418;
	st.shared.f32 	[%r230+52], %f436;
	st.shared.f32 	[%r230+56], %f435;
	bar.sync 	0;
	neg.s32 	%r231, %r428;
	and.b32  	%r232, %r85, %r231;
	mul.lo.s32 	%r233, %r232, 5;
	mul.lo.s32 	%r234, %r228, 5;
	and.b32  	%r235, %r227, %r85;
	mul.lo.s32 	%r236, %r235, 5;
	min.s32 	%r149, %r236, %r84;
	min.s32 	%r150, %r233, %r84;
	add.s32 	%r237, %r150, %r234;
	min.s32 	%r151, %r237, %r84;
	add.s32 	%r238, %r151, %r234;
	min.s32 	%r152, %r238, %r84;
	sub.s32 	%r239, %r151, %r150;
	sub.s32 	%r240, %r152, %r151;
	setp.lt.s32 	%p45, %r149, %r240;
	sub.s32 	%r241, %r149, %r240;
	selp.b32 	%r431, 0, %r241, %p45;
	min.s32 	%r429, %r239, %r149;
	setp.ge.s32 	%p46, %r431, %r429;
	@%p46 bra 	$L__BB6_92;
	add.s32 	%r155, %r151, %r149;
$L__BB6_91:
	sub.s32 	%r242, %r429, %r431;
	shr.u32 	%r243, %r242, 31;
	add.s32 	%r244, %r242, %r243;
	shr.s32 	%r245, %r244, 1;
	add.s32 	%r246, %r245, %r431;
	add.s32 	%r247, %r246, %r150;
	mad.lo.s32 	%r249, %r247, 12, %r229;
	ld.shared.u32 	%r250, [%r249];
	not.b32 	%r251, %r246;
	add.s32 	%r252, %r155, %r251;
	mad.lo.s32 	%r253, %r252, 12, %r229;
	ld.shared.u32 	%r254, [%r253];
	setp.lt.s32 	%p47, %r254, %r250;
	add.s32 	%r255, %r246, 1;
	selp.b32 	%r431, %r431, %r255, %p47;
	selp.b32 	%r429, %r246, %r429, %p47;
	setp.lt.s32 	%p48, %r431, %r429;
	@%p48 bra 	$L__BB6_91;
$L__BB6_92:
	add.s32 	%r161, %r431, %r150;
	add.s32 	%r256, %r151, %r149;
	sub.s32 	%r162, %r256, %r431;
	mad.lo.s32 	%r163, %r161, 12, %r229;
	ld.shared.u32 	%r435, [%r163];
	ld.shared.f32 	%f461, [%r163+4];
	ld.shared.f32 	%f462, [%r163+8];
	mad.lo.s32 	%r165, %r162, 12, %r229;
	ld.shared.u32 	%r432, [%r165];
	ld.shared.f32 	%f455, [%r165+4];
	ld.shared.f32 	%f456, [%r165+8];
	setp.ge.s32 	%p50, %r162, %r152;
	mov.pred 	%p132, 0;
	@%p50 bra 	$L__BB6_94;
	setp.ge.s32 	%p51, %r161, %r151;
	setp.lt.s32 	%p52, %r432, %r435;
	or.pred  	%p132, %p51, %p52;
$L__BB6_94:
	selp.f32 	%f417, %f456, %f462, %p132;
	selp.f32 	%f418, %f455, %f461, %p132;
	selp.b32 	%r409, %r432, %r435, %p132;
	selp.u32 	%r258, 1, 0, %p132;
	add.s32 	%r168, %r162, %r258;
	not.pred 	%p53, %p132;
	selp.u32 	%r259, 1, 0, %p53;
	add.s32 	%r169, %r161, %r259;
	@%p53 bra 	$L__BB6_96;
	ld.shared.u32 	%r432, [%r165+12];
	ld.shared.f32 	%f455, [%r165+16];
	ld.shared.f32 	%f456, [%r165+20];
	bra.uni 	$L__BB6_97;
$L__BB6_96:
	ld.shared.u32 	%r435, [%r163+12];
	ld.shared.f32 	%f461, [%r163+16];
	ld.shared.f32 	%f462, [%r163+20];
$L__BB6_97:
	setp.ge.s32 	%p55, %r168, %r152;
	mov.pred 	%p133, 0;
	@%p55 bra 	$L__BB6_99;
	setp.ge.s32 	%p56, %r169, %r151;
	setp.lt.s32 	%p57, %r432, %r435;
	or.pred  	%p133, %p56, %p57;
$L__BB6_99:
	selp.f32 	%f441, %f456, %f462, %p133;
	selp.f32 	%f442, %f455, %f461, %p133;
	selp.b32 	%r421, %r432, %r435, %p133;
	selp.u32 	%r260, 1, 0, %p133;
	add.s32 	%r175, %r168, %r260;
	not.pred 	%p58, %p133;
	selp.u32 	%r261, 1, 0, %p58;
	add.s32 	%r176, %r169, %r261;
	@%p133 bra 	$L__BB6_101;
	mov.u32 	%r262, _ZZN3cub18CUB_300001_SM_10006detail10merge_sort30DeviceMergeSortBlockSortKernelINS2_10policy_hubIP9pair_typeE9Policy600ES6_PNS0_8NullTypeES6_SA_m15KeyValueCompareS5_S9_EEvbT0_T1_T2_T3_T4_PT6_PT7_T5_NS1_7vsmem_tEE19static_temp_storage;
	mad.lo.s32 	%r263, %r176, 12, %r262;
	ld.shared.u32 	%r435, [%r263];
	ld.shared.f32 	%f461, [%r263+4];
	ld.shared.f32 	%f462, [%r263+8];
	bra.uni 	$L__BB6_102;
$L__BB6_101:
	mov.u32 	%r264, _ZZN3cub18CUB_300001_SM_10006detail10merge_sort30DeviceMergeSortBlockSortKernelINS2_10policy_hubIP9pair_typeE9Policy600ES6_PNS0_8NullTypeES6_SA_m15KeyValueCompareS5_S9_EEvbT0_T1_T2_T3_T4_PT6_PT7_T5_NS1_7vsmem_tEE19static_temp_storage;
	mad.lo.s32 	%r265, %r175, 12, %r264;
	ld.shared.u32 	%r432, [%r265];
	ld.shared.f32 	%f455, [%r265+4];
	ld.shared.f32 	%f456, [%r265+8];
$L__BB6_102:
	setp.ge.s32 	%p60, %r175, %r152;
	mov.pred 	%p134, 0;
	@%p60 bra 	$L__BB6_104;
	setp.ge.s32 	%p61, %r176, %r151;
	setp.lt.s32 	%p62, %r432, %r435;
	or.pred  	%p134, %p61, %p62;
$L__BB6_104:
	selp.f32 	%f391, %f456, %f462, %p134;
	selp.f32 	%f392, %f455, %f461, %p134;
	selp.b32 	%r396, %r432, %r435, %p134;
	selp.u32 	%r266, 1, 0, %p134;
	add.s32 	%r182, %r175, %r266;
	not.pred 	%p63, %p134;
	selp.u32 	%r267, 1, 0, %p63;
	add.s32 	%r183, %r176, %r267;
	@%p134 bra 	$L__BB6_106;
	mov.u32 	%r268, _ZZN3cub18CUB_300001_SM_10006detail10merge_sort30DeviceMergeSortBlockSortKernelINS2_10policy_hubIP9pair_typeE9Policy600ES6_PNS0_8NullTypeES6_SA_m15KeyValueCompareS5_S9_EEvbT0_T1_T2_T3_T4_PT6_PT7_T5_NS1_7vsmem_tEE19static_temp_storage;
	mad.lo.s32 	%r269, %r183, 12, %r268;
	ld.shared.u32 	%r435, [%r269];
	ld.shared.f32 	%f461, [%r269+4];
	ld.shared.f32 	%f462, [%r269+8];
	bra.uni 	$L__BB6_107;
$L__BB6_106:
	mov.u32 	%r270, _ZZN3cub18CUB_300001_SM_10006detail10merge_sort30DeviceMergeSortBlockSortKernelINS2_10policy_hubIP9pair_typeE9Policy600ES6_PNS0_8NullTypeES6_SA_m15KeyValueCompareS5_S9_EEvbT0_T1_T2_T3_T4_PT6_PT7_T5_NS1_7vsmem_tEE19static_temp_storage;
	mad.lo.s32 	%r271, %r182, 12, %r270;
	ld.shared.u32 	%r432, [%r271];
	ld.shared.f32 	%f455, [%r271+4];
	ld.shared.f32 	%f456, [%r271+8];
$L__BB6_107:
	setp.ge.s32 	%p65, %r182, %r152;
	mov.pred 	%p135, 0;
	@%p65 bra 	$L__BB6_109;
	setp.ge.s32 	%p66, %r183, %r151;
	setp.lt.s32 	%p67, %r432, %r435;
	or.pred  	%p135, %p66, %p67;
$L__BB6_109:
	selp.f32 	%f395, %f456, %f462, %p135;
	selp.f32 	%f396, %f455, %f461, %p135;
	selp.b32 	%r398, %r432, %r435, %p135;
	selp.u32 	%r272, 1, 0, %p135;
	add.s32 	%r189, %r182, %r272;
	not.pred 	%p68, %p135;
	selp.u32 	%r273, 1, 0, %p68;
	add.s32 	%r190, %r183, %r273;
	@%p135 bra 	$L__BB6_111;
	mov.u32 	%r274, _ZZN3cub18CUB_300001_SM_10006detail10merge_sort30DeviceMergeSortBlockSortKernelINS2_10policy_hubIP9pair_typeE9Policy600ES6_PNS0_8NullTypeES6_SA_m15KeyValueCompareS5_S9_EEvbT0_T1_T2_T3_T4_PT6_PT7_T5_NS1_7vsmem_tEE19static_temp_storage;
	mad.lo.s32 	%r275, %r190, 12, %r274;
	ld.shared.u32 	%r435, [%r275];
	ld.shared.f32 	%f461, [%r275+4];
	ld.shared.f32 	%f462, [%r275+8];
	bra.uni 	$L__BB6_112;
$L__BB6_111:
	mov.u32 	%r276, _ZZN3cub18CUB_300001_SM_10006detail10merge_sort30DeviceMergeSortBlockSortKernelINS2_10policy_hubIP9pair_typeE9Policy600ES6_PNS0_8NullTypeES6_SA_m15KeyValueCompareS5_S9_EEvbT0_T1_T2_T3_T4_PT6_PT7_T5_NS1_7vsmem_tEE19static_temp_storage;
	mad.lo.s32 	%r277, %r189, 12, %r276;
	ld.shared.u32 	%r432, [%r277];
	ld.shared.f32 	%f455, [%r277+4];
	ld.shared.f32 	%f456, [%r277+8];
$L__BB6_112:
	setp.ge.s32 	%p70, %r189, %r152;
	mov.pred 	%p136, 0;
	@%p70 bra 	$L__BB6_114;
	setp.ge.s32 	%p71, %r190, %r151;
	setp.lt.s32 	%p72, %r432, %r435;
	or.pred  	%p136, %p71, %p72;
$L__BB6_114:
	selp.f32 	%f435, %f456, %f462, %p136;
	selp.f32 	%f436, %f455, %f461, %p136;
	selp.b32 	%r418, %r432, %r435, %p136;
	shl.b32 	%r196, %r428, 1;
	setp.lt.u32 	%p73, %r428, 129;
	mov.u32 	%r428, %r196;
	@%p73 bra 	$L__BB6_89;
	ld.param.s8 	%rs2, [_ZN3cub18CUB_300001_SM_10006detail10merge_sort30DeviceMergeSortBlockSortKernelINS2_10policy_hubIP9pair_typeE9Policy600ES6_PNS0_8NullTypeES6_SA_m15KeyValueCompareS5_S9_EEvbT0_T1_T2_T3_T4_PT6_PT7_T5_NS1_7vsmem_tE_param_0];
	bar.sync 	0;
	setp.eq.s16 	%p74, %rs2, 0;
	@%p74 bra 	$L__BB6_128;
	st.shared.u32 	[%r103], %r409;
	st.shared.f32 	[%r103+4], %f418;
	st.shared.f32 	[%r103+8], %f417;
	st.shared.u32 	[%r103+12], %r421;
	st.shared.f32 	[%r103+16], %f442;
	st.shared.f32 	[%r103+20], %f441;
	st.shared.u32 	[%r103+24], %r396;
	st.shared.f32 	[%r103+28], %f392;
	st.shared.f32 	[%r103+32], %f391;
	st.shared.u32 	[%r103+36], %r398;
	st.shared.f32 	[%r103+40], %f396;
	st.shared.f32 	[%r103+44], %f395;
	st.shared.u32 	[%r103+48], %r418;
	st.shared.f32 	[%r103+52], %f436;
	st.shared.f32 	[%r103+56], %f435;
	bar.warp.sync 	-1;
	ld.shared.u32 	%r197, [%r102];
	ld.shared.f32 	%f261, [%r102+4];
	ld.shared.f32 	%f262, [%r102+8];
	ld.shared.u32 	%r198, [%r102+384];
	ld.shared.f32 	%f263, [%r102+388];
	ld.shared.f32 	%f264, [%r102+392];
	ld.shared.u32 	%r199, [%r102+768];
	ld.shared.f32 	%f265, [%r102+772];
	ld.shared.f32 	%f266, [%r102+776];
	ld.shared.u32 	%r200, [%r102+1152];
	ld.shared.f32 	%f267, [%r102+1156];
	ld.shared.f32 	%f268, [%r102+1160];
	ld.shared.u32 	%r201, [%r102+1536];
	ld.shared.f32 	%f269, [%r102+1540];
	ld.shared.f32 	%f270, [%r102+1544];
	setp.eq.s32 	%p75, %r85, 0;
	@%p75 bra 	$L__BB6_117;
	bra.uni 	$L__BB6_118;
$L__BB6_117:
	st.volatile.shared.u32 	[_ZZN3cub18CUB_300001_SM_10006detail10merge_sort30DeviceMergeSortBlockSortKernelINS2_10policy_hubIP9pair_typeE9Policy600ES6_PNS0_8NullTypeES6_SA_m15KeyValueCompareS5_S9_EEvbT0_T1_T2_T3_T4_PT6_PT7_T5_NS1_7vsmem_tEE19static_temp_storage+15360], %r84;
$L__BB6_118:
	bar.sync 	0;
	ld.volatile.shared.u32 	%r207, [_ZZN3cub18CUB_300001_SM_10006detail10merge_sort30DeviceMergeSortBlockSortKernelINS2_10policy_hubIP9pair_typeE9Policy600ES6_PNS0_8NullTypeES6_SA_m15KeyValueCompareS5_S9_EEvbT0_T1_T2_T3_T4_PT6_PT7_T5_NS1_7vsmem_tEE19static_temp_storage+15360];
	setp.ge.s32 	%p76, %r87, %r207;
	cvt.u64.u32 	%rd18, %r87;
	add.s64 	%rd19, %rd4, %rd18;
	mad.lo.s64 	%rd7, %rd19, 12, %rd2;
	@%p76 bra 	$L__BB6_120;
	st.global.u32 	[%rd7], %r197;
	st.global.f32 	[%rd7+4], %f261;
	st.global.f32 	[%rd7+8], %f262;
$L__BB6_120:
	setp.ge.s32 	%p77, %r90, %r207;
	@%p77 bra 	$L__BB6_122;
	st.global.u32 	[%rd7+384], %r198;
	st.global.f32 	[%rd7+388], %f263;
	st.global.f32 	[%rd7+392], %f264;
$L__BB6_122:
	setp.ge.s32 	%p78, %r93, %r207;
	@%p78 bra 	$L__BB6_124;
	st.global.u32 	[%rd7+768], %r199;
	st.global.f32 	[%rd7+772], %f265;
	st.global.f32 	[%rd7+776], %f266;
$L__BB6_124:
	setp.ge.s32 	%p79, %r96, %r207;
	@%p79 bra 	$L__BB6_126;
	st.global.u32 	[%rd7+1152], %r200;
	st.global.f32 	[%rd7+1156], %f267;
	st.global.f32 	[%rd7+1160], %f268;
$L__BB6_126:
	setp.ge.s32 	%p80, %r99, %r207;
	@%p80 bra 	$L__BB6_140;
	st.global.u32 	[%rd7+1536], %r201;
	st.global.f32 	[%rd7+1540], %f269;
	st.global.f32 	[%rd7+1544], %f270;
	bra.uni 	$L__BB6_140;
$L__BB6_128:
	st.shared.u32 	[%r103], %r409;
	st.shared.f32 	[%r103+4], %f418;
	st.shared.f32 	[%r103+8], %f417;
	st.shared.u32 	[%r103+12], %r421;
	st.shared.f32 	[%r103+16], %f442;
	st.shared.f32 	[%r103+20], %f441;
	st.shared.u32 	[%r103+24], %r396;
	st.shared.f32 	[%r103+28], %f392;
	st.shared.f32 	[%r103+32], %f391;
	st.shared.u32 	[%r103+36], %r398;
	st.shared.f32 	[%r103+40], %f396;
	st.shared.f32 	[%r103+44], %f395;
	st.shared.u32 	[%r103+48], %r418;
	st.shared.f32 	[%r103+52], %f436;
	st.shared.f32 	[%r103+56], %f435;
	bar.warp.sync 	-1;
	ld.shared.u32 	%r202, [%r102];
	ld.shared.f32 	%f271, [%r102+4];
	ld.shared.f32 	%f272, [%r102+8];
	ld.shared.u32 	%r203, [%r102+384];
	ld.shared.f32 	%f273, [%r102+388];
	ld.shared.f32 	%f274, [%r102+392];
	ld.shared.u32 	%r204, [%r102+768];
	ld.shared.f32 	%f275, [%r102+772];
	ld.shared.f32 	%f276, [%r102+776];
	ld.shared.u32 	%r205, [%r102+1152];
	ld.shared.f32 	%f277, [%r102+1156];
	ld.shared.f32 	%f278, [%r102+1160];
	ld.shared.u32 	%r206, [%r102+1536];
	ld.shared.f32 	%f279, [%r102+1540];
	ld.shared.f32 	%f280, [%r102+1544];
	setp.eq.s32 	%p81, %r85, 0;
	@%p81 bra 	$L__BB6_129;
	bra.uni 	$L__BB6_130;
$L__BB6_129:
	st.volatile.shared.u32 	[_ZZN3cub18CUB_300001_SM_10006detail10merge_sort30DeviceMergeSortBlockSortKernelINS2_10policy_hubIP9pair_typeE9Policy600ES6_PNS0_8NullTypeES6_SA_m15KeyValueCompareS5_S9_EEvbT0_T1_T2_T3_T4_PT6_PT7_T5_NS1_7vsmem_tEE19static_temp_storage+15360], %r84;
$L__BB6_130:
	bar.sync 	0;
	ld.volatile.shared.u32 	%r208, [_ZZN3cub18CUB_300001_SM_10006detail10merge_sort30DeviceMergeSortBlockSortKernelINS2_10policy_hubIP9pair_typeE9Policy600ES6_PNS0_8NullTypeES6_SA_m15KeyValueCompareS5_S9_EEvbT0_T1_T2_T3_T4_PT6_PT7_T5_NS1_7vsmem_tEE19static_temp_storage+15360];
	setp.ge.s32 	%p82, %r87, %r208;
	cvt.u64.u32 	%rd20, %r87;
	add.s64 	%rd21, %rd4, %rd20;
	mad.lo.s64 	%rd8, %rd21, 12, %rd1;
	@%p82 bra 	$L__BB6_132;
	st.global.u32 	[%rd8], %r202;
	st.global.f32 	[%rd8+4], %f271;
	st.global.f32 	[%rd8+8], %f272;
$L__BB6_132:
	setp.ge.s32 	%p83, %r90, %r208;
	@%p83 bra 	$L__BB6_134;
	st.global.u32 	[%rd8+384], %r203;
	st.global.f32 	[%rd8+388], %f273;
	st.global.f32 	[%rd8+392], %f274;
$L__BB6_134:
	setp.ge.s32 	%p84, %r93, %r208;
	@%p84 bra 	$L__BB6_136;
	st.global.u32 	[%rd8+768], %r204;
	st.global.f32 	[%rd8+772], %f275;
	st.global.f32 	[%rd8+776], %f276;
$L__BB6_136:
	setp.ge.s32 	%p85, %r96, %r208;
	@%p85 bra 	$L__BB6_138;
	st.global.u32 	[%rd8+1152], %r205;
	st.global.f32 	[%rd8+1156], %f277;
	st.global.f32 	[%rd8+1160], %f278;
$L__BB6_138:
	setp.ge.s32 	%p86, %r99, %r208;
	@%p86 bra 	$L__BB6_140;
	st.global.u32 	[%rd8+1536], %r206;
	st.global.f32 	[%rd8+1540], %f279;
	st.global.f32 	[%rd8+1544], %f280;
$L__BB6_140:
	ret;

}
	// .globl	_ZN3cub18CUB_300001_SM_10006detail10merge_sort30DeviceMergeSortPartitionKernelIP9pair_typem15KeyValueCompareS4_EEvbT_PT2_T0_SA_PSA_T1_SA_i
.visible .entry _ZN3cub18CUB_300001_SM_10006detail10merge_sort30DeviceMergeSortPartitionKernelIP9pair_typem15KeyValueCompareS4_EEvbT_PT2_T0_SA_PSA_T1_SA_i(
	.param .u8 _ZN3cub18CUB_300001_SM_10006detail10merge_sort30DeviceMergeSortPartitionKernelIP9pair_typem15KeyValueCompareS4_EEvbT_PT2_T0_SA_PSA_T1_SA_i_param_0,
	.param .u64 .ptr .align 1 _ZN3cub18CUB_300001_SM_10006detail10merge_sort30DeviceMergeSortPartitionKernelIP9pair_typem15KeyValueCompareS4_EEvbT_PT2_T0_SA_PSA_T1_SA_i_param_1,
	.param .u64 .ptr .align 1 _ZN3cub18CUB_300001_SM_10006detail10merge_sort30DeviceMergeSortPartitionKernelIP9pair_typem15KeyValueCompareS4_EEvbT_PT2_T0_SA_PSA_T1_SA_i_param_2,
	.param .u64 _ZN3cub18CUB_300001_SM_10006detail10merge_sort30DeviceMergeSortPartitionKernelIP9pair_typem15KeyValueCompareS4_EEvbT_PT2_T0_SA_PSA_T1_SA_i_param_3,
	.param .u64 _ZN3cub18CUB_300001_SM_10006detail10merge_sort30DeviceMergeSortPartitionKernelIP9pair_typem15KeyValueCompareS4_EEvbT_PT2_T0_SA_PSA_T1_SA_i_param_4,
	.param .u64 .ptr .align 1 _ZN3cub18CUB_300001_SM_10006detail10merge_sort30DeviceMergeSortPartitionKernelIP9pair_typem15KeyValueCompareS4_EEvbT_PT2_T0_SA_PSA_T1_SA_i_param_5,
	.param .align 1 .b8 _ZN3cub18CUB_300001_SM_10006detail10merge_sort30DeviceMergeSortPartitionKernelIP9pair_typem15KeyValueCompareS4_EEvbT_PT2_T0_SA_PSA_T1_SA_i_param_6[1],
	.param .u64 _ZN3cub18CUB_300001_SM_10006detail10merge_sort30DeviceMergeSortPartitionKernelIP9pair_typem15KeyValueCompareS4_EEvbT_PT2_T0_SA_PSA_T1_SA_i_param_7,
	.param .u32 _ZN3cub18CUB_300001_SM_10006detail10merge_sort30DeviceMergeSortPartitionKernelIP9pair_typem15KeyValueCompareS4_EEvbT_PT2_T0_SA_PSA_T1_SA_i_param_8
)
{
	.reg .pred 	%p<10>;
	.reg .b16 	%rs<2>;
	.reg .b32 	%r<10>;
	.reg .b64 	%rd<81>;

	ld.param.s8 	%rs1, [_ZN3cub18CUB_300001_SM_10006detail10merge_sort30DeviceMergeSortPartitionKernelIP9pair_typem15KeyValueCompareS4_EEvbT_PT2_T0_SA_PSA_T1_SA_i_param_0];
	ld.param.u64 	%rd26, [_ZN3cub18CUB_300001_SM_10006detail10merge_sort30DeviceMergeSortPartitionKernelIP9pair_typem15KeyValueCompareS4_EEvbT_PT2_T0_SA_PSA_T1_SA_i_param_1];
	ld.param.u64 	%rd27, [_ZN3cub18CUB_300001_SM_10006detail10merge_sort30DeviceMergeSortPartitionKernelIP9pair_typem15KeyValueCompareS4_EEvbT_PT2_T0_SA_PSA_T1_SA_i_param_2];
	ld.param.u64 	%rd28, [_ZN3cub18CUB_300001_SM_10006detail10merge_sort30DeviceMergeSortPartitionKernelIP9pair_typem15KeyValueCompareS4_EEvbT_PT2_T0_SA_PSA_T1_SA_i_param_3];
	ld.param.u64 	%rd29, [_ZN3cub18CUB_300001_SM_10006detail10merge_sort30DeviceMergeSortPartitionKernelIP9pair_typem15KeyValueCompareS4_EEvbT_PT2_T0_SA_PSA_T1_SA_i_param_4];
	ld.param.u64 	%rd31, [_ZN3cub18CUB_300001_SM_10006detail10merge_sort30DeviceMergeSortPartitionKernelIP9pair_typem15KeyValueCompareS4_EEvbT_PT2_T0_SA_PSA_T1_SA_i_param_5];
	ld.param.u64 	%rd30, [_ZN3cub18CUB_300001_SM_10006detail10merge_sort30DeviceMergeSortPartitionKernelIP9pair_typem15KeyValueCompareS4_EEvbT_PT2_T0_SA_PSA_T1_SA_i_param_7];
	ld.param.u32 	%r1, [_ZN3cub18CUB_300001_SM_10006detail10merge_sort30DeviceMergeSortPartitionKernelIP9pair_typem15KeyValueCompareS4_EEvbT_PT2_T0_SA_PSA_T1_SA_i_param_8];
	cvta.to.global.u64 	%rd1, %rd31;
	mov.u32 	%r2, %ntid.x;
	mov.u32 	%r3, %ctaid.x;
	mov.u32 	%r4, %tid.x;
	mad.lo.s32 	%r5, %r2, %r3, %r4;
	cvt.u64.u32 	%rd2, %r5;
	setp.le.u64 	%p1, %rd29, %rd2;
	@%p1 bra 	$L__BB7_11;
	shr.u64 	%rd32, %rd30, 1;
	add.s64 	%rd3, %rd30, 4294967295;
	neg.s64 	%rd33, %rd30;
	and.b64  	%rd34, %rd33, %rd2;
	cvt.s64.s32 	%rd4, %r1;
	mul.lo.s64 	%rd35, %rd34, %rd4;
	mul.lo.s64 	%rd36, %rd32, %rd4;
	min.u64 	%rd5, %rd35, %rd28;
	not.b64 	%rd37, %rd35;
	min.u64 	%rd38, %rd36, %rd37;
	add.s64 	%rd39, %rd38, %rd35;
	min.u64 	%rd6, %rd39, %rd28;
	not.b64 	%rd40, %rd6;
	min.u64 	%rd41, %rd36, %rd40;
	add.s64 	%rd42, %rd41, %rd6;
	min.u64 	%rd7, %rd42, %rd28;
	// begin inline asm
	griddepcontrol.wait;
	// end inline asm
	add.s64 	%rd43, %rd2, 1;
	setp.ne.s64 	%p2, %rd43, %rd29;
	@%p2 bra 	$L__BB7_3;
	shl.b64 	%rd74, %rd2, 3;
	add.s64 	%rd75, %rd1, %rd74;
	st.global.u64 	[%rd75], %rd6;
	bra.uni 	$L__BB7_11;
$L__BB7_3:
	sub.s64 	%rd44, %rd7, %rd5;
	and.b64  	%rd45, %rd3, %rd2;
	mul.lo.s64 	%rd46, %rd45, %rd4;
	min.u64 	%rd8, %rd46, %rd44;
	setp.eq.s16 	%p3, %rs1, 0;
	@%p3 bra 	$L__BB7_7;
	sub.s64 	%rd47, %rd6, %rd5;
	sub.s64 	%rd48, %rd7, %rd6;
	max.u64 	%rd49, %rd8, %rd48;
	sub.s64 	%rd80, %rd49, %rd48;
	min.u64 	%rd76, %rd47, %rd8;
	setp.ge.u64 	%p4, %rd80, %rd76;
	@%p4 bra 	$L__BB7_10;
	cvta.to.global.u64 	%rd11, %rd26;
	add.s64 	%rd12, %rd8, %rd6;
$L__BB7_6:
	sub.s64 	%rd50, %rd76, %rd80;
	shr.u64 	%rd51, %rd50, 1;
	add.s64 	%rd52, %rd51, %rd80;
	add.s64 	%rd53, %rd52, %rd5;
	mad.lo.s64 	%rd54, %rd53, 12, %rd11;
	ld.global.u32 	%r6, [%rd54];
	not.b64 	%rd55, %rd52;
	add.s64 	%rd56, %rd12, %rd55;
	mad.lo.s64 	%rd57, %rd56, 12, %rd11;
	ld.global.u32 	%r7, [%rd57];
	setp.lt.s32 	%p5, %r7, %r6;
	add.s64 	%rd58, %rd52, 1;
	selp.b64 	%rd80, %rd80, %rd58, %p5;
	selp.b64 	%rd76, %rd52, %rd76, %p5;
	setp.lt.u64 	%p6, %rd80, %rd76;
	@%p6 bra 	$L__BB7_6;
	bra.uni 	$L__BB7_10;
$L__BB7_7:
	sub.s64 	%rd59, %rd6, %rd5;
	sub.s64 	%rd60, %rd7, %rd6;
	max.u64 	%rd61, %rd8, %rd60;
	sub.s64 	%rd80, %rd61, %rd60;
	min.u64 	%rd78, %rd59, %rd8;
	setp.ge.u64 	%p7, %rd80, %rd78;
	@%p7 bra 	$L__BB7_10;
	cvta.to.global.u64 	%rd19, %rd27;
	add.s64 	%rd20, %rd8, %rd6;
$L__BB7_9:
	sub.s64 	%rd62, %rd78, %rd80;
	shr.u64 	%rd63, %rd62, 1;
	add.s64 	%rd64, %rd63, %rd80;
	add.s64 	%rd65, %rd64, %rd5;
	mad.lo.s64 	%rd66, %rd65, 12, %rd19;
	ld.global.u32 	%r8, [%rd66];
	not.b64 	%rd67, %rd64;
	add.s64 	%rd68, %rd20, %rd67;
	mad.lo.s64 	%rd69, %rd68, 12, %rd19;
	ld.global.u32 	%r9, [%rd69];
	setp.lt.s32 	%p8, %r9, %r8;
	add.s64 	%rd70, %rd64, 1;
	selp.b64 	%rd80, %rd80, %rd70, %p8;
	selp.b64 	%rd78, %rd64, %rd78, %p8;
	setp.lt.u64 	%p9, %rd80, %rd78;
	@%p9 bra 	$L__BB7_9;
$L__BB7_10:
	add.s64 	%rd71, %rd80, %rd5;
	shl.b64 	%rd72, %rd2, 3;
	add.s64 	%rd73, %rd1, %rd72;
	st.global.u64 	[%rd73], %rd71;
$L__BB7_11:
	ret;

}
	// .globl	_ZN3cub18CUB_300001_SM_10006detail10merge_sort26DeviceMergeSortMergeKernelINS2_10policy_hubIP9pair_typeE9Policy600ES6_PNS0_8NullTypeES6_SA_m15KeyValueCompareS5_S9_EEvbT2_T3_T4_PT6_PT7_T5_PSE_SE_NS1_7vsmem_tE
.visible .entry _ZN3cub18CUB_300001_SM_10006detail10merge_sort26DeviceMergeSortMergeKernelINS2_10policy_hubIP9pair_typeE9Policy600ES6_PNS0_8NullTypeES6_SA_m15KeyValueCompareS5_S9_EEvbT2_T3_T4_PT6_PT7_T5_PSE_SE_NS1_7vsmem_tE(
	.param .u8 _ZN3cub18CUB_300001_SM_10006detail10merge_sort26DeviceMergeSortMergeKernelINS2_10policy_hubIP9pair_typeE9Policy600ES6_PNS0_8NullTypeES6_SA_m15KeyValueCompareS5_S9_EEvbT2_T3_T4_PT6_PT7_T5_PSE_SE_NS1_7vsmem_tE_param_0,
	.param .u64 .ptr .align 1 _ZN3cub18CUB_300001_SM_10006detail10merge_sort26DeviceMergeSortMergeKernelINS2_10policy_hubIP9pair_typeE9Policy600ES6_PNS0_8NullTypeES6_SA_m15KeyValueCompareS5_S9_EEvbT2_T3_T4_PT6_PT7_T5_PSE_SE_NS1_7vsmem_tE_param_1,
	.param .u64 .ptr .align 1 _ZN3cub18CUB_300001_SM_10006detail10merge_sort26DeviceMergeSortMergeKernelINS2_10policy_hubIP9pair_typeE9Policy600ES6_PNS0_8NullTypeES6_SA_m15KeyValueCompareS5_S9_EEvbT2_T3_T4_PT6_PT7_T5_PSE_SE_NS1_7vsmem_tE_param_2,
	.param .u64 _ZN3cub18CUB_300001_SM_10006detail10merge_sort26DeviceMergeSortMergeKernelINS2_10policy_hubIP9pair_typeE9Policy600ES6_PNS0_8NullTypeES6_SA_m15KeyValueCompareS5_S9_EEvbT2_T3_T4_PT6_PT7_T5_PSE_SE_NS1_7vsmem_tE_param_3,
	.param .u64 .ptr .align 1 _ZN3cub18CUB_300001_SM_10006detail10merge_sort26DeviceMergeSortMergeKernelINS2_10policy_hubIP9pair_typeE9Policy600ES6_PNS0_8NullTypeES6_SA_m15KeyValueCompareS5_S9_EEvbT2_T3_T4_PT6_PT7_T5_PSE_SE_NS1_7vsmem_tE_param_4,
	.param .u64 .ptr .align 1 _ZN3cub18CUB_300001_SM_10006detail10merge_sort26DeviceMergeSortMergeKernelINS2_10policy_hubIP9pair_typeE9Policy600ES6_PNS0_8NullTypeES6_SA_m15KeyValueCompareS5_S9_EEvbT2_T3_T4_PT6_PT7_T5_PSE_SE_NS1_7vsmem_tE_param_5,
	.param .align 1 .b8 _ZN3cub18CUB_300001_SM_10006detail10merge_sort26DeviceMergeSortMergeKernelINS2_10policy_hubIP9pair_typeE9Policy600ES6_PNS0_8NullTypeES6_SA_m15KeyValueCompareS5_S9_EEvbT2_T3_T4_PT6_PT7_T5_PSE_SE_NS1_7vsmem_tE_param_6[1],
	.param .u64 .ptr .align 1 _ZN3cub18CUB_300001_SM_10006detail10merge_sort26DeviceMergeSortMergeKernelINS2_10policy_hubIP9pair_typeE9Policy600ES6_PNS0_8NullTypeES6_SA_m15KeyValueCompareS5_S9_EEvbT2_T3_T4_PT6_PT7_T5_PSE_SE_NS1_7vsmem_tE_param_7,
	.param .u64 _ZN3cub18CUB_300001_SM_10006detail10merge_sort26DeviceMergeSortMergeKernelINS2_10policy_hubIP9pair_typeE9Policy600ES6_PNS0_8NullTypeES6_SA_m15KeyValueCompareS5_S9_EEvbT2_T3_T4_PT6_PT7_T5_PSE_SE_NS1_7vsmem_tE_param_8,
	.param .align 8 .b8 _ZN3cub18CUB_300001_SM_10006detail10merge_sort26DeviceMergeSortMergeKernelINS2_10policy_hubIP9pair_typeE9Policy600ES6_PNS0_8NullTypeES6_SA_m15KeyValueCompareS5_S9_EEvbT2_T3_T4_PT6_PT7_T5_PSE_SE_NS1_7vsmem_tE_param_9[8]
)
.maxntid 256
{
	.reg .pred 	%p<136>;
	.reg .b16 	%rs<2>;
	.reg .b32 	%r<411>;
	.reg .b32 	%f<359>;
	.reg .b64 	%rd<116>;
	// demoted variable
	.shared .align 16 .b8 _ZZN3cub18CUB_300001_SM_10006detail10merge_sort26DeviceMergeSortMergeKernelINS2_10policy_hubIP9pair_typeE9Policy600ES6_PNS0_8NullTypeES6_SA_m15KeyValueCompareS5_S9_EEvbT2_T3_T4_PT6_PT7_T5_PSE_SE_NS1_7vsmem_tEE19static_temp_storage[15376];
	ld.param.s8 	%rs1, [_ZN3cub18CUB_300001_SM_10006detail10merge_sort26DeviceMergeSortMergeKernelINS2_10policy_hubIP9pair_typeE9Policy600ES6_PNS0_8NullTypeES6_SA_m15KeyValueCompareS5_S9_EEvbT2_T3_T4_PT6_PT7_T5_PSE_SE_NS1_7vsmem_tE_param_0];
	ld.param.u64 	%rd26, [_ZN3cub18CUB_300001_SM_10006detail10merge_sort26DeviceMergeSortMergeKernelINS2_10policy_hubIP9pair_typeE9Policy600ES6_PNS0_8NullTypeES6_SA_m15KeyValueCompareS5_S9_EEvbT2_T3_T4_PT6_PT7_T5_PSE_SE_NS1_7vsmem_tE_param_1];
	ld.param.u64 	%rd27, [_ZN3cub18CUB_300001_SM_10006detail10merge_sort26DeviceMergeSortMergeKernelINS2_10policy_hubIP9pair_typeE9Policy600ES6_PNS0_8NullTypeES6_SA_m15KeyValueCompareS5_S9_EEvbT2_T3_T4_PT6_PT7_T5_PSE_SE_NS1_7vsmem_tE_param_4];
	cvta.to.global.u64 	%rd1, %rd27;
	cvta.to.global.u64 	%rd2, %rd26;
	mov.u32 	%r184, %ctaid.x;
	mov.u32 	%r185, %nctaid.x;
	cvt.u64.u32 	%rd3, %r184;
	mul.wide.u32 	%rd4, %r184, 1280;
	mov.u32 	%r1, %tid.x;
	add.s32 	%r186, %r185, -1;
	setp.ge.u32 	%p21, %r184, %r186;
	@%p21 bra 	$L__BB8_60;
	ld.param.u64 	%rd115, [_ZN3cub18CUB_300001_SM_10006detail10merge_sort26DeviceMergeSortMergeKernelINS2_10policy_hubIP9pair_typeE9Policy600ES6_PNS0_8NullTypeES6_SA_m15KeyValueCompareS5_S9_EEvbT2_T3_T4_PT6_PT7_T5_PSE_SE_NS1_7vsmem_tE_param_8];
	ld.param.u64 	%rd113, [_ZN3cub18CUB_300001_SM_10006detail10merge_sort26DeviceMergeSortMergeKernelINS2_10policy_hubIP9pair_typeE9Policy600ES6_PNS0_8NullTypeES6_SA_m15KeyValueCompareS5_S9_EEvbT2_T3_T4_PT6_PT7_T5_PSE_SE_NS1_7vsmem_tE_param_7];
	ld.param.u64 	%rd111, [_ZN3cub18CUB_300001_SM_10006detail10merge_sort26DeviceMergeSortMergeKernelINS2_10policy_hubIP9pair_typeE9Policy600ES6_PNS0_8NullTypeES6_SA_m15KeyValueCompareS5_S9_EEvbT2_T3_T4_PT6_PT7_T5_PSE_SE_NS1_7vsmem_tE_param_3];
	cvta.to.global.u64 	%rd68, %rd113;
	shl.b64 	%rd69, %rd3, 3;
	add.s64 	%rd70, %rd68, %rd69;
	ld.global.u64 	%rd5, [%rd70];
	ld.global.u64 	%rd71, [%rd70+8];
	shr.u64 	%rd72, %rd115, 1;
	neg.s64 	%rd73, %rd115;
	and.b64  	%rd74, %rd73, %rd3;
	mul.lo.s64 	%rd6, %rd74, 1280;
	mul.lo.s64 	%rd7, %rd72, 1280;
	sub.s64 	%rd75, %rd3, %rd74;
	mul.lo.s64 	%rd76, %rd75, 1280;
	sub.s64 	%rd77, %rd5, %rd6;
	sub.s64 	%rd78, %rd71, %rd6;
	sub.s64 	%rd79, %rd111, %rd6;
	max.u64 	%rd80, %rd79, %rd7;
	sub.s64 	%rd81, %rd80, %rd7;
	sub.s64 	%rd82, %rd76, %rd77;
	min.u64 	%rd8, %rd82, %rd81;
	max.u64 	%rd83, %rd76, -1281;
	not.b64 	%rd84, %rd83;
	add.s64 	%rd85, %rd76, %rd84;
	sub.s64 	%rd86, %rd85, %rd78;
	or.b64  	%rd87, %rd73, %rd3;
	setp.eq.s64 	%p85, %rd87, -1;
	min.u64 	%rd88, %rd7, %rd79;
	selp.b64 	%rd89, %rd88, %rd78, %p85;
	selp.b64 	%rd90, %rd7, %rd86, %p85;
	min.u64 	%rd91, %rd90, %rd81;
	cvt.u32.u64 	%r274, %rd77;
	cvt.u32.u64 	%r275, %rd89;
	sub.s32 	%r2, %r275, %r274;
	cvt.u32.u64 	%r276, %rd91;
	cvt.u32.u64 	%r277, %rd8;
	sub.s32 	%r3, %r276, %r277;
	// begin inline asm
	griddepcontrol.wait;
	// end inline asm
	setp.eq.s16 	%p86, %rs1, 0;
	@%p86 bra 	$L__BB8_17;
	add.s64 	%rd92, %rd6, %rd7;
	add.s64 	%rd93, %rd92, %rd8;
	setp.ge.s32 	%p87, %r1, %r2;
	cvt.u64.u32 	%rd94, %r1;
	add.s64 	%rd95, %rd5, %rd94;
	mad.lo.s64 	%rd9, %rd95, 12, %rd2;
	sub.s32 	%r278, %r1, %r2;
	cvt.s64.s32 	%rd96, %r278;
	add.s64 	%rd97, %rd93, %rd96;
	mad.lo.s64 	%rd10, %rd97, 12, %rd2;
	@%p87 bra 	$L__BB8_4;
	ld.global.u32 	%r375, [%rd9];
	ld.global.f32 	%f300, [%rd9+4];
	ld.global.f32 	%f299, [%rd9+8];
	bra.uni 	$L__BB8_5;
$L__BB8_4:
	ld.global.u32 	%r375, [%rd10];
	ld.global.f32 	%f300, [%rd10+4];
	ld.global.f32 	%f299, [%rd10+8];
$L__BB8_5:
	add.s32 	%r279, %r1, 256;
	setp.lt.s32 	%p88, %r279, %r2;
	@%p88 bra 	$L__BB8_7;
	ld.global.u32 	%r374, [%rd10+3072];
	ld.global.f32 	%f298, [%rd10+3076];
	ld.global.f32 	%f297, [%rd10+3080];
	bra.uni 	$L__BB8_8;
$L__BB8_7:
	ld.global.u32 	%r374, [%rd9+3072];
	ld.global.f32 	%f298, [%rd9+3076];
	ld.global.f32 	%f297, [%rd9+3080];
$L__BB8_8:
	add.s32 	%r280, %r1, 512;
	setp.lt.s32 	%p89, %r280, %r2;
	@%p89 bra 	$L__BB8_10;
	ld.global.u32 	%r373, [%rd10+6144];
	ld.global.f32 	%f296, [%rd10+6148];
	ld.global.f32 	%f295, [%rd10+6152];
	bra.uni 	$L__BB8_11;
$L__BB8_10:
	ld.global.u32 	%r373, [%rd9+6144];
	ld.global.f32 	%f296, [%rd9+6148];
	ld.global.f32 	%f295, [%rd9+6152];
$L__BB8_11:
	add.s32 	%r281, %r1, 768;
	setp.lt.s32 	%p90, %r281, %r2;
	@%p90 bra 	$L__BB8_13;
	ld.global.u32 	%r372, [%rd10+9216];
	ld.global.f32 	%f294, [%rd10+9220];
	ld.global.f32 	%f293, [%rd10+9224];
	bra.uni 	$L__BB8_14;
$L__BB8_13:
	ld.global.u32 	%r372, [%rd9+9216];
	ld.global.f32 	%f294, [%rd9+9220];
	ld.global.f32 	%f293, [%rd9+9224];
$L__BB8_14:
	or.b32  	%r282, %r1, 1024;
	setp.lt.s32 	%p91, %r282, %r2;
	@%p91 bra 	$L__BB8_16;
	ld.global.u32 	%r371, [%rd10+12288];
	ld.global.f32 	%f292, [%rd10+12292];
	ld.global.f32 	%f291, [%rd10+12296];
	bra.uni 	$L__BB8_32;
$L__BB8_16:
	ld.global.u32 	%r371, [%rd9+12288];
	ld.global.f32 	%f292, [%rd9+12292];
	ld.global.f32 	%f291, [%rd9+12296];
	bra.uni 	$L__BB8_32;
$L__BB8_17:
	add.s64 	%rd98, %rd6, %rd7;
	add.s64 	%rd99, %rd98, %rd8;
	setp.ge.s32 	%p92, %r1, %r2;
	cvt.u64.u32 	%rd100, %r1;
	add.s64 	%rd101, %rd5, %rd100;
	mad.lo.s64 	%rd11, %rd101, 12, %rd1;
	sub.s32 	%r283, %r1, %r2;
	cvt.s64.s32 	%rd102, %r283;
	add.s64 	%rd103, %rd99, %rd102;
	mad.lo.s64 	%rd12, %rd103, 12, %rd1;
	@%p92 bra 	$L__BB8_19;
	ld.global.u32 	%r375, [%rd11];
	ld.global.f32 	%f300, [%rd11+4];
	ld.global.f32 	%f299, [%rd11+8];
	bra.uni 	$L__BB8_20;
$L__BB8_19:
	ld.global.u32 	%r375, [%rd12];
	ld.global.f32 	%f300, [%rd12+4];
	ld.global.f32 	%f299, [%rd12+8];
$L__BB8_20:
	add.s32 	%r284, %r1, 256;
	setp.lt.s32 	%p93, %r284, %r2;
	@%p93 bra 	$L__BB8_22;
	ld.global.u32 	%r374, [%rd12+3072];
	ld.global.f32 	%f298, [%rd12+3076];
	ld.global.f32 	%f297, [%rd12+3080];
	bra.uni 	$L__BB8_23;
$L__BB8_22:
	ld.global.u32 	%r374, [%rd11+3072];
	ld.global.f32 	%f298, [%rd11+3076];
	ld.global.f32 	%f297, [%rd11+3080];
$L__BB8_23:
	add.s32 	%r285, %r1, 512;
	setp.lt.s32 	%p94, %r285, %r2;
	@%p94 bra 	$L__BB8_25;
	ld.global.u32 	%r373, [%rd12+6144];
	ld.global.f32 	%f296, [%rd12+6148];
	ld.global.f32 	%f295, [%rd12+6152];
	bra.uni 	$L__BB8_26;
$L__BB8_25:
	ld.global.u32 	%r373, [%rd11+6144];
	ld.global.f32 	%f296, [%rd11+6148];
	ld.global.f32 	%f295, [%rd11+6152];
$L__BB8_26:
	add.s32 	%r286, %r1, 768;
	setp.lt.s32 	%p95, %r286, %r2;
	@%p95 bra 	$L__BB8_28;
	ld.global.u32 	%r372, [%rd12+9216];
	ld.global.f32 	%f294, [%rd12+9220];
	ld.global.f32 	%f293, [%rd12+9224];
	bra.uni 	$L__BB8_29;
$L__BB8_28:
	ld.global.u32 	%r372, [%rd11+9216];
	ld.global.f32 	%f294, [%rd11+9220];
	ld.global.f32 	%f293, [%rd11+9224];
$L__BB8_29:
	or.b32  	%r287, %r1, 1024;
	setp.lt.s32 	%p96, %r287, %r2;
	@%p96 bra 	$L__BB8_31;
	ld.global.u32 	%r371, [%rd12+12288];
	ld.global.f32 	%f292, [%rd12+12292];
	ld.global.f32 	%f291, [%rd12+12296];
	bra.uni 	$L__BB8_32;
$L__BB8_31:
	ld.global.u32 	%r371, [%rd11+12288];
	ld.global.f32 	%f292, [%rd11+12292];
	ld.global.f32 	%f291, [%rd11+12296];
$L__BB8_32:
	mov.u32 	%r288, _ZZN3cub18CUB_300001_SM_10006detail10merge_sort26DeviceMergeSortMergeKernelINS2_10policy_hubIP9pair_typeE9Policy600ES6_PNS0_8NullTypeES6_SA_m15KeyValueCompareS5_S9_EEvbT2_T3_T4_PT6_PT7_T5_PSE_SE_NS1_7vsmem_tEE19static_temp_storage;
	mad.lo.s32 	%r289, %r1, 12, %r288;
	st.shared.u32 	[%r289], %r375;
	st.shared.f32 	[%r289+4], %f300;
	st.shared.f32 	[%r289+8], %f299;
	st.shared.u32 	[%r289+3072], %r374;
	st.shared.f32 	[%r289+3076], %f298;
	st.shared.f32 	[%r289+3080], %f297;
	st.shared.u32 	[%r289+6144], %r373;
	st.shared.f32 	[%r289+6148], %f296;
	st.shared.f32 	[%r289+6152], %f295;
	st.shared.u32 	[%r289+9216], %r372;
	st.shared.f32 	[%r289+9220], %f294;
	st.shared.f32 	[%r289+9224], %f293;
	st.shared.u32 	[%r289+12288], %r371;
	st.shared.f32 	[%r289+12292], %f292;
	st.shared.f32 	[%r289+12296], %f291;
	bar.sync 	0;
	// begin inline asm
	griddepcontrol.launch_dependents;
	// end inline asm
	add.s32 	%r37, %r3, %r2;
	mul.lo.s32 	%r290, %r1, 5;
	min.s32 	%r38, %r290, %r37;
	setp.lt.s32 	%p97, %r38, %r3;
	sub.s32 	%r291, %r38, %r3;
	selp.b32 	%r378, 0, %r291, %p97;
	min.s32 	%r376, %r38, %r2;
	setp.ge.s32 	%p98, %r378, %r376;
	@%p98 bra 	$L__BB8_35;
	add.s32 	%r41, %r38, %r2;
$L__BB8_34:
	sub.s32 	%r292, %r376, %r378;
	shr.u32 	%r293, %r292, 31;
	add.s32 	%r294, %r292, %r293;
	shr.s32 	%r295, %r294, 1;
	add.s32 	%r296, %r295, %r378;
	mad.lo.s32 	%r298, %r296, 12, %r288;
	ld.shared.u32 	%r299, [%r298];
	not.b32 	%r300, %r296;
	add.s32 	%r301, %r41, %r300;
	mad.lo.s32 	%r302, %r301, 12, %r288;
	ld.shared.u32 	%r303, [%r302];
	setp.lt.s32 	%p99, %r303, %r299;
	add.s32 	%r304, %r296, 1;
	selp.b32 	%r378, %r378, %r304, %p99;
	selp.b32 	%r376, %r296, %r376, %p99;
	setp.lt.s32 	%p100, %r378, %r376;
	@%p100 bra 	$L__BB8_34;
$L__BB8_35:
	sub.s32 	%r305, %r38, %r378;
	add.s32 	%r47, %r305, %r2;
	mad.lo.s32 	%r48, %r47, 12, %r288;
	ld.shared.f32 	%f302, [%r48+8];
	ld.shared.f32 	%f301, [%r48+4];
	ld.shared.u32 	%r379, [%r48];
	mad.lo.s32 	%r50, %r378, 12, %r288;
	ld.shared.f32 	%f308, [%r50+8];
	ld.shared.f32 	%f307, [%r50+4];
	ld.shared.u32 	%r382, [%r50];
	setp.ge.s32 	%p102, %r47, %r37;
	mov.pred 	%p126, 0;
	@%p102 bra 	$L__BB8_37;
	setp.ge.s32 	%p103, %r378, %r2;
	setp.lt.s32 	%p104, %r379, %r382;
	or.pred  	%p126, %p103, %p104;
$L__BB8_37:
	selp.f32 	%f71, %f302, %f308, %p126;
	selp.f32 	%f72, %f301, %f307, %p126;
	selp.b32 	%r52, %r379, %r382, %p126;
	selp.u32 	%r307, 1, 0, %p126;
	add.s32 	%r53, %r47, %r307;
	not.pred 	%p105, %p126;
	selp.u32 	%r308, 1, 0, %p105;
	add.s32 	%r54, %r378, %r308;
	@%p105 bra 	$L__BB8_39;
	ld.shared.u32 	%r379, [%r48+12];
	ld.shared.f32 	%f301, [%r48+16];
	ld.shared.f32 	%f302, [%r48+20];
	bra.uni 	$L__BB8_40;
$L__BB8_39:
	ld.shared.u32 	%r382, [%r50+12];
	ld.shared.f32 	%f307, [%r50+16];
	ld.shared.f32 	%f308, [%r50+20];
$L__BB8_40:
	setp.ge.s32 	%p107, %r53, %r37;
	mov.pred 	%p127, 0;
	@%p107 bra 	$L__BB8_42;
	setp.ge.s32 	%p108, %r54, %r2;
	setp.lt.s32 	%p109, %r379, %r382;
	or.pred  	%p127, %p108, %p109;
$L__BB8_42:
	selp.f32 	%f81, %f302, %f308, %p127;
	selp.f32 	%f82, %f301, %f307, %p127;
	selp.b32 	%r59, %r379, %r382, %p127;
	selp.u32 	%r309, 1, 0, %p127;
	add.s32 	%r60, %r53, %r309;
	not.pred 	%p110, %p127;
	selp.u32 	%r310, 1, 0, %p110;
	add.s32 	%r61, %r54, %r310;
	@%p127 bra 	$L__BB8_44;
	mad.lo.s32 	%r312, %r61, 12, %r288;
	ld.shared.u32 	%r382, [%r312];
	ld.shared.f32 	%f307, [%r312+4];
	ld.shared.f32 	%f308, [%r312+8];
	bra.uni 	$L__BB8_45;
$L__BB8_44:
	mad.lo.s32 	%r314, %r60, 12, %r288;
	ld.shared.u32 	%r379, [%r314];
	ld.shared.f32 	%f301, [%r314+4];
	ld.shared.f32 	%f302, [%r314+8];
$L__BB8_45:
	setp.ge.s32 	%p112, %r60, %r37;
	mov.pred 	%p128, 0;
	@%p112 bra 	$L__BB8_47;
	setp.ge.s32 	%p113, %r61, %r2;
	setp.lt.s32 	%p114, %r379, %r382;
	or.pred  	%p128, %p113, %p114;
$L__BB8_47:
	selp.f32 	%f91, %f302, %f308, %p128;
	selp.f32 	%f92, %f301, %f307, %p128;
	selp.b32 	%r66, %r379, %r382, %p128;
	selp.u32 	%r315, 1, 0, %p128;
	add.s32 	%r67, %r60, %r315;
	not.pred 	%p115, %p128;
	selp.u32 	%r316, 1, 0, %p115;
	add.s32 	%r68, %r61, %r316;
	@%p128 bra 	$L__BB8_49;
	mad.lo.s32 	%r318, %r68, 12, %r288;
	ld.shared.u32 	%r382, [%r318];
	ld.shared.f32 	%f307, [%r318+4];
	ld.shared.f32 	%f308, [%r318+8];
	bra.uni 	$L__BB8_50;
$L__BB8_49:
	mad.lo.s32 	%r320, %r67, 12, %r288;
	ld.shared.u32 	%r379, [%r320];
	ld.shared.f32 	%f301, [%r320+4];
	ld.shared.f32 	%f302, [%r320+8];
$L__BB8_50:
	setp.ge.s32 	%p117, %r67, %r37;
	mov.pred 	%p129, 0;
	@%p117 bra 	$L__BB8_52;
	setp.ge.s32 	%p118, %r68, %r2;
	setp.lt.s32 	%p119, %r379, %r382;
	or.pred  	%p129, %p118, %p119;
$L__BB8_52:
	selp.f32 	%f101, %f302, %f308, %p129;
	selp.f32 	%f102, %f301, %f307, %p129;
	selp.b32 	%r73, %r379, %r382, %p129;
	selp.u32 	%r321, 1, 0, %p129;
	add.s32 	%r74, %r67, %r321;
	not.pred 	%p120, %p129;
	selp.u32 	%r322, 1, 0, %p120;
	add.s32 	%r75, %r68, %r322;
	@%p129 bra 	$L__BB8_54;
	mov.u32 	%r323, _ZZN3cub18CUB_300001_SM_10006detail10merge_sort26DeviceMergeSortMergeKernelINS2_10policy_hubIP9pair_typeE9Policy600ES6_PNS0_8NullTypeES6_SA_m15KeyValueCompareS5_S9_EEvbT2_T3_T4_PT6_PT7_T5_PSE_SE_NS1_7vsmem_tEE19static_temp_storage;
	mad.lo.s32 	%r324, %r75, 12, %r323;
	ld.shared.u32 	%r382, [%r324];
	ld.shared.f32 	%f307, [%r324+4];
	ld.shared.f32 	%f308, [%r324+8];
	bra.uni 	$L__BB8_55;
$L__BB8_54:
	mov.u32 	%r325, _ZZN3cub18CUB_300001_SM_10006detail10merge_sort26DeviceMergeSortMergeKernelINS2_10policy_hubIP9pair_typeE9Policy600ES6_PNS0_8NullTypeES6_SA_m15KeyValueCompareS5_S9_EEvbT2_T3_T4_PT6_PT7_T5_PSE_SE_NS1_7vsmem_tEE19static_temp_storage;
	mad.lo.s32 	%r326, %r74, 12, %r325;
	ld.shared.u32 	%r379, [%r326];
	ld.shared.f32 	%f301, [%r326+4];
	ld.shared.f32 	%f302, [%r326+8];
$L__BB8_55:
	setp.ge.s32 	%p122, %r74, %r37;
	mov.pred 	%p130, 0;
	@%p122 bra 	$L__BB8_57;
	setp.ge.s32 	%p123, %r75, %r2;
	setp.lt.s32 	%p124, %r379, %r382;
	or.pred  	%p130, %p123, %p124;
$L__BB8_57:
	setp.eq.s16 	%p125, %rs1, 0;
	selp.f32 	%f111, %f302, %f308, %p130;
	selp.f32 	%f112, %f301, %f307, %p130;
	selp.b32 	%r80, %r379, %r382, %p130;
	bar.sync 	0;
	@%p125 bra 	$L__BB8_59;
	// begin inline asm
	mov.u32 %r327, %laneid;
	// end inline asm
	shr.u32 	%r328, %r1, 5;
	mul.lo.s32 	%r329, %r328, 160;
	mad.lo.s32 	%r330, %r327, 5, %r329;
	mov.u32 	%r331, _ZZN3cub18CUB_300001_SM_10006detail10merge_sort26DeviceMergeSortMergeKernelINS2_10policy_hubIP9pair_typeE9Policy600ES6_PNS0_8NullTypeES6_SA_m15KeyValueCompareS5_S9_EEvbT2_T3_T4_PT6_PT7_T5_PSE_SE_NS1_7vsmem_tEE19static_temp_storage;
	mad.lo.s32 	%r332, %r330, 12, %r331;
	st.shared.u32 	[%r332], %r52;
	st.shared.f32 	[%r332+4], %f72;
	st.shared.f32 	[%r332+8], %f71;
	st.shared.u32 	[%r332+12], %r59;
	st.shared.f32 	[%r332+16], %f82;
	st.shared.f32 	[%r332+20], %f81;
	st.shared.u32 	[%r332+24], %r66;
	st.shared.f32 	[%r332+28], %f92;
	st.shared.f32 	[%r332+32], %f91;
	st.shared.u32 	[%r332+36], %r73;
	st.shared.f32 	[%r332+40], %f102;
	st.shared.f32 	[%r332+44], %f101;
	st.shared.u32 	[%r332+48], %r80;
	st.shared.f32 	[%r332+52], %f112;
	st.shared.f32 	[%r332+56], %f111;
	bar.warp.sync 	-1;
	shl.b32 	%r333, %r327, 2;
	sub.s32 	%r334, %r330, %r333;
	mad.lo.s32 	%r335, %r334, 12, %r331;
	ld.shared.u32 	%r336, [%r335];
	ld.shared.f32 	%f255, [%r335+4];
	ld.shared.f32 	%f256, [%r335+8];
	ld.shared.u32 	%r337, [%r335+384];
	ld.shared.f32 	%f257, [%r335+388];
	ld.shared.f32 	%f258, [%r335+392];
	ld.shared.u32 	%r338, [%r335+768];
	ld.shared.f32 	%f259, [%r335+772];
	ld.shared.f32 	%f260, [%r335+776];
	ld.shared.u32 	%r339, [%r335+1152];
	ld.shared.f32 	%f261, [%r335+1156];
	ld.shared.f32 	%f262, [%r335+1160];
	ld.shared.u32 	%r340, [%r335+1536];
	ld.shared.f32 	%f263, [%r335+1540];
	ld.shared.f32 	%f264, [%r335+1544];
	and.b32  	%r341, %r1, 31;
	and.b32  	%r342, %r1, 992;
	mul.lo.s32 	%r343, %r342, 5;
	or.b32  	%r344, %r343, %r341;
	cvt.u64.u32 	%rd104, %r344;
	add.s64 	%rd105, %rd4, %rd104;
	mad.lo.s64 	%rd106, %rd105, 12, %rd1;
	st.global.u32 	[%rd106], %r336;
	st.global.f32 	[%rd106+4], %f255;
	st.global.f32 	[%rd106+8], %f256;
	st.global.u32 	[%rd106+384], %r337;
	st.global.f32 	[%rd106+388], %f257;
	st.global.f32 	[%rd106+392], %f258;
	st.global.u32 	[%rd106+768], %r338;
	st.global.f32 	[%rd106+772], %f259;
	st.global.f32 	[%rd106+776], %f260;
	st.global.u32 	[%rd106+1152], %r339;
	st.global.f32 	[%rd106+1156], %f261;
	st.global.f32 	[%rd106+1160], %f262;
	st.global.u32 	[%rd106+1536], %r340;
	st.global.f32 	[%rd106+1540], %f263;
	st.global.f32 	[%rd106+1544], %f264;
	bra.uni 	$L__BB8_151;
$L__BB8_59:
	// begin inline asm
	mov.u32 %r345, %laneid;
	// end inline asm
	shr.u32 	%r346, %r1, 5;
	mul.lo.s32 	%r347, %r346, 160;
	mad.lo.s32 	%r348, %r345, 5, %r347;
	mov.u32 	%r349, _ZZN3cub18CUB_300001_SM_10006detail10merge_sort26DeviceMergeSortMergeKernelINS2_10policy_hubIP9pair_typeE9Policy600ES6_PNS0_8NullTypeES6_SA_m15KeyValueCompareS5_S9_EEvbT2_T3_T4_PT6_PT7_T5_PSE_SE_NS1_7vsmem_tEE19static_temp_storage;
	mad.lo.s32 	%r350, %r348, 12, %r349;
	st.shared.u32 	[%r350], %r52;
	st.shared.f32 	[%r350+4], %f72;
	st.shared.f32 	[%r350+8], %f71;
	st.shared.u32 	[%r350+12], %r59;
	st.shared.f32 	[%r350+16], %f82;
	st.shared.f32 	[%r350+20], %f81;
	st.shared.u32 	[%r350+24], %r66;
	st.shared.f32 	[%r350+28], %f92;
	st.shared.f32 	[%r350+32], %f91;
	st.shared.u32 	[%r350+36], %r73;
	st.shared.f32 	[%r350+40], %f102;
	st.shared.f32 	[%r350+44], %f101;
	st.shared.u32 	[%r350+48], %r80;
	st.shared.f32 	[%r350+52], %f112;
	st.shared.f32 	[%r350+56], %f111;
	bar.warp.sync 	-1;
	shl.b32 	%r351, %r345, 2;
	sub.s32 	%r352, %r348, %r351;
	mad.lo.s32 	%r353, %r352, 12, %r349;
	ld.shared.u32 	%r354, [%r353];
	ld.shared.f32 	%f265, [%r353+4];
	ld.shared.f32 	%f266, [%r353+8];
	ld.shared.u32 	%r355, [%r353+384];
	ld.shared.f32 	%f267, [%r353+388];
	ld.shared.f32 	%f268, [%r353+392];
	ld.shared.u32 	%r356, [%r353+768];
	ld.shared.f32 	%f269, [%r353+772];
	ld.shared.f32 	%f270, [%r353+776];
	ld.shared.u32 	%r357, [%r353+1152];
	ld.shared.f32 	%f271, [%r353+1156];
	ld.shared.f32 	%f272, [%r353+1160];
	ld.shared.u32 	%r358, [%r353+1536];
	ld.shared.f32 	%f273, [%r353+1540];
	ld.shared.f32 	%f274, [%r353+1544];
	and.b32  	%r359, %r1, 31;
	and.b32  	%r360, %r1, 992;
	mul.lo.s32 	%r361, %r360, 5;
	or.b32  	%r362, %r361, %r359;
	cvt.u64.u32 	%rd107, %r362;
	add.s64 	%rd108, %rd4, %rd107;
	mad.lo.s64 	%rd109, %rd108, 12, %rd2;
	st.global.u32 	[%rd109], %r354;
	st.global.f32 	[%rd109+4], %f265;
	st.global.f32 	[%rd109+8], %f266;
	st.global.u32 	[%rd109+384], %r355;
	st.global.f32 	[%rd109+388], %f267;
	st.global.f32 	[%rd109+392], %f268;
	st.global.u32 	[%rd109+768], %r356;
	st.global.f32 	[%rd109+772], %f269;
	st.global.f32 	[%rd109+776], %f270;
	st.global.u32 	[%rd109+1152], %r357;
	st.global.f32 	[%rd109+1156], %f271;
	st.global.f32 	[%rd109+1160], %f272;
	st.global.u32 	[%rd109+1536], %r358;
	st.global.f32 	[%rd109+1540], %f273;
	st.global.f32 	[%rd109+1544], %f274;
	bra.uni 	$L__BB8_151;
$L__BB8_60:
	ld.param.u64 	%rd114, [_ZN3cub18CUB_300001_SM_10006detail10merge_sort26DeviceMergeSortMergeKernelINS2_10policy_hubIP9pair_typeE9Policy600ES6_PNS0_8NullTypeES6_SA_m15KeyValueCompareS5_S9_EEvbT2_T3_T4_PT6_PT7_T5_PSE_SE_NS1_7vsmem_tE_param_8];
	ld.param.u64 	%rd112, [_ZN3cub18CUB_300001_SM_10006detail10merge_sort26DeviceMergeSortMergeKernelINS2_10policy_hubIP9pair_typeE9Policy600ES6_PNS0_8NullTypeES6_SA_m15KeyValueCompareS5_S9_EEvbT2_T3_T4_PT6_PT7_T5_PSE_SE_NS1_7vsmem_tE_param_7];
	ld.param.u64 	%rd110, [_ZN3cub18CUB_300001_SM_10006detail10merge_sort26DeviceMergeSortMergeKernelINS2_10policy_hubIP9pair_typeE9Policy600ES6_PNS0_8NullTypeES6_SA_m15KeyValueCompareS5_S9_EEvbT2_T3_T4_PT6_PT7_T5_PSE_SE_NS1_7vsmem_tE_param_3];
	cvta.to.global.u64 	%rd28, %rd112;
	shl.b64 	%rd29, %rd3, 3;
	add.s64 	%rd30, %rd28, %rd29;
	ld.global.u64 	%rd13, [%rd30];
	ld.global.u64 	%rd31, [%rd30+8];
	shr.u64 	%rd32, %rd114, 1;
	neg.s64 	%rd33, %rd114;
	and.b64  	%rd34, %rd33, %rd3;
	mul.lo.s64 	%rd14, %rd34, 1280;
	mul.lo.s64 	%rd15, %rd32, 1280;
	sub.s64 	%rd35, %rd3, %rd34;
	mul.lo.s64 	%rd36, %rd35, 1280;
	sub.s64 	%rd37, %rd13, %rd14;
	sub.s64 	%rd38, %rd31, %rd14;
	sub.s64 	%rd39, %rd110, %rd14;
	max.u64 	%rd40, %rd39, %rd15;
	sub.s64 	%rd41, %rd40, %rd15;
	sub.s64 	%rd42, %rd36, %rd37;
	min.u64 	%rd16, %rd42, %rd41;
	max.u64 	%rd43, %rd36, -1281;
	not.b64 	%rd44, %rd43;
	add.s64 	%rd45, %rd36, %rd44;
	sub.s64 	%rd46, %rd45, %rd38;
	or.b64  	%rd47, %rd33, %rd3;
	setp.eq.s64 	%p22, %rd47, -1;
	min.u64 	%rd48, %rd15, %rd39;
	selp.b64 	%rd49, %rd48, %rd38, %p22;
	selp.b64 	%rd50, %rd15, %rd46, %p22;
	min.u64 	%rd51, %rd50, %rd41;
	cvt.u32.u64 	%r187, %rd37;
	cvt.u32.u64 	%r188, %rd49;
	sub.s32 	%r81, %r188, %r187;
	cvt.u32.u64 	%r189, %rd51;
	cvt.u32.u64 	%r190, %rd16;
	sub.s32 	%r82, %r189, %r190;
	// begin inline asm
	griddepcontrol.wait;
	// end inline asm
	setp.eq.s16 	%p23, %rs1, 0;
	@%p23 bra 	$L__BB8_81;
	add.s64 	%rd52, %rd14, %rd15;
	add.s64 	%rd53, %rd52, %rd16;
	add.s32 	%r83, %r82, %r81;
	setp.ge.s32 	%p24, %r1, %r83;
	cvt.u64.u32 	%rd54, %r1;
	add.s64 	%rd55, %rd13, %rd54;
	mad.lo.s64 	%rd17, %rd55, 12, %rd2;
	sub.s32 	%r192, %r1, %r81;
	cvt.s64.s32 	%rd56, %r192;
	add.s64 	%rd57, %rd53, %rd56;
	mad.lo.s64 	%rd18, %rd57, 12, %rd2;
	@%p24 bra 	$L__BB8_65;
	setp.ge.s32 	%p25, %r1, %r81;
	@%p25 bra 	$L__BB8_64;
	ld.global.u32 	%r399, [%rd17];
	ld.global.f32 	%f342, [%rd17+4];
	ld.global.f32 	%f341, [%rd17+8];
	bra.uni 	$L__BB8_65;
$L__BB8_64:
	ld.global.u32 	%r399, [%rd18];
	ld.global.f32 	%f342, [%rd18+4];
	ld.global.f32 	%f341, [%rd18+8];
$L__BB8_65:
	add.s32 	%r87, %r1, 256;
	setp.ge.s32 	%p26, %r87, %r83;
	@%p26 bra 	$L__BB8_69;
	setp.lt.s32 	%p27, %r87, %r81;
	@%p27 bra 	$L__BB8_68;
	ld.global.u32 	%r398, [%rd18+3072];
	ld.global.f32 	%f340, [%rd18+3076];
	ld.global.f32 	%f339, [%rd18+3080];
	bra.uni 	$L__BB8_69;
$L__BB8_68:
	ld.global.u32 	%r398, [%rd17+3072];
	ld.global.f32 	%f340, [%rd17+3076];
	ld.global.f32 	%f339, [%rd17+3080];
$L__BB8_69:
	add.s32 	%r91, %r1, 512;
	setp.ge.s32 	%p28, %r91, %r83;
	@%p28 bra 	$L__BB8_73;
	setp.lt.s32 	%p29, %r91, %r81;
	@%p29 bra 	$L__BB8_72;
	ld.global.u32 	%r397, [%rd18+6144];
	ld.global.f32 	%f338, [%rd18+6148];
	ld.global.f32 	%f337, [%rd18+6152];
	bra.uni 	$L__BB8_73;
$L__BB8_72:
	ld.global.u32 	%r397, [%rd17+6144];
	ld.global.f32 	%f338, [%rd17+6148];
	ld.global.f32 	%f337, [%rd17+6152];
$L__BB8_73:
	add.s32 	%r95, %r1, 768;
	setp.ge.s32 	%p30, %r95, %r83;
	@%p30 bra 	$L__BB8_77;
	setp.lt.s32 	%p31, %r95, %r81;
	@%p31 bra 	$L__BB8_76;
	ld.global.u32 	%r396, [%rd18+9216];
	ld.global.f32 	%f336, [%rd18+9220];
	ld.global.f32 	%f335, [%rd18+9224];
	bra.uni 	$L__BB8_77;
$L__BB8_76:
	ld.global.u32 	%r396, [%rd17+9216];
	ld.global.f32 	%f336, [%rd17+9220];
	ld.global.f32 	%f335, [%rd17+9224];
$L__BB8_77:
	or.b32  	%r99, %r1, 1024;
	setp.ge.s32 	%p32, %r99, %r83;
	@%p32 bra 	$L__BB8_101;
	setp.lt.s32 	%p33, %r99, %r81;
	@%p33 bra 	$L__BB8_80;
	ld.global.u32 	%r395, [%rd18+12288];
	ld.global.f32 	%f334, [%rd18+12292];
	ld.global.f32 	%f333, [%rd18+12296];
	bra.uni 	$L__BB8_101;
$L__BB8_80:
	ld.global.u32 	%r395, [%rd17+12288];
	ld.global.f32 	%f334, [%rd17+12292];
	ld.global.f32 	%f333, [%rd17+12296];
	bra.uni 	$L__BB8_101;
$L__BB8_81:
	add.s64 	%rd58, %rd14, %rd15;
	add.s64 	%rd59, %rd58, %rd16;
	add.s32 	%r102, %r82, %r81;
	setp.ge.s32 	%p34, %r1, %r102;
	cvt.u64.u32 	%rd60, %r1;
	add.s64 	%rd61, %rd13, %rd60;
	mad.lo.s64 	%rd19, %rd61, 12, %rd1;
	sub.s32 	%r198, %r1, %r81;
	cvt.s64.s32 	%rd62, %r198;
	add.s64 	%rd63, %rd59, %rd62;
	mad.lo.s64 	%rd20, %rd63, 12, %rd1;
	@%p34 bra 	$L__BB8_85;
	setp.ge.s32 	%p35, %r1, %r81;
	@%p35 bra 	$L__BB8_84;
	ld.global.u32 	%r399, [%rd19];
	ld.global.f32 	%f342, [%rd19+4];
	ld.global.f32 	%f341, [%rd19+8];
	bra.uni 	$L__BB8_85;
$L__BB8_84:
	ld.global.u32 	%r399, [%rd20];
	ld.global.f32 	%f342, [%rd20+4];
	ld.global.f32 	%f341, [%rd20+8];
$L__BB8_85:
	add.s32 	%r106, %r1, 256;
	setp.ge.s32 	%p36, %r106, %r102;
	@%p36 bra 	$L__BB8_89;
	setp.lt.s32 	%p37, %r106, %r81;
	@%p37 bra 	$L__BB8_88;
	ld.global.u32 	%r398, [%rd20+3072];
	ld.global.f32 	%f340, [%rd20+3076];
	ld.global.f32 	%f339, [%rd20+3080];
	bra.uni 	$L__BB8_89;
$L__BB8_88:
	ld.global.u32 	%r398, [%rd19+3072];
	ld.global.f32 	%f340, [%rd19+3076];
	ld.global.f32 	%f339, [%rd19+3080];
$L__BB8_89:
	add.s32 	%r110, %r1, 512;
	setp.ge.s32 	%p38, %r110, %r102;
	@%p38 bra 	$L__BB8_93;
	setp.lt.s32 	%p39, %r110, %r81;
	@%p39 bra 	$L__BB8_92;
	ld.global.u32 	%r397, [%rd20+6144];
	ld.global.f32 	%f338, [%rd20+6148];
	ld.global.f32 	%f337, [%rd20+6152];
	bra.uni 	$L__BB8_93;
$L__BB8_92:
	ld.global.u32 	%r397, [%rd19+6144];
	ld.global.f32 	%f338, [%rd19+6148];
	ld.global.f32 	%f337, [%rd19+6152];
$L__BB8_93:
	add.s32 	%r114, %r1, 768;
	setp.ge.s32 	%p40, %r114, %r102;
	@%p40 bra 	$L__BB8_97;
	setp.lt.s32 	%p41, %r114, %r81;
	@%p41 bra 	$L__BB8_96;
	ld.global.u32 	%r396, [%rd20+9216];
	ld.global.f32 	%f336, [%rd20+9220];
	ld.global.f32 	%f335, [%rd20+9224];
	bra.uni 	$L__BB8_97;
$L__BB8_96:
	ld.global.u32 	%r396, [%rd19+9216];
	ld.global.f32 	%f336, [%rd19+9220];
	ld.global.f32 	%f335, [%rd19+9224];
$L__BB8_97:
	or.b32  	%r118, %r1, 1024;
	setp.ge.s32 	%p42, %r118, %r102;
	@%p42 bra 	$L__BB8_101;
	setp.lt.s32 	%p43, %r118, %r81;
	@%p43 bra 	$L__BB8_100;
	ld.global.u32 	%r395, [%rd20+12288];
	ld.global.f32 	%f334, [%rd20+12292];
	ld.global.f32 	%f333, [%rd20+12296];
	bra.uni 	$L__BB8_101;
$L__BB8_100:
	ld.global.u32 	%r395, [%rd19+12288];
	ld.global.f32 	%f334, [%rd19+12292];
	ld.global.f32 	%f333, [%rd19+12296];
$L__BB8_101:
	mov.u32 	%r203, _ZZN3cub18CUB_300001_SM_10006detail10merge_sort26DeviceMergeSortMergeKernelINS2_10policy_hubIP9pair_typeE9Policy600ES6_PNS0_8NullTypeES6_SA_m15KeyValueCompareS5_S9_EEvbT2_T3_T4_PT6_PT7_T5_PSE_SE_NS1_7vsmem_tEE19static_temp_storage;
	mad.lo.s32 	%r204, %r1, 12, %r203;
	st.shared.u32 	[%r204], %r399;
	st.shared.f32 	[%r204+4], %f342;
	st.shared.f32 	[%r204+8], %f341;
	st.shared.u32 	[%r204+3072], %r398;
	st.shared.f32 	[%r204+3076], %f340;
	st.shared.f32 	[%r204+3080], %f339;
	st.shared.u32 	[%r204+6144], %r397;
	st.shared.f32 	[%r204+6148], %f338;
	st.shared.f32 	[%r204+6152], %f337;
	st.shared.u32 	[%r204+9216], %r396;
	st.shared.f32 	[%r204+9220], %f336;
	st.shared.f32 	[%r204+9224], %f335;
	st.shared.u32 	[%r204+12288], %r395;
	st.shared.f32 	[%r204+12292], %f334;
	st.shared.f32 	[%r204+12296], %f333;
	bar.sync 	0;
	// begin inline asm
	griddepcontrol.launch_dependents;
	// end inline asm
	add.s32 	%r126, %r82, %r81;
	mul.lo.s32 	%r205, %r1, 5;
	min.s32 	%r127, %r205, %r126;
	setp.lt.s32 	%p44, %r127, %r82;
	sub.s32 	%r206, %r127, %r82;
	selp.b32 	%r402, 0, %r206, %p44;
	min.s32 	%r400, %r127, %r81;
	setp.ge.s32 	%p45, %r402, %r400;
	@%p45 bra 	$L__BB8_104;
	add.s32 	%r130, %r127, %r81;
$L__BB8_103:
	sub.s32 	%r207, %r400, %r402;
	shr.u32 	%r208, %r207, 31;
	add.s32 	%r209, %r207, %r208;
	shr.s32 	%r210, %r209, 1;
	add.s32 	%r211, %r210, %r402;
	mad.lo.s32 	%r213, %r211, 12, %r203;
	ld.shared.u32 	%r214, [%r213];
	not.b32 	%r215, %r211;
	add.s32 	%r216, %r130, %r215;
	mad.lo.s32 	%r217, %r216, 12, %r203;
	ld.shared.u32 	%r218, [%r217];
	setp.lt.s32 	%p46, %r218, %r214;
	add.s32 	%r219, %r211, 1;
	selp.b32 	%r402, %r402, %r219, %p46;
	selp.b32 	%r400, %r211, %r400, %p46;
	setp.lt.s32 	%p47, %r402, %r400;
	@%p47 bra 	$L__BB8_103;
$L__BB8_104:
	sub.s32 	%r220, %r127, %r402;
	add.s32 	%r136, %r220, %r81;
	mad.lo.s32 	%r137, %r136, 12, %r203;
	ld.shared.f32 	%f344, [%r137+8];
	ld.shared.f32 	%f343, [%r137+4];
	ld.shared.u32 	%r403, [%r137];
	mad.lo.s32 	%r139, %r402, 12, %r203;
	ld.shared.f32 	%f350, [%r139+8];
	ld.shared.f32 	%f349, [%r139+4];
	ld.shared.u32 	%r406, [%r139];
	setp.ge.s32 	%p49, %r136, %r126;
	mov.pred 	%p131, 0;
	@%p49 bra 	$L__BB8_106;
	setp.ge.s32 	%p50, %r402, %r81;
	setp.lt.s32 	%p51, %r403, %r406;
	or.pred  	%p131, %p50, %p51;
$L__BB8_106:
	selp.f32 	%f183, %f344, %f350, %p131;
	selp.f32 	%f184, %f343, %f349, %p131;
	selp.b32 	%r141, %r403, %r406, %p131;
	selp.u32 	%r222, 1, 0, %p131;
	add.s32 	%r142, %r136, %r222;
	not.pred 	%p52, %p131;
	selp.u32 	%r223, 1, 0, %p52;
	add.s32 	%r143, %r402, %r223;
	@%p52 bra 	$L__BB8_108;
	ld.shared.u32 	%r403, [%r137+12];
	ld.shared.f32 	%f343, [%r137+16];
	ld.shared.f32 	%f344, [%r137+20];
	bra.uni 	$L__BB8_109;
$L__BB8_108:
	ld.shared.u32 	%r406, [%r139+12];
	ld.shared.f32 	%f349, [%r139+16];
	ld.shared.f32 	%f350, [%r139+20];
$L__BB8_109:
	setp.ge.s32 	%p54, %r142, %r126;
	mov.pred 	%p132, 0;
	@%p54 bra 	$L__BB8_111;
	setp.ge.s32 	%p55, %r143, %r81;
	setp.lt.s32 	%p56, %r403, %r406;
	or.pred  	%p132, %p55, %p56;
$L__BB8_111:
	selp.f32 	%f193, %f344, %f350, %p132;
	selp.f32 	%f194, %f343, %f349, %p132;
	selp.b32 	%r148, %r403, %r406, %p132;
	selp.u32 	%r224, 1, 0, %p132;
	add.s32 	%r149, %r142, %r224;
	not.pred 	%p57, %p132;
	selp.u32 	%r225, 1, 0, %p57;
	add.s32 	%r150, %r143, %r225;
	@%p132 bra 	$L__BB8_113;
	mad.lo.s32 	%r227, %r150, 12, %r203;
	ld.shared.u32 	%r406, [%r227];
	ld.shared.f32 	%f349, [%r227+4];
	ld.shared.f32 	%f350, [%r227+8];
	bra.uni 	$L__BB8_114;
$L__BB8_113:
	mad.lo.s32 	%r229, %r149, 12, %r203;
	ld.shared.u32 	%r403, [%r229];
	ld.shared.f32 	%f343, [%r229+4];
	ld.shared.f32 	%f344, [%r229+8];
$L__BB8_114:
	setp.ge.s32 	%p59, %r149, %r126;
	mov.pred 	%p133, 0;
	@%p59 bra 	$L__BB8_116;
	setp.ge.s32 	%p60, %r150, %r81;
	setp.lt.s32 	%p61, %r403, %r406;
	or.pred  	%p133, %p60, %p61;
$L__BB8_116:
	selp.f32 	%f203, %f344, %f350, %p133;
	selp.f32 	%f204, %f343, %f349, %p133;
	selp.b32 	%r155, %r403, %r406, %p133;
	selp.u32 	%r230, 1, 0, %p133;
	add.s32 	%r156, %r149, %r230;
	not.pred 	%p62, %p133;
	selp.u32 	%r231, 1, 0, %p62;
	add.s32 	%r157, %r150, %r231;
	@%p133 bra 	$L__BB8_118;
	mad.lo.s32 	%r233, %r157, 12, %r203;
	ld.shared.u32 	%r406, [%r233];
	ld.shared.f32 	%f349, [%r233+4];
	ld.shared.f32 	%f350, [%r233+8];
	bra.uni 	$L__BB8_119;
$L__BB8_118:
	mad.lo.s32 	%r235, %r156, 12, %r203;
	ld.shared.u32 	%r403, [%r235];
	ld.shared.f32 	%f343, [%r235+4];
	ld.shared.f32 	%f344, [%r235+8];
$L__BB8_119:
	setp.ge.s32 	%p64, %r156, %r126;
	mov.pred 	%p134, 0;
	@%p64 bra 	$L__BB8_121;
	setp.ge.s32 	%p65, %r157, %r81;
	setp.lt.s32 	%p66, %r403, %r406;
	or.pred  	%p134, %p65, %p66;
$L__BB8_121:
	selp.f32 	%f213, %f344, %f350, %p134;
	selp.f32 	%f214, %f343, %f349, %p134;
	selp.b32 	%r162, %r403, %r406, %p134;
	selp.u32 	%r236, 1, 0, %p134;
	add.s32 	%r163, %r156, %r236;
	not.pred 	%p67, %p134;
	selp.u32 	%r237, 1, 0, %p67;
	add.s32 	%r164, %r157, %r237;
	@%p134 bra 	$L__BB8_123;
	mov.u32 	%r238, _ZZN3cub18CUB_300001_SM_10006detail10merge_sort26DeviceMergeSortMergeKernelINS2_10policy_hubIP9pair_typeE9Policy600ES6_PNS0_8NullTypeES6_SA_m15KeyValueCompareS5_S9_EEvbT2_T3_T4_PT6_PT7_T5_PSE_SE_NS1_7vsmem_tEE19static_temp_storage;
	mad.lo.s32 	%r239, %r164, 12, %r238;
	ld.shared.u32 	%r406, [%r239];
	ld.shared.f32 	%f349, [%r239+4];
	ld.shared.f32 	%f350, [%r239+8];
	bra.uni 	$L__BB8_124;
$L__BB8_123:
	mov.u32 	%r240, _ZZN3cub18CUB_300001_SM_10006detail10merge_sort26DeviceMergeSortMergeKernelINS2_10policy_hubIP9pair_typeE9Policy600ES6_PNS0_8NullTypeES6_SA_m15KeyValueCompareS5_S9_EEvbT2_T3_T4_PT6_PT7_T5_PSE_SE_NS1_7vsmem_tEE19static_temp_storage;
	mad.lo.s32 	%r241, %r163, 12, %r240;
	ld.shared.u32 	%r403, [%r241];
	ld.shared.f32 	%f343, [%r241+4];
	ld.shared.f32 	%f344, [%r241+8];
$L__BB8_124:
	setp.ge.s32 	%p69, %r163, %r126;
	mov.pred 	%p135, 0;
	@%p69 bra 	$L__BB8_126;
	setp.ge.s32 	%p70, %r164, %r81;
	setp.lt.s32 	%p71, %r403, %r406;
	or.pred  	%p135, %p70, %p71;
$L__BB8_126:
	setp.eq.s16 	%p72, %rs1, 0;
	selp.f32 	%f223, %f344, %f350, %p135;
	selp.f32 	%f224, %f343, %f349, %p135;
	selp.b32 	%r169, %r403, %r406, %p135;
	bar.sync 	0;
	@%p72 bra 	$L__BB8_139;
	// begin inline asm
	mov.u32 %r242, %laneid;
	// end inline asm
	shr.u32 	%r243, %r1, 5;
	mul.lo.s32 	%r244, %r243, 160;
	mad.lo.s32 	%r245, %r242, 5, %r244;
	mov.u32 	%r246, _ZZN3cub18CUB_300001_SM_10006detail10merge_sort26DeviceMergeSortMergeKernelINS2_10policy_hubIP9pair_typeE9Policy600ES6_PNS0_8NullTypeES6_SA_m15KeyValueCompareS5_S9_EEvbT2_T3_T4_PT6_PT7_T5_PSE_SE_NS1_7vsmem_tEE19static_temp_storage;
	mad.lo.s32 	%r247, %r245, 12, %r246;
	st.shared.u32 	[%r247], %r141;
	st.shared.f32 	[%r247+4], %f184;
	st.shared.f32 	[%r247+8], %f183;
	st.shared.u32 	[%r247+12], %r148;
	st.shared.f32 	[%r247+16], %f194;
	st.shared.f32 	[%r247+20], %f193;
	st.shared.u32 	[%r247+24], %r155;
	st.shared.f32 	[%r247+28], %f204;
	st.shared.f32 	[%r247+32], %f203;
	st.shared.u32 	[%r247+36], %r162;
	st.shared.f32 	[%r247+40], %f214;
	st.shared.f32 	[%r247+44], %f213;
	st.shared.u32 	[%r247+48], %r169;
	st.shared.f32 	[%r247+52], %f224;
	st.shared.f32 	[%r247+56], %f223;
	bar.warp.sync 	-1;
	shl.b32 	%r248, %r242, 2;
	sub.s32 	%r249, %r245, %r248;
	mad.lo.s32 	%r250, %r249, 12, %r246;
	ld.shared.u32 	%r170, [%r250];
	ld.shared.f32 	%f225, [%r250+4];
	ld.shared.f32 	%f226, [%r250+8];
	ld.shared.u32 	%r171, [%r250+384];
	ld.shared.f32 	%f227, [%r250+388];
	ld.shared.f32 	%f228, [%r250+392];
	ld.shared.u32 	%r172, [%r250+768];
	ld.shared.f32 	%f229, [%r250+772];
	ld.shared.f32 	%f230, [%r250+776];
	ld.shared.u32 	%r173, [%r250+1152];
	ld.shared.f32 	%f231, [%r250+1156];
	ld.shared.f32 	%f232, [%r250+1160];
	ld.shared.u32 	%r174, [%r250+1536];
	ld.shared.f32 	%f233, [%r250+1540];
	ld.shared.f32 	%f234, [%r250+1544];
	setp.ne.s32 	%p73, %r1, 0;
	@%p73 bra 	$L__BB8_129;
	st.volatile.shared.u32 	[_ZZN3cub18CUB_300001_SM_10006detail10merge_sort26DeviceMergeSortMergeKernelINS2_10policy_hubIP9pair_typeE9Policy600ES6_PNS0_8NullTypeES6_SA_m15KeyValueCompareS5_S9_EEvbT2_T3_T4_PT6_PT7_T5_PSE_SE_NS1_7vsmem_tEE19static_temp_storage+15360], %r126;
$L__BB8_129:
	bar.sync 	0;
	ld.volatile.shared.u32 	%r175, [_ZZN3cub18CUB_300001_SM_10006detail10merge_sort26DeviceMergeSortMergeKernelINS2_10policy_hubIP9pair_typeE9Policy600ES6_PNS0_8NullTypeES6_SA_m15KeyValueCompareS5_S9_EEvbT2_T3_T4_PT6_PT7_T5_PSE_SE_NS1_7vsmem_tEE19static_temp_storage+15360];
	and.b32  	%r251, %r1, 31;
	and.b32  	%r252, %r1, 992;
	mul.lo.s32 	%r253, %r252, 5;
	or.b32  	%r176, %r253, %r251;
	setp.ge.s32 	%p74, %r176, %r175;
	cvt.u64.u32 	%rd64, %r176;
	add.s64 	%rd65, %rd4, %rd64;
	mad.lo.s64 	%rd21, %rd65, 12, %rd1;
	@%p74 bra 	$L__BB8_131;
	st.global.u32 	[%rd21], %r170;
	st.global.f32 	[%rd21+4], %f225;
	st.global.f32 	[%rd21+8], %f226;
$L__BB8_131:
	add.s32 	%r254, %r176, 32;
	setp.ge.s32 	%p75, %r254, %r175;
	@%p75 bra 	$L__BB8_133;
	st.global.u32 	[%rd21+384], %r171;
	st.global.f32 	[%rd21+388], %f227;
	st.global.f32 	[%rd21+392], %f228;
$L__BB8_133:
	add.s32 	%r255, %r176, 64;
	setp.ge.s32 	%p76, %r255, %r175;
	@%p76 bra 	$L__BB8_135;
	st.global.u32 	[%rd21+768], %r172;
	st.global.f32 	[%rd21+772], %f229;
	st.global.f32 	[%rd21+776], %f230;
$L__BB8_135:
	add.s32 	%r256, %r176, 96;
	setp.ge.s32 	%p77, %r256, %r175;
	@%p77 bra 	$L__BB8_137;
	st.global.u32 	[%rd21+1152], %r173;
	st.global.f32 	[%rd21+1156], %f231;
	st.global.f32 	[%rd21+1160], %f232;
$L__BB8_137:
	add.s32 	%r257, %r176, 128;
	setp.ge.s32 	%p78, %r257, %r175;
	@%p78 bra 	$L__BB8_151;
	st.global.u32 	[%rd21+1536], %r174;
	st.global.f32 	[%rd21+1540], %f233;
	st.global.f32 	[%rd21+1544], %f234;
	bra.uni 	$L__BB8_151;
$L__BB8_139:
	// begin inline asm
	mov.u32 %r258, %laneid;
	// end inline asm
	shr.u32 	%r259, %r1, 5;
	mul.lo.s32 	%r260, %r259, 160;
	mad.lo.s32 	%r261, %r258, 5, %r260;
	mov.u32 	%r262, _ZZN3cub18CUB_300001_SM_10006detail10merge_sort26DeviceMergeSortMergeKernelINS2_10policy_hubIP9pair_typeE9Policy600ES6_PNS0_8NullTypeES6_SA_m15KeyValueCompareS5_S9_EEvbT2_T3_T4_PT6_PT7_T5_PSE_SE_NS1_7vsmem_tEE19static_temp_storage;
	mad.lo.s32 	%r263, %r261, 12, %r262;
	st.shared.u32 	[%r263], %r141;
	st.shared.f32 	[%r263+4], %f184;
	st.shared.f32 	[%r263+8], %f183;
	st.shared.u32 	[%r263+12], %r148;
	st.shared.f32 	[%r263+16], %f194;
	st.shared.f32 	[%r263+20], %f193;
	st.shared.u32 	[%r263+24], %r155;
	st.shared.f32 	[%r263+28], %f204;
	st.shared.f32 	[%r263+32], %f203;
	st.shared.u32 	[%r263+36], %r162;
	st.shared.f32 	[%r263+40], %f214;
	st.shared.f32 	[%r263+44], %f213;
	st.shared.u32 	[%r263+48], %r169;
	st.shared.f32 	[%r263+52], %f224;
	st.shared.f32 	[%r263+56], %f223;
	bar.warp.sync 	-1;
	shl.b32 	%r264, %r258, 2;
	sub.s32 	%r265, %r261, %r264;
	mad.lo.s32 	%r266, %r265, 12, %r262;
	ld.shared.u32 	%r177, [%r266];
	ld.shared.f32 	%f235, [%r266+4];
	ld.shared.f32 	%f236, [%r266+8];
	ld.shared.u32 	%r178, [%r266+384];
	ld.shared.f32 	%f237, [%r266+388];
	ld.shared.f32 	%f238, [%r266+392];
	ld.shared.u32 	%r179, [%r266+768];
	ld.shared.f32 	%f239, [%r266+772];
	ld.shared.f32 	%f240, [%r266+776];
	ld.shared.u32 	%r180, [%r266+1152];
	ld.shared.f32 	%f241, [%r266+1156];
	ld.shared.f32 	%f242, [%r266+1160];
	ld.shared.u32 	%r181, [%r266+1536];
	ld.shared.f32 	%f243, [%r266+1540];
	ld.shared.f32 	%f244, [%r266+1544];
	setp.ne.s32 	%p79, %r1, 0;
	@%p79 bra 	$L__BB8_141;
	st.volatile.shared.u32 	[_ZZN3cub18CUB_300001_SM_10006detail10merge_sort26DeviceMergeSortMergeKernelINS2_10policy_hubIP9pair_typeE9Policy600ES6_PNS0_8NullTypeES6_SA_m15KeyValueCompareS5_S9_EEvbT2_T3_T4_PT6_PT7_T5_PSE_SE_NS1_7vsmem_tEE19static_temp_storage+15360], %r126;
$L__BB8_141:
	bar.sync 	0;
	ld.volatile.shared.u32 	%r182, [_ZZN3cub18CUB_300001_SM_10006detail10merge_sort26DeviceMergeSortMergeKernelINS2_10policy_hubIP9pair_typeE9Policy600ES6_PNS0_8NullTypeES6_SA_m15KeyValueCompareS5_S9_EEvbT2_T3_T4_PT6_PT7_T5_PSE_SE_NS1_7vsmem_tEE19static_temp_storage+15360];
	and.b32  	%r267, %r1, 31;
	and.b32  	%r268, %r1, 992;
	mul.lo.s32 	%r269, %r268, 5;
	or.b32  	%r183, %r269, %r267;
	setp.ge.s32 	%p80, %r183, %r182;
	cvt.u64.u32 	%rd66, %r183;
	add.s64 	%rd67, %rd4, %rd66;
	mad.lo.s64 	%rd22, %rd67, 12, %rd2;
	@%p80 bra 	$L__BB8_143;
	st.global.u32 	[%rd22], %r177;
	st.global.f32 	[%rd22+4], %f235;
	st.global.f32 	[%rd22+8], %f236;
$L__BB8_143:
	add.s32 	%r270, %r183, 32;
	setp.ge.s32 	%p81, %r270, %r182;
	@%p81 bra 	$L__BB8_145;
	st.global.u32 	[%rd22+384], %r178;
	st.global.f32 	[%rd22+388], %f237;
	st.global.f32 	[%rd22+392], %f238;
$L__BB8_145:
	add.s32 	%r271, %r183, 64;
	setp.ge.s32 	%p82, %r271, %r182;
	@%p82 bra 	$L__BB8_147;
	st.global.u32 	[%rd22+768], %r179;
	st.global.f32 	[%rd22+772], %f239;
	st.global.f32 	[%rd22+776], %f240;
$L__BB8_147:
	add.s32 	%r272, %r183, 96;
	setp.ge.s32 	%p83, %r272, %r182;
	@%p83 bra 	$L__BB8_149;
	st.global.u32 	[%rd22+1152], %r180;
	st.global.f32 	[%rd22+1156], %f241;
	st.global.f32 	[%rd22+1160], %f242;
$L__BB8_149:
	add.s32 	%r273, %r183, 128;
	setp.ge.s32 	%p84, %r273, %r182;
	@%p84 bra 	$L__BB8_151;
	st.global.u32 	[%rd22+1536], %r181;
	st.global.f32 	[%rd22+1540], %f243;
	st.global.f32 	[%rd22+1544], %f244;
$L__BB8_151:
	ret;

}


// ===== COMPILED SASS (sm_100) =====

	.target	sm_100

	.elftype	@"ET_EXEC"


//--------------------- .note.nv.tkinfo           --------------------------
	.section	.note.nv.tkinfo,"",@"SHT_NOTE"
	.sectionflags	@"SHF_NOTE_NV_TKINFO"
	.tkinfo
        /*0018*/ 	.word	0x00000002
        /*0030*/ 	.string	""
        /*0030*/ 	.string	"ptxas"
        /*0030*/ 	.string	"Cuda compilation tools, release 13.0, V13.0.88"
        /*0030*/ 	.string	"Build cuda_13.0.r13.0/compiler.36424714_0"
        /*0030*/ 	.string	"-arch sm_100 -m 64 "



//--------------------- .note.nv.cuinfo           --------------------------
	.section	.note.nv.cuinfo,"",@"SHT_NOTE"
	.sectionflags	@"SHF_NOTE_NV_CUINFO"
        /*0018*/ 	.short	0x0002
        /*001a*/ 	.short	0x0064
        /*001c*/ 	.short	0x0082
	.zero		2


//--------------------- .nv.info                  --------------------------
	.section	.nv.info,"",@"SHT_CUDA_INFO"
	.align	4


	//----- nvinfo : EIATTR_REGCOUNT
	.align		4
        /*0000*/ 	.byte	0x04, 0x2f
        /*0002*/ 	.short	(.L_46 - .L_45)
	.align		4
.L_45:
        /*0004*/ 	.word	index@(_Z9mapKernelPK4DataP9pair_typePS_ii)
        /*0008*/ 	.word	0x00000020


	//----- nvinfo : EIATTR_FRAME_SIZE
	.align		4
.L_46:
        /*000c*/ 	.byte	0x04, 0x11
        /*000e*/ 	.short	(.L_48 - .L_47)
	.align		4
.L_47:
        /*0010*/ 	.word	index@(_Z9mapKernelPK4DataP9pair_typePS_ii)
        /*0014*/ 	.word	0x00000000


	//----- nvinfo : EIATTR_REGCOUNT
	.align		4
.L_48:
        /*0018*/ 	.byte	0x04, 0x2f
        /*001a*/ 	.short	(.L_50 - .L_49)
	.align		4
.L_49:
        /*001c*/ 	.word	index@(_Z13reducerKernelP9pair_typeP4Dataii)
        /*0020*/ 	.word	0x0000001e


	//----- nvinfo : EIATTR_FRAME_SIZE
	.align		4
.L_50:
        /*0024*/ 	.byte	0x04, 0x11
        /*0026*/ 	.short	(.L_52 - .L_51)
	.align		4
.L_51:
        /*0028*/ 	.word	index@($__internal_0_$__cuda_sm3x_div_rn_noftz_f32_slowpath)
        /*002c*/ 	.word	0x00000000


	//----- nvinfo : EIATTR_FRAME_SIZE
	.align		4
.L_52:
        /*0030*/ 	.byte	0x04, 0x11
        /*0032*/ 	.short	(.L_54 - .L_53)
	.align		4
.L_53:
        /*0034*/ 	.word	index@(_Z13reducerKernelP9pair_typeP4Dataii)
        /*0038*/ 	.word	0x00000000


	//----- nvinfo : EIATTR_REGCOUNT
	.align		4
.L_54:
        /*003c*/ 	.byte	0x04, 0x2f
        /*003e*/ 	.short	(.L_56 - .L_55)
	.align		4
.L_55:
        /*0040*/ 	.word	index@(_ZN3cub18CUB_300001_SM_10006detail11EmptyKernelIvEEvv)
        /*0044*/ 	.word	0x00000004


	//----- nvinfo : EIATTR_FRAME_SIZE
	.align		4
.L_56:
        /*0048*/ 	.byte	0x04, 0x11
        /*004a*/ 	.short	(.L_58 - .L_57)
	.align		4
.L_57:
        /*004c*/ 	.word	index@(_ZN3cub18CUB_300001_SM_10006detail11EmptyKernelIvEEvv)
        /*0050*/ 	.word	0x00000000


	//----- nvinfo : EIATTR_REGCOUNT
	.align		4
.L_58:
        /*0054*/ 	.byte	0x04, 0x2f
        /*0056*/ 	.short	(.L_60 - .L_59)
	.align		4
.L_59:
        /*0058*/ 	.word	index@(_ZN3cub18CUB_300001_SM_10006detail10merge_sort30DeviceMergeSortBlockSortKernelINS2_10policy_hubIP9pair_typeE9Policy600ES6_PNS0_8NullTypeES6_SA_j15KeyValueCompareS5_S9_EEvbT0_T1_T2_T3_T4_PT6_PT7_T5_NS1_7vsmem_tE)
        /*005c*/ 	.word	0x00000020


	//----- nvinfo : EIATTR_FRAME_SIZE
	.align		4
.L_60:
        /*0060*/ 	.byte	0x04, 0x11
        /*0062*/ 	.short	(.L_62 - .L_61)
	.align		4
.L_61:
        /*0064*/ 	.word	index@(_ZN3cub18CUB_300001_SM_10006detail10merge_sort30DeviceMergeSortBlockSortKernelINS2_10policy_hubIP9pair_typeE9Policy600ES6_PNS0_8NullTypeES6_SA_j15KeyValueCompareS5_S9_EEvbT0_T1_T2_T3_T4_PT6_PT7_T5_NS1_7vsmem_tE)
        /*0068*/ 	.word	0x00000000


	//----- nvinfo : EIATTR_REGCOUNT
	.align		4
.L_62:
        /*006c*/ 	.byte	0x04, 0x2f
        /*006e*/ 	.short	(.L_64 - .L_63)
	.align		4
.L_63:
        /*0070*/ 	.word	index@(_ZN3cub18CUB_300001_SM_10006detail10merge_sort30DeviceMergeSortPartitionKernelIP9pair_typej15KeyValueCompareS4_EEvbT_PT2_T0_SA_PSA_T1_SA_i)
        /*0074*/ 	.word	0x00000014


	//----- nvinfo : EIATTR_FRAME_SIZE
	.align		4
.L_64:
        /*0078*/ 	.byte	0x04, 0x11
        /*007a*/ 	.short	(.L_66 - .L_65)
	.align		4
.L_65:
        /*007c*/ 	.word	index@(_ZN3cub18CUB_300001_SM_10006detail10merge_sort30DeviceMergeSortPartitionKernelIP9pair_typej15KeyValueCompareS4_EEvbT_PT2_T0_SA_PSA_T1_SA_i)
        /*0080*/ 	.word	0x00000000


	//----- nvinfo : EIATTR_REGCOUNT
	.align		4
.L_66:
        /*0084*/ 	.byte	0x04, 0x2f
        /*0086*/ 	.short	(.L_68 - .L_67)
	.align		4
.L_67:
        /*0088*/ 	.word	index@(_ZN3cub18CUB_300001_SM_10006detail10merge_sort26DeviceMergeSortMergeKernelINS2_10policy_hubIP9pair_typeE9Policy600ES6_PNS0_8NullTypeES6_SA_j15KeyValueCompareS5_S9_EEvbT2_T3_T4_PT6_PT7_T5_PSE_SE_NS1_7vsmem_tE)
        /*008c*/ 	.word	0x00000020


	//----- nvinfo : EIATTR_FRAME_SIZE
	.align		4
.L_68:
        /*0090*/ 	.byte	0x04, 0x11
        /*0092*/ 	.short	(.L_70 - .L_69)
	.align		4
.L_69:
        /*0094*/ 	.word	index@(_ZN3cub18CUB_300001_SM_10006detail10merge_sort26DeviceMergeSortMergeKernelINS2_10policy_hubIP9pair_typeE9Policy600ES6_PNS0_8NullTypeES6_SA_j15KeyValueCompareS5_S9_EEvbT2_T3_T4_PT6_PT7_T5_PSE_SE_NS1_7vsmem_tE)
        /*0098*/ 	.word	0x00000000


	//----- nvinfo : EIATTR_REGCOUNT
	.align		4
.L_70:
        /*009c*/ 	.byte	0x04, 0x2f
        /*009e*/ 	.short	(.L_72 - .L_71)
	.align		4
.L_71:
        /*00a0*/ 	.word	index@(_ZN3cub18CUB_300001_SM_10006detail10merge_sort30DeviceMergeSortBlockSortKernelINS2_10policy_hubIP9pair_typeE9Policy600ES6_PNS0_8NullTypeES6_SA_m15KeyValueCompareS5_S9_EEvbT0_T1_T2_T3_T4_PT6_PT7_T5_NS1_7vsmem_tE)
        /*00a4*/ 	.word	0x00000028


	//----- nvinfo : EIATTR_FRAME_SIZE
	.align		4
.L_72:
        /*00a8*/ 	.byte	0x04, 0x11
        /*00aa*/ 	.short	(.L_74 - .L_73)
	.align		4
.L_73:
        /*00ac*/ 	.word	index@(_ZN3cub18CUB_300001_SM_10006detail10merge_sort30DeviceMergeSortBlockSortKernelINS2_10policy_hubIP9pair_typeE9Policy600ES6_PNS0_8NullTypeES6_SA_m15KeyValueCompareS5_S9_EEvbT0_T1_T2_T3_T4_PT6_PT7_T5_NS1_7vsmem_tE)
        /*00b0*/ 	.word	0x00000000


	//----- nvinfo : EIATTR_REGCOUNT
	.align		4
.L_74:
        /*00b4*/ 	.byte	0x04, 0x2f
        /*00b6*/ 	.short	(.L_76 - .L_75)
	.align		4
.L_75:
        /*00b8*/ 	.word	index@(_ZN3cub18CUB_300001_SM_10006detail10merge_sort30DeviceMergeSortPartitionKernelIP9pair_typem15KeyValueCompareS4_EEvbT_PT2_T0_SA_PSA_T1_SA_i)
        /*00bc*/ 	.word	0x00000018


	//----- nvinfo : EIATTR_FRAME_SIZE
	.align		4
.L_76:
        /*00c0*/ 	.byte	0x04, 0x11
        /*00c2*/ 	.short	(.L_78 - .L_77)
	.align		4
.L_77:
        /*00c4*/ 	.word	index@(_ZN3cub18CUB_300001_SM_10006detail10merge_sort30DeviceMergeSortPartitionKernelIP9pair_typem15KeyValueCompareS4_EEvbT_PT2_T0_SA_PSA_T1_SA_i)
        /*00c8*/ 	.word	0x00000000


	//----- nvinfo : EIATTR_REGCOUNT
	.align		4
.L_78:
        /*00cc*/ 	.byte	0x04, 0x2f
        /*00ce*/ 	.short	(.L_80 - .L_79)
	.align		4
.L_79:
        /*00d0*/ 	.word	index@(_ZN3cub18CUB_300001_SM_10006detail10merge_sort26DeviceMergeSortMergeKernelINS2_10policy_hubIP9pair_typeE9Policy600ES6_PNS0_8NullTypeES6_SA_m15KeyValueCompareS5_S9_EEvbT2_T3_T4_PT6_PT7_T5_PSE_SE_NS1_7vsmem_tE)
        /*00d4*/ 	.word	0x00000020


	//----- nvinfo : EIATTR_FRAME_SIZE
	.align		4
.L_80:
        /*00d8*/ 	.byte	0x04, 0x11
        /*00da*/ 	.short	(.L_82 - .L_81)
	.align		4
.L_81:
        /*00dc*/ 	.word	index@(_ZN3cub18CUB_300001_SM_10006detail10merge_sort26DeviceMergeSortMergeKernelINS2_10policy_hubIP9pair_typeE9Policy600ES6_PNS0_8NullTypeES6_SA_m15KeyValueCompareS5_S9_EEvbT2_T3_T4_PT6_PT7_T5_PSE_SE_NS1_7vsmem_tE)
        /*00e0*/ 	.word	0x00000000


	//----- nvinfo : EIATTR_MIN_STACK_SIZE
	.align		4
.L_82:
        /*00e4*/ 	.byte	0x04, 0x12
        /*00e6*/ 	.short	(.L_84 - .L_83)
	.align		4
.L_83:
        /*00e8*/ 	.word	index@(_ZN3cub18CUB_300001_SM_10006detail10merge_sort26DeviceMergeSortMergeKernelINS2_10policy_hubIP9pair_typeE9Policy600ES6_PNS0_8NullTypeES6_SA_m15KeyValueCompareS5_S9_EEvbT2_T3_T4_PT6_PT7_T5_PSE_SE_NS1_7vsmem_tE)
        /*00ec*/ 	.word	0x00000000


	//----- nvinfo : EIATTR_MIN_STACK_SIZE
	.align		4
.L_84:
        /*00f0*/ 	.byte	0x04, 0x12
        /*00f2*/ 	.short	(.L_86 - .L_85)
	.align		4
.L_85:
        /*00f4*/ 	.word	index@(_ZN3cub18CUB_300001_SM_10006detail10merge_sort30DeviceMergeSortPartitionKernelIP9pair_typem15KeyValueCompareS4_EEvbT_PT2_T0_SA_PSA_T1_SA_i)
        /*00f8*/ 	.word	0x00000000


	//----- nvinfo : EIATTR_MIN_STACK_SIZE
	.align		4
.L_86:
        /*00fc*/ 	.byte	0x04, 0x12
        /*00fe*/ 	.short	(.L_88 - .L_87)
	.align		4
.L_87:
        /*0100*/ 	.word	index@(_ZN3cub18CUB_300001_SM_10006detail10merge_sort30DeviceMergeSortBlockSortKernelINS2_10policy_hubIP9pair_typeE9Policy600ES6_PNS0_8NullTypeES6_SA_m15KeyValueCompareS5_S9_EEvbT0_T1_T2_T3_T4_PT6_PT7_T5_NS1_7vsmem_tE)
        /*0104*/ 	.word	0x00000000


	//----- nvinfo : EIATTR_MIN_STACK_SIZE
	.align		4
.L_88:
        /*0108*/ 	.byte	0x04, 0x12
        /*010a*/ 	.short	(.L_90 - .L_89)
	.align		4
.L_89:
        /*010c*/ 	.word	index@(_ZN3cub18CUB_300001_SM_10006detail10merge_sort26DeviceMergeSortMergeKernelINS2_10policy_hubIP9pair_typeE9Policy600ES6_PNS0_8NullTypeES6_SA_j15KeyValueCompareS5_S9_EEvbT2_T3_T4_PT6_PT7_T5_PSE_SE_NS1_7vsmem_tE)
        /*0110*/ 	.word	0x00000000


	//----- nvinfo : EIATTR_MIN_STACK_SIZE
	.align		4
.L_90:
        /*0114*/ 	.byte	0x04, 0x12
        /*0116*/ 	.short	(.L_92 - .L_91)
	.align		4
.L_91:
        /*0118*/ 	.word	index@(_ZN3cub18CUB_300001_SM_10006detail10merge_sort30DeviceMergeSortPartitionKernelIP9pair_typej15KeyValueCompareS4_EEvbT_PT2_T0_SA_PSA_T1_SA_i)
        /*011c*/ 	.word	0x00000000


	//----- nvinfo : EIATTR_MIN_STACK_SIZE
	.align		4
.L_92:
        /*0120*/ 	.byte	0x04, 0x12
        /*0122*/ 	.short	(.L_94 - .L_93)
	.align		4
.L_93:
        /*0124*/ 	.word	index@(_ZN3cub18CUB_300001_SM_10006detail10merge_sort30DeviceMergeSortBlockSortKernelINS2_10policy_hubIP9pair_typeE9Policy600ES6_PNS0_8NullTypeES6_SA_j15KeyValueCompareS5_S9_EEvbT0_T1_T2_T3_T4_PT6_PT7_T5_NS1_7vsmem_tE)
        /*0128*/ 	.word	0x00000000


	//----- nvinfo : EIATTR_MIN_STACK_SIZE
	.align		4
.L_94:
        /*012c*/ 	.byte	0x04, 0x12
        /*012e*/ 	.short	(.L_96 - .L_95)
	.align		4
.L_95:
        /*0130*/ 	.word	index@(_ZN3cub18CUB_300001_SM_10006detail11EmptyKernelIvEEvv)
        /*0134*/ 	.word	0x00000000


	//----- nvinfo : EIATTR_MIN_STACK_SIZE
	.align		4
.L_96:
        /*0138*/ 	.byte	0x04, 0x12
        /*013a*/ 	.short	(.L_98 - .L_97)
	.align		4
.L_97:
        /*013c*/ 	.word	index@(_Z13reducerKernelP9pair_typeP4Dataii)
        /*0140*/ 	.word	0x00000000


	//----- nvinfo : EIATTR_MIN_STACK_SIZE
	.align		4
.L_98:
        /*0144*/ 	.byte	0x04, 0x12
        /*0146*/ 	.short	(.L_100 - .L_99)
	.align		4
.L_99:
        /*0148*/ 	.word	index@(_Z9mapKernelPK4DataP9pair_typePS_ii)
        /*014c*/ 	.word	0x00000000
.L_100:


//--------------------- .nv.compat                --------------------------
	.section	.nv.compat,"",@"SHT_CUDA_COMPAT_INFO"
	.align	4
        /*0000*/ 	.byte	0x02, 0x09, 0x00, 0x00, 0x02, 0x02, 0x01, 0x00, 0x02, 0x05, 0x05, 0x00, 0x03, 0x07, 0x01, 0x01
        /*0010*/ 	.byte	0x02, 0x03, 0x00, 0x00, 0x02, 0x06, 0x01, 0x00, 0x04, 0x0b, 0x08, 0x00, 0x01, 0x00, 0x00, 0x00
        /*0020*/ 	.byte	0x00, 0x00, 0x00, 0x00


//--------------------- .nv.info._ZN3cub18CUB_300001_SM_10006detail10merge_sort26DeviceMergeSortMergeKernelINS2_10policy_hubIP9pair_typeE9Policy600ES6_PNS0_8NullTypeES6_SA_m15KeyValueCompareS5_S9_EEvbT2_T3_T4_PT6_PT7_T5_PSE_SE_NS1_7vsmem_tE --------------------------
	.section	.nv.info._ZN3cub18CUB_300001_SM_10006detail10merge_sort26DeviceMergeSortMergeKernelINS2_10policy_hubIP9pair_typeE9Policy600ES6_PNS0_8NullTypeES6_SA_m15KeyValueCompareS5_S9_EEvbT2_T3_T4_PT6_PT7_T5_PSE_SE_NS1_7vsmem_tE,"",@"SHT_CUDA_INFO"
	.sectionflags	@""
	.align	4


	//----- nvinfo : EIATTR_CUDA_API_VERSION
	.align		4
        /*0000*/ 	.byte	0x04, 0x37
        /*0002*/ 	.short	(.L_102 - .L_101)
.L_101:
        /*0004*/ 	.word	0x00000082


	//----- nvinfo : EIATTR_KPARAM_INFO
	.align		4
.L_102:
        /*0008*/ 	.byte	0x04, 0x17
        /*000a*/ 	.short	(.L_104 - .L_103)
.L_103:
        /*000c*/ 	.word	0x00000000
        /*0010*/ 	.short	0x0009
        /*0012*/ 	.short	0x0048
        /*0014*/ 	.byte	0x00, 0xf0, 0x21, 0x00


	//----- nvinfo : EIATTR_KPARAM_INFO
	.align		4
.L_104:
        /*0018*/ 	.byte	0x04, 0x17
        /*001a*/ 	.short	(.L_106 - .L_105)
.L_105:
        /*001c*/ 	.word	0x00000000
        /*0020*/ 	.short	0x0008
        /*0022*/ 	.short	0x0040
        /*0024*/ 	.byte	0x00, 0xf0, 0x21, 0x00


	//----- nvinfo : EIATTR_KPARAM_INFO
	.align		4
.L_106:
        /*0028*/ 	.byte	0x04, 0x17
        /*002a*/ 	.short	(.L_108 - .L_107)
.L_107:
        /*002c*/ 	.word	0x00000000
        /*0030*/ 	.short	0x0007
        /*0032*/ 	.short	0x0038
        /*0034*/ 	.byte	0x00, 0xf5, 0x21, 0x00


	//----- nvinfo : EIATTR_KPARAM_INFO
	.align		4
.L_108:
        /*0038*/ 	.byte	0x04, 0x17
        /*003a*/ 	.short	(.L_110 - .L_109)
.L_109:
        /*003c*/ 	.word	0x00000000
        /*0040*/ 	.short	0x0006
        /*0042*/ 	.short	0x0030
        /*0044*/ 	.byte	0x00, 0xf0, 0x05, 0x00


	//----- nvinfo : EIATTR_KPARAM_INFO
	.align		4
.L_110:
        /*0048*/ 	.byte	0x04, 0x17
        /*004a*/ 	.short	(.L_112 - .L_111)
.L_111:
        /*004c*/ 	.word	0x00000000
        /*0050*/ 	.short	0x0005
        /*0052*/ 	.short	0x0028
        /*0054*/ 	.byte	0x00, 0xf5, 0x21, 0x00


	//----- nvinfo : EIATTR_KPARAM_INFO
	.align		4
.L_112:
        /*0058*/ 	.byte	0x04, 0x17
        /*005a*/ 	.short	(.L_114 - .L_113)
.L_113:
        /*005c*/ 	.word	0x00000000
        /*0060*/ 	.short	0x0004
        /*0062*/ 	.short	0x0020
        /*0064*/ 	.byte	0x00, 0xf5, 0x21, 0x00


	//----- nvinfo : EIATTR_KPARAM_INFO
	.align		4
.L_114:
        /*0068*/ 	.byte	0x04, 0x17
        /*006a*/ 	.short	(.L_116 - .L_115)
.L_115:
        /*006c*/ 	.word	0x00000000
        /*0070*/ 	.short	0x0003
        /*0072*/ 	.short	0x0018
        /*0074*/ 	.byte	0x00, 0xf0, 0x21, 0x00


	//----- nvinfo : EIATTR_KPARAM_INFO
	.align		4
.L_116:
        /*0078*/ 	.byte	0x04, 0x17
        /*007a*/ 	.short	(.L_118 - .L_117)
.L_117:
        /*007c*/ 	.word	0x00000000
        /*0080*/ 	.short	0x0002
        /*0082*/ 	.short	0x0010
        /*0084*/ 	.byte	0x00, 0xf5, 0x21, 0x00


	//----- nvinfo : EIATTR_KPARAM_INFO
	.align		4
.L_118:
        /*0088*/ 	.byte	0x04, 0x17
        /*008a*/ 	.short	(.L_120 - .L_119)
.L_119:
        /*008c*/ 	.word	0x00000000
        /*0090*/ 	.short	0x0001
        /*0092*/ 	.short	0x0008
        /*0094*/ 	.byte	0x00, 0xf5, 0x21, 0x00


	//----- nvinfo : EIATTR_KPARAM_INFO
	.align		4
.L_120:
        /*0098*/ 	.byte	0x04, 0x17
        /*009a*/ 	.short	(.L_122 - .L_121)
.L_121:
        /*009c*/ 	.word	0x00000000
        /*00a0*/ 	.short	0x0000
        /*00a2*/ 	.short	0x0000
        /*00a4*/ 	.byte	0x00, 0xf0, 0x05, 0x00


	//----- nvinfo : EIATTR_SPARSE_MMA_MASK
	.align		4
.L_122:
        /*00a8*/ 	.byte	0x03, 0x50
        /*00aa*/ 	.short	0x0000


	//----- nvinfo : EIATTR_MAXREG_COUNT
	.align		4
        /*00ac*/ 	.byte	0x03, 0x1b
        /*00ae*/ 	.short	0x00ff


	//----- nvinfo : EIATTR_NUM_BARRIERS
	.align		4
        /*00b0*/ 	.byte	0x02, 0x4c
        /*00b2*/ 	.byte	0x01
	.zero		1


	//----- nvinfo : EIATTR_MERCURY_ISA_VERSION
	.align		4
        /*00b4*/ 	.byte	0x03, 0x5f
        /*00b6*/ 	.short	0x0101


	//----- nvinfo : EIATTR_COOP_GROUP_MASK_REGIDS
	.align		4
        /*00b8*/ 	.byte	0x04, 0x29
        /*00ba*/ 	.short	(.L_124 - .L_123)


	//   ....[0]....
.L_123:
        /*00bc*/ 	.word	0xffffffff


	//   ....[1]....
        /*00c0*/ 	.word	0xffffffff


	//   ....[2]....
        /*00c4*/ 	.word	0xffffffff


	//   ....[3]....
        /*00c8*/ 	.word	0xffffffff


	//----- nvinfo : EIATTR_COOP_GROUP_INSTR_OFFSETS
	.align		4
.L_124:
        /*00cc*/ 	.byte	0x04, 0x28
        /*00ce*/ 	.short	(.L_126 - .L_125)


	//   ....[0]....
.L_125:
        /*00d0*/ 	.word	0x00001650


	//   ....[1]....
        /*00d4*/ 	.word	0x00001a40


	//   ....[2]....
        /*00d8*/ 	.word	0x00003450


	//   ....[3]....
        /*00dc*/ 	.word	0x00003920


	//----- nvinfo : EIATTR_VRC_CTA_INIT_COUNT
	.align		4
.L_126:
        /*00e0*/ 	.byte	0x02, 0x4a
	.zero		1
	.zero		1


	//----- nvinfo : EIATTR_EXIT_INSTR_OFFSETS
	.align		4
        /*00e4*/ 	.byte	0x04, 0x1c
        /*00e6*/ 	.short	(.L_128 - .L_127)


	//   ....[0]....
.L_127:
        /*00e8*/ 	.word	0x00001860


	//   ....[1]....
        /*00ec*/ 	.word	0x00001c50


	//   ....[2]....
        /*00f0*/ 	.word	0x00003750


	//   ....[3]....
        /*00f4*/ 	.word	0x00003790


	//   ....[4]....
        /*00f8*/ 	.word	0x00003c20


	//   ....[5]....
        /*00fc*/ 	.word	0x00003c60


	//----- nvinfo : EIATTR_MAX_THREADS
	.align		4
.L_128:
        /*0100*/ 	.byte	0x04, 0x05
        /*0102*/ 	.short	(.L_130 - .L_129)
.L_129:
        /*0104*/ 	.word	0x00000100
        /*0108*/ 	.word	0x00000001
        /*010c*/ 	.word	0x00000001


	//----- nvinfo : EIATTR_CRS_STACK_SIZE
	.align		4
.L_130:
        /*0110*/ 	.byte	0x04, 0x1e
        /*0112*/ 	.short	(.L_132 - .L_131)
.L_131:
        /*0114*/ 	.word	0x00000000


	//----- nvinfo : EIATTR_CBANK_PARAM_SIZE
	.align		4
.L_132:
        /*0118*/ 	.byte	0x03, 0x19
        /*011a*/ 	.short	0x0050


	//----- nvinfo : EIATTR_PARAM_CBANK
	.align		4
        /*011c*/ 	.byte	0x04, 0x0a
        /*011e*/ 	.short	(.L_134 - .L_133)
	.align		4
.L_133:
        /*0120*/ 	.word	index@(.nv.constant0._ZN3cub18CUB_300001_SM_10006detail10merge_sort26DeviceMergeSortMergeKernelINS2_10policy_hubIP9pair_typeE9Policy600ES6_PNS0_8NullTypeES6_SA_m15KeyValueCompareS5_S9_EEvbT2_T3_T4_PT6_PT7_T5_PSE_SE_NS1_7vsmem_tE)
        /*0124*/ 	.short	0x0380
        /*0126*/ 	.short	0x0050


	//----- nvinfo : EIATTR_SW_WAR
	.align		4
.L_134:
        /*0128*/ 	.byte	0x04, 0x36
        /*012a*/ 	.short	(.L_136 - .L_135)
.L_135:
        /*012c*/ 	.word	0x00000008
.L_136:


//--------------------- .nv.info._ZN3cub18CUB_300001_SM_10006detail10merge_sort30DeviceMergeSortPartitionKernelIP9pair_typem15KeyValueCompareS4_EEvbT_PT2_T0_SA_PSA_T1_SA_i --------------------------
	.section	.nv.info._ZN3cub18CUB_300001_SM_10006detail10merge_sort30DeviceMergeSortPartitionKernelIP9pair_typem15KeyValueCompareS4_EEvbT_PT2_T0_SA_PSA_T1_SA_i,"",@"SHT_CUDA_INFO"
	.sectionflags	@""
	.align	4


	//----- nvinfo : EIATTR_CUDA_API_VERSION
	.align		4
        /*0000*/ 	.byte	0x04, 0x37
        /*0002*/ 	.short	(.L_138 - .L_137)
.L_137:
        /*0004*/ 	.word	0x00000082


	//----- nvinfo : EIATTR_KPARAM_INFO
	.align		4
.L_138:
        /*0008*/ 	.byte	0x04, 0x17
        /*000a*/ 	.short	(.L_140 - .L_139)
.L_139:
        /*000c*/ 	.word	0x00000000
        /*0010*/ 	.short	0x0008
        /*0012*/ 	.short	0x0040
        /*0014*/ 	.byte	0x00, 0xf0, 0x11, 0x00


	//----- nvinfo : EIATTR_KPARAM_INFO
	.align		4
.L_140:
        /*0018*/ 	.byte	0x04, 0x17
        /*001a*/ 	.short	(.L_142 - .L_141)
.L_141:
        /*001c*/ 	.word	0x00000000
        /*0020*/ 	.short	0x0007
        /*0022*/ 	.short	0x0038
        /*0024*/ 	.byte	0x00, 0xf0, 0x21, 0x00


	//----- nvinfo : EIATTR_KPARAM_INFO
	.align		4
.L_142:
        /*0028*/ 	.byte	0x04, 0x17
        /*002a*/ 	.short	(.L_144 - .L_143)
.L_143:
        /*002c*/ 	.word	0x00000000
        /*0030*/ 	.short	0x0006
        /*0032*/ 	.short	0x0030
        /*0034*/ 	.byte	0x00, 0xf0, 0x05, 0x00


	//----- nvinfo : EIATTR_KPARAM_INFO
	.align		4
.L_144:
        /*0038*/ 	.byte	0x04, 0x17
        /*003a*/ 	.short	(.L_146 - .L_145)
.L_145:
        /*003c*/ 	.word	0x00000000
        /*0040*/ 	.short	0x0005
        /*0042*/ 	.short	0x0028
        /*0044*/ 	.byte	0x00, 0xf5, 0x21, 0x00


	//----- nvinfo : EIATTR_KPARAM_INFO
	.align		4
.L_146:
        /*0048*/ 	.byte	0x04, 0x17
        /*004a*/ 	.short	(.L_148 - .L_147)
.L_147:
        /*004c*/ 	.word	0x00000000
        /*0050*/ 	.short	0x0004
        /*0052*/ 	.short	0x0020
        /*0054*/ 	.byte	0x00, 0xf0, 0x21, 0x00


	//----- nvinfo : EIATTR_KPARAM_INFO
	.align		4
.L_148:
        /*0058*/ 	.byte	0x04, 0x17
        /*005a*/ 	.short	(.L_150 - .L_149)
.L_149:
        /*005c*/ 	.word	0x00000000
        /*0060*/ 	.short	0x0003
        /*0062*/ 	.short	0x0018
        /*0064*/ 	.byte	0x00, 0xf0, 0x21, 0x00


	//----- nvinfo : EIATTR_KPARAM_INFO
	.align		4
.L_150:
        /*0068*/ 	.byte	0x04, 0x17
        /*006a*/ 	.short	(.L_152 - .L_151)
.L_151:
        /*006c*/ 	.word	0x00000000
        /*0070*/ 	.short	0x0002
        /*0072*/ 	.short	0x0010
        /*0074*/ 	.byte	0x00, 0xf5, 0x21, 0x00


	//----- nvinfo : EIATTR_KPARAM_INFO
	.align		4
.L_152:
        /*0078*/ 	.byte	0x04, 0x17
        /*007a*/ 	.short	(.L_154 - .L_153)
.L_153:
        /*007c*/ 	.word	0x00000000
        /*0080*/ 	.short	0x0001
        /*0082*/ 	.short	0x0008
        /*0084*/ 	.byte	0x00, 0xf5, 0x21, 0x00


	//----- nvinfo : EIATTR_KPARAM_INFO
	.align		4
.L_154:
        /*0088*/ 	.byte	0x04, 0x17
        /*008a*/ 	.short	(.L_156 - .L_155)
.L_155:
        /*008c*/ 	.word	0x00000000
        /*0090*/ 	.short	0x0000
        /*0092*/ 	.short	0x0000
        /*0094*/ 	.byte	0x00, 0xf0, 0x05, 0x00


	//----- nvinfo : EIATTR_SPARSE_MMA_MASK
	.align		4
.L_156:
        /*0098*/ 	.byte	0x03, 0x50
        /*009a*/ 	.short	0x0000


	//----- nvinfo : EIATTR_MAXREG_COUNT
	.align		4
        /*009c*/ 	.byte	0x03, 0x1b
        /*009e*/ 	.short	0x00ff


	//----- nvinfo : EIATTR_MERCURY_ISA_VERSION
	.align		4
        /*00a0*/ 	.byte	0x03, 0x5f
        /*00a2*/ 	.short	0x0101


	//----- nvinfo : EIATTR_VRC_CTA_INIT_COUNT
	.align		4
        /*00a4*/ 	.byte	0x02, 0x4a
	.zero		1
	.zero		1


	//----- nvinfo : EIATTR_EXIT_INSTR_OFFSETS
	.align		4
        /*00a8*/ 	.byte	0x04, 0x1c
        /*00aa*/ 	.short	(.L_158 - .L_157)


	//   ....[0]....
.L_157:
        /*00ac*/ 	.word	0x00000080


	//   ....[1]....
        /*00b0*/ 	.word	0x000003d0


	//   ....[2]....
        /*00b4*/ 	.word	0x00000bf0


	//----- nvinfo : EIATTR_CRS_STACK_SIZE
	.align		4
.L_158:
        /*00b8*/ 	.byte	0x04, 0x1e
        /*00ba*/ 	.short	(.L_160 - .L_159)
.L_159:
        /*00bc*/ 	.word	0x00000000


	//----- nvinfo : EIATTR_CBANK_PARAM_SIZE
	.align		4
.L_160:
        /*00c0*/ 	.byte	0x03, 0x19
        /*00c2*/ 	.short	0x0044


	//----- nvinfo : EIATTR_PARAM_CBANK
	.align		4
        /*00c4*/ 	.byte	0x04, 0x0a
        /*00c6*/ 	.short	(.L_162 - .L_161)
	.align		4
.L_161:
        /*00c8*/ 	.word	index@(.nv.constant0._ZN3cub18CUB_300001_SM_10006detail10merge_sort30DeviceMergeSortPartitionKernelIP9pair_typem15KeyValueCompareS4_EEvbT_PT2_T0_SA_PSA_T1_SA_i)
        /*00cc*/ 	.short	0x0380
        /*00ce*/ 	.short	0x0044


	//----- nvinfo : EIATTR_SW_WAR
	.align		4
.L_162:
        /*00d0*/ 	.byte	0x04, 0x36
        /*00d2*/ 	.short	(.L_164 - .L_163)
.L_163:
        /*00d4*/ 	.word	0x00000008
.L_164:


//--------------------- .nv.info._ZN3cub18CUB_300001_SM_10006detail10merge_sort30DeviceMergeSortBlockSortKernelINS2_10policy_hubIP9pair_typeE9Policy600ES6_PNS0_8NullTypeES6_SA_m15KeyValueCompareS5_S9_EEvbT0_T1_T2_T3_T4_PT6_PT7_T5_NS1_7vsmem_tE --------------------------
	.section	.nv.info._ZN3cub18CUB_300001_SM_10006detail10merge_sort30DeviceMergeSortBlockSortKernelINS2_10policy_hubIP9pair_typeE9Policy600ES6_PNS0_8NullTypeES6_SA_m15KeyValueCompareS5_S9_EEvbT0_T1_T2_T3_T4_PT6_PT7_T5_NS1_7vsmem_tE,"",@"SHT_CUDA_INFO"
	.sectionflags	@""
	.align	4


	//----- nvinfo : EIATTR_CUDA_API_VERSION
	.align		4
        /*0000*/ 	.byte	0x04, 0x37
        /*0002*/ 	.short	(.L_166 - .L_165)
.L_165:
        /*0004*/ 	.word	0x00000082


	//----- nvinfo : EIATTR_KPARAM_INFO
	.align		4
.L_166:
        /*0008*/ 	.byte	0x04, 0x17
        /*000a*/ 	.short	(.L_168 - .L_167)
.L_167:
        /*000c*/ 	.word	0x00000000
        /*0010*/ 	.short	0x0009
        /*0012*/ 	.short	0x0048
        /*0014*/ 	.byte	0x00, 0xf0, 0x21, 0x00


	//----- nvinfo : EIATTR_KPARAM_INFO
	.align		4
.L_168:
        /*0018*/ 	.byte	0x04, 0x17
        /*001a*/ 	.short	(.L_170 - .L_169)
.L_169:
        /*001c*/ 	.word	0x00000000
        /*0020*/ 	.short	0x0008
        /*0022*/ 	.short	0x0040
        /*0024*/ 	.byte	0x00, 0xf0, 0x05, 0x00


	//----- nvinfo : EIATTR_KPARAM_INFO
	.align		4
.L_170:
        /*0028*/ 	.byte	0x04, 0x17
        /*002a*/ 	.short	(.L_172 - .L_171)
.L_171:
        /*002c*/ 	.word	0x00000000
        /*0030*/ 	.short	0x0007
        /*0032*/ 	.short	0x0038
        /*0034*/ 	.byte	0x00, 0xf5, 0x21, 0x00


	//----- nvinfo : EIATTR_KPARAM_INFO
	.align		4
.L_172:
        /*0038*/ 	.byte	0x04, 0x17
        /*003a*/ 	.short	(.L_174 - .L_173)
.L_173:
        /*003c*/ 	.word	0x00000000
        /*0040*/ 	.short	0x0006
        /*0042*/ 	.short	0x0030
        /*0044*/ 	.byte	0x00, 0xf5, 0x21, 0x00


	//----- nvinfo : EIATTR_KPARAM_INFO
	.align		4
.L_174:
        /*0048*/ 	.byte	0x04, 0x17
        /*004a*/ 	.short	(.L_176 - .L_175)
.L_175:
        /*004c*/ 	.word	0x00000000
        /*0050*/ 	.short	0x0005
        /*0052*/ 	.short	0x0028
        /*0054*/ 	.byte	0x00, 0xf0, 0x21, 0x00


	//----- nvinfo : EIATTR_KPARAM_INFO
	.align		4
.L_176:
        /*0058*/ 	.byte	0x04, 0x17
        /*005a*/ 	.short	(.L_178 - .L_177)
.L_177:
        /*005c*/ 	.word	0x00000000
        /*0060*/ 	.short	0x0004
        /*0062*/ 	.short	0x0020
        /*0064*/ 	.byte	0x00, 0xf5, 0x21, 0x00


	//----- nvinfo : EIATTR_KPARAM_INFO
	.align		4
.L_178:
        /*0068*/ 	.byte	0x04, 0x17
        /*006a*/ 	.short	(.L_180 - .L_179)
.L_179:
        /*006c*/ 	.word	0x00000000
        /*0070*/ 	.short	0x0003
        /*0072*/ 	.short	0x0018
        /*0074*/ 	.byte	0x00, 0xf5, 0x21, 0x00


	//----- nvinfo : EIATTR_KPARAM_INFO
	.align		4
.L_180:
        /*0078*/ 	.byte	0x04, 0x17
        /*007a*/ 	.short	(.L_182 - .L_181)
.L_181:
        /*007c*/ 	.word	0x00000000
        /*0080*/ 	.short	0x0002
        /*0082*/ 	.short	0x0010
        /*0084*/ 	.byte	0x00, 0xf5, 0x21, 0x00


	//----- nvinfo : EIATTR_KPARAM_INFO
	.align		4
.L_182:
        /*0088*/ 	.byte	0x04, 0x17
        /*008a*/ 	.short	(.L_184 - .L_183)
.L_183:
        /*008c*/ 	.word	0x00000000
        /*0090*/ 	.short	0x0001
        /*0092*/ 	.short	0x0008
        /*0094*/ 	.byte	0x00, 0xf5, 0x21, 0x00


	//----- nvinfo : EIATTR_KPARAM_INFO
	.align		4
.L_184:
        /*0098*/ 	.byte	0x04, 0x17
        /*009a*/ 	.short	(.L_186 - .L_185)
.L_185:
        /*009c*/ 	.word	0x00000000
        /*00a0*/ 	.short	0x0000
        /*00a2*/ 	.short	0x0000
        /*00a4*/ 	.byte	0x00, 0xf0, 0x05, 0x00


	//----- nvinfo : EIATTR_SPARSE_MMA_MASK
	.align		4
.L_186:
        /*00a8*/ 	.byte	0x03, 0x50
        /*00aa*/ 	.short	0x0000


	//----- nvinfo : EIATTR_MAXREG_COUNT
	.align		4
        /*00ac*/ 	.byte	0x03, 0x1b
        /*00ae*/ 	.short	0x00ff


	//----- nvinfo : EIATTR_NUM_BARRIERS
	.align		4
        /*00b0*/ 	.byte	0x02, 0x4c
        /*00b2*/ 	.byte	0x01
	.zero		1


	//----- nvinfo : EIATTR_MERCURY_ISA_VERSION
	.align		4
        /*00b4*/ 	.byte	0x03, 0x5f
        /*00b6*/ 	.short	0x0101


	//----- nvinfo : EIATTR_COOP_GROUP_MASK_REGIDS
	.align		4
        /*00b8*/ 	.byte	0x04, 0x29
        /*00ba*/ 	.short	(.L_188 - .L_187)


	//   ....[0]....
.L_187:
        /*00bc*/ 	.word	0xffffffff


	//   ....[1]....
        /*00c0*/ 	.word	0xffffffff


	//   ....[2]....
        /*00c4*/ 	.word	0xffffffff


	//   ....[3]....
        /*00c8*/ 	.word	0xffffffff


	//   ....[4]....
        /*00cc*/ 	.word	0xffffffff


	//   ....[5]....
        /*00d0*/ 	.word	0xffffffff


	//----- nvinfo : EIATTR_COOP_GROUP_INSTR_OFFSETS
	.align		4
.L_188:
        /*00d4*/ 	.byte	0x04, 0x28
        /*00d6*/ 	.short	(.L_190 - .L_189)


	//   ....[0]....
.L_189:
        /*00d8*/ 	.word	0x000003c0


	//   ....[1]....
        /*00dc*/ 	.word	0x000016f0


	//   ....[2]....
        /*00e0*/ 	.word	0x00001a20


	//   ....[3]....
        /*00e4*/ 	.word	0x00002110


	//   ....[4]....
        /*00e8*/ 	.word	0x00003710


	//   ....[5]....
        /*00ec*/ 	.word	0x00003b00


	//----- nvinfo : EIATTR_VRC_CTA_INIT_COUNT
	.align		4
.L_190:
        /*00f0*/ 	.byte	0x02, 0x4a
	.zero		1
	.zero		1


	//----- nvinfo : EIATTR_EXIT_INSTR_OFFSETS
	.align		4
        /*00f4*/ 	.byte	0x04, 0x1c
        /*00f6*/ 	.short	(.L_192 - .L_191)


	//   ....[0]....
.L_191:
        /*00f8*/ 	.word	0x000018f0


	//   ....[1]....
        /*00fc*/ 	.word	0x00001c20


	//   ....[2]....
        /*0100*/ 	.word	0x000039b0


	//   ....[3]....
        /*0104*/ 	.word	0x000039f0


	//   ....[4]....
        /*0108*/ 	.word	0x00003da0


	//   ....[5]....
        /*010c*/ 	.word	0x00003de0


	//----- nvinfo : EIATTR_MAX_THREADS
	.align		4
.L_192:
        /*0110*/ 	.byte	0x04, 0x05
        /*0112*/ 	.short	(.L_194 - .L_193)
.L_193:
        /*0114*/ 	.word	0x00000100
        /*0118*/ 	.word	0x00000001
        /*011c*/ 	.word	0x00000001


	//----- nvinfo : EIATTR_CRS_STACK_SIZE
	.align		4
.L_194:
        /*0120*/ 	.byte	0x04, 0x1e
        /*0122*/ 	.short	(.L_196 - .L_195)
.L_195:
        /*0124*/ 	.word	0x00000000


	//----- nvinfo : EIATTR_CBANK_PARAM_SIZE
	.align		4
.L_196:
        /*0128*/ 	.byte	0x03, 0x19
        /*012a*/ 	.short	0x0050


	//----- nvinfo : EIATTR_PARAM_CBANK
	.align		4
        /*012c*/ 	.byte	0x04, 0x0a
        /*012e*/ 	.short	(.L_198 - .L_197)
	.align		4
.L_197:
        /*0130*/ 	.word	index@(.nv.constant0._ZN3cub18CUB_300001_SM_10006detail10merge_sort30DeviceMergeSortBlockSortKernelINS2_10policy_hubIP9pair_typeE9Policy600ES6_PNS0_8NullTypeES6_SA_m15KeyValueCompareS5_S9_EEvbT0_T1_T2_T3_T4_PT6_PT7_T5_NS1_7vsmem_tE)
        /*0134*/ 	.short	0x0380
        /*0136*/ 	.short	0x0050


	//----- nvinfo : EIATTR_SW_WAR
	.align		4
.L_198:
        /*0138*/ 	.byte	0x04, 0x36
        /*013a*/ 	.short	(.L_200 - .L_199)
.L_199:
        /*013c*/ 	.word	0x00000008
.L_200:


//--------------------- .nv.info._ZN3cub18CUB_300001_SM_10006detail10merge_sort26DeviceMergeSortMergeKernelINS2_10policy_hubIP9pair_typeE9Policy600ES6_PNS0_8NullTypeES6_SA_j15KeyValueCompareS5_S9_EEvbT2_T3_T4_PT6_PT7_T5_PSE_SE_NS1_7vsmem_tE --------------------------
	.section	.nv.info._ZN3cub18CUB_300001_SM_10006detail10merge_sort26DeviceMergeSortMergeKernelINS2_10policy_hubIP9pair_typeE9Policy600ES6_PNS0_8NullTypeES6_SA_j15KeyValueCompareS5_S9_EEvbT2_T3_T4_PT6_PT7_T5_PSE_SE_NS1_7vsmem_tE,"",@"SHT_CUDA_INFO"
	.sectionflags	@""
	.align	4


	//----- nvinfo : EIATTR_CUDA_API_VERSION
	.align		4
        /*0000*/ 	.byte	0x04, 0x37
        /*0002*/ 	.short	(.L_202 - .L_201)
.L_201:
        /*0004*/ 	.word	0x00000082


	//----- nvinfo : EIATTR_KPARAM_INFO
	.align		4
.L_202:
        /*0008*/ 	.byte	0x04, 0x17
        /*000a*/ 	.short	(.L_204 - .L_203)
.L_203:
        /*000c*/ 	.word	0x00000000
        /*0010*/ 	.short	0x0009
        /*0012*/ 	.short	0x0048
        /*0014*/ 	.byte	0x00, 0xf0, 0x21, 0x00


	//----- nvinfo : EIATTR_KPARAM_INFO
	.align		4
.L_204:
        /*0018*/ 	.byte	0x04, 0x17
        /*001a*/ 	.short	(.L_206 - .L_205)
.L_205:
        /*001c*/ 	.word	0x00000000
        /*0020*/ 	.short	0x0008
        /*0022*/ 	.short	0x0040
        /*0024*/ 	.byte	0x00, 0xf0, 0x11, 0x00


	//----- nvinfo : EIATTR_KPARAM_INFO
	.align		4
.L_206:
        /*0028*/ 	.byte	0x04, 0x17
        /*002a*/ 	.short	(.L_208 - .L_207)
.L_207:
        /*002c*/ 	.word	0x00000000
        /*0030*/ 	.short	0x0007
        /*0032*/ 	.short	0x0038
        /*0034*/ 	.byte	0x00, 0xf5, 0x21, 0x00


	//----- nvinfo : EIATTR_KPARAM_INFO
	.align		4
.L_208:
        /*0038*/ 	.byte	0x04, 0x17
        /*003a*/ 	.short	(.L_210 - .L_209)
.L_209:
        /*003c*/ 	.word	0x00000000
        /*0040*/ 	.short	0x0006
        /*0042*/ 	.short	0x0030
        /*0044*/ 	.byte	0x00, 0xf0, 0x05, 0x00


	//----- nvinfo : EIATTR_KPARAM_INFO
	.align		4
.L_210:
        /*0048*/ 	.byte	0x04, 0x17
        /*004a*/ 	.short	(.L_212 - .L_211)
.L_211:
        /*004c*/ 	.word	0x00000000
        /*0050*/ 	.short	0x0005
        /*0052*/ 	.short	0x0028
        /*0054*/ 	.byte	0x00, 0xf5, 0x21, 0x00


	//----- nvinfo : EIATTR_KPARAM_INFO
	.align		4
.L_212:
        /*0058*/ 	.byte	0x04, 0x17
        /*005a*/ 	.short	(.L_214 - .L_213)
.L_213:
        /*005c*/ 	.word	0x00000000
        /*0060*/ 	.short	0x0004
        /*0062*/ 	.short	0x0020
        /*0064*/ 	.byte	0x00, 0xf5, 0x21, 0x00


	//----- nvinfo : EIATTR_KPARAM_INFO
	.align		4
.L_214:
        /*0068*/ 	.byte	0x04, 0x17
        /*006a*/ 	.short	(.L_216 - .L_215)
.L_215:
        /*006c*/ 	.word	0x00000000
        /*0070*/ 	.short	0x0003
        /*0072*/ 	.short	0x0018
        /*0074*/ 	.byte	0x00, 0xf0, 0x11, 0x00


	//----- nvinfo : EIATTR_KPARAM_INFO
	.align		4
.L_216:
        /*0078*/ 	.byte	0x04, 0x17
        /*007a*/ 	.short	(.L_218 - .L_217)
.L_217:
        /*007c*/ 	.word	0x00000000
        /*0080*/ 	.short	0x0002
        /*0082*/ 	.short	0x0010
        /*0084*/ 	.byte	0x00, 0xf5, 0x21, 0x00


	//----- nvinfo : EIATTR_KPARAM_INFO
	.align		4
.L_218:
        /*0088*/ 	.byte	0x04, 0x17
        /*008a*/ 	.short	(.L_220 - .L_219)
.L_219:
        /*008c*/ 	.word	0x00000000
        /*0090*/ 	.short	0x0001
        /*0092*/ 	.short	0x0008
        /*0094*/ 	.byte	0x00, 0xf5, 0x21, 0x00


	//----- nvinfo : EIATTR_KPARAM_INFO
	.align		4
.L_220:
        /*0098*/ 	.byte	0x04, 0x17
        /*009a*/ 	.short	(.L_222 - .L_221)
.L_221:
        /*009c*/ 	.word	0x00000000
        /*00a0*/ 	.short	0x0000
        /*00a2*/ 	.short	0x0000
        /*00a4*/ 	.byte	0x00, 0xf0, 0x05, 0x00


	//----- nvinfo : EIATTR_SPARSE_MMA_MASK
	.align		4
.L_222:
        /*00a8*/ 	.byte	0x03, 0x50
        /*00aa*/ 	.short	0x0000


	//----- nvinfo : EIATTR_MAXREG_COUNT
	.align		4
        /*00ac*/ 	.byte	0x03, 0x1b
        /*00ae*/ 	.short	0x00ff


	//----- nvinfo : EIATTR_NUM_BARRIERS
	.align		4
        /*00b0*/ 	.byte	0x02, 0x4c
        /*00b2*/ 	.byte	0x01
	.zero		1


	//----- nvinfo : EIATTR_MERCURY_ISA_VERSION
	.align		4
        /*00b4*/ 	.byte	0x03, 0x5f
        /*00b6*/ 	.short	0x0101


	//----- nvinfo : EIATTR_COOP_GROUP_MASK_REGIDS
	.align		4
        /*00b8*/ 	.byte	0x04, 0x29
        /*00ba*/ 	.short	(.L_224 - .L_223)


	//   ....[0]....
.L_223:
        /*00bc*/ 	.word	0xffffffff


	//   ....[1]....
        /*00c0*/ 	.word	0xffffffff


	//   ....[2]....
        /*00c4*/ 	.word	0xffffffff


	//   ....[3]....
        /*00c8*/ 	.word	0xffffffff


	//----- nvinfo : EIATTR_COOP_GROUP_INSTR_OFFSETS
	.align		4
.L_224:
        /*00cc*/ 	.byte	0x04, 0x28
        /*00ce*/ 	.short	(.L_226 - .L_225)


	//   ....[0]....
.L_225:
        /*00d0*/ 	.word	0x00001450


	//   ....[1]....
        /*00d4*/ 	.word	0x00001840


	//   ....[2]....
        /*00d8*/ 	.word	0x00003020


	//   ....[3]....
        /*00dc*/ 	.word	0x00003500


	//----- nvinfo : EIATTR_VRC_CTA_INIT_COUNT
	.align		4
.L_226:
        /*00e0*/ 	.byte	0x02, 0x4a
	.zero		1
	.zero		1


	//----- nvinfo : EIATTR_EXIT_INSTR_OFFSETS
	.align		4
        /*00e4*/ 	.byte	0x04, 0x1c
        /*00e6*/ 	.short	(.L_228 - .L_227)


	//   ....[0]....
.L_227:
        /*00e8*/ 	.word	0x00001660


	//   ....[1]....
        /*00ec*/ 	.word	0x00001a50


	//   ....[2]....
        /*00f0*/ 	.word	0x00003330


	//   ....[3]....
        /*00f4*/ 	.word	0x00003370


	//   ....[4]....
        /*00f8*/ 	.word	0x00003800


	//   ....[5]....
        /*00fc*/ 	.word	0x00003840


	//----- nvinfo : EIATTR_MAX_THREADS
	.align		4
.L_228:
        /*0100*/ 	.byte	0x04, 0x05
        /*0102*/ 	.short	(.L_230 - .L_229)
.L_229:
        /*0104*/ 	.word	0x00000100
        /*0108*/ 	.word	0x00000001
        /*010c*/ 	.word	0x00000001


	//----- nvinfo : EIATTR_CRS_STACK_SIZE
	.align		4
.L_230:
        /*0110*/ 	.byte	0x04, 0x1e
        /*0112*/ 	.short	(.L_232 - .L_231)
.L_231:
        /*0114*/ 	.word	0x00000000


	//----- nvinfo : EIATTR_CBANK_PARAM_SIZE
	.align		4
.L_232:
        /*0118*/ 	.byte	0x03, 0x19
        /*011a*/ 	.short	0x0050


	//----- nvinfo : EIATTR_PARAM_CBANK
	.align		4
        /*011c*/ 	.byte	0x04, 0x0a
        /*011e*/ 	.short	(.L_234 - .L_233)
	.align		4
.L_233:
        /*0120*/ 	.word	index@(.nv.constant0._ZN3cub18CUB_300001_SM_10006detail10merge_sort26DeviceMergeSortMergeKernelINS2_10policy_hubIP9pair_typeE9Policy600ES6_PNS0_8NullTypeES6_SA_j15KeyValueCompareS5_S9_EEvbT2_T3_T4_PT6_PT7_T5_PSE_SE_NS1_7vsmem_tE)
        /*0124*/ 	.short	0x0380
        /*0126*/ 	.short	0x0050


	//----- nvinfo : EIATTR_SW_WAR
	.align		4
.L_234:
        /*0128*/ 	.byte	0x04, 0x36
        /*012a*/ 	.short	(.L_236 - .L_235)
.L_235:
        /*012c*/ 	.word	0x00000008
.L_236:


//--------------------- .nv.info._ZN3cub18CUB_300001_SM_10006detail10merge_sort30DeviceMergeSortPartitionKernelIP9pair_typej15KeyValueCompareS4_EEvbT_PT2_T0_SA_PSA_T1_SA_i --------------------------
	.section	.nv.info._ZN3cub18CUB_300001_SM_10006detail10merge_sort30DeviceMergeSortPartitionKernelIP9pair_typej15KeyValueCompareS4_EEvbT_PT2_T0_SA_PSA_T1_SA_i,"",@"SHT_CUDA_INFO"
	.sectionflags	@""
	.align	4


	//----- nvinfo : EIATTR_CUDA_API_VERSION
	.align		4
        /*0000*/ 	.byte	0x04, 0x37
        /*0002*/ 	.short	(.L_238 - .L_237)
.L_237:
        /*0004*/ 	.word	0x00000082


	//----- nvinfo : EIATTR_KPARAM_INFO
	.align		4
.L_238:
        /*0008*/ 	.byte	0x04, 0x17
        /*000a*/ 	.short	(.L_240 - .L_239)
.L_239:
        /*000c*/ 	.word	0x00000000
        /*0010*/ 	.short	0x0008
        /*0012*/ 	.short	0x0030
        /*0014*/ 	.byte	0x00, 0xf0, 0x11, 0x00


	//----- nvinfo : EIATTR_KPARAM_INFO
	.align		4
.L_240:
        /*0018*/ 	.byte	0x04, 0x17
        /*001a*/ 	.short	(.L_242 - .L_241)
.L_241:
        /*001c*/ 	.word	0x00000000
        /*0020*/ 	.short	0x0007
        /*0022*/ 	.short	0x002c
        /*0024*/ 	.byte	0x00, 0xf0, 0x11, 0x00


	//----- nvinfo : EIATTR_KPARAM_INFO
	.align		4
.L_242:
        /*0028*/ 	.byte	0x04, 0x17
        /*002a*/ 	.short	(.L_244 - .L_243)
.L_243:
        /*002c*/ 	.word	0x00000000
        /*0030*/ 	.short	0x0006
        /*0032*/ 	.short	0x0028
        /*0034*/ 	.byte	0x00, 0xf0, 0x05, 0x00


	//----- nvinfo : EIATTR_KPARAM_INFO
	.align		4
.L_244:
        /*0038*/ 	.byte	0x04, 0x17
        /*003a*/ 	.short	(.L_246 - .L_245)
.L_245:
        /*003c*/ 	.word	0x00000000
        /*0040*/ 	.short	0x0005
        /*0042*/ 	.short	0x0020
        /*0044*/ 	.byte	0x00, 0xf5, 0x21, 0x00


	//----- nvinfo : EIATTR_KPARAM_INFO
	.align		4
.L_246:
        /*0048*/ 	.byte	0x04, 0x17
        /*004a*/ 	.short	(.L_248 - .L_247)
.L_247:
        /*004c*/ 	.word	0x00000000
        /*0050*/ 	.short	0x0004
        /*0052*/ 	.short	0x001c
        /*0054*/ 	.byte	0x00, 0xf0, 0x11, 0x00


	//----- nvinfo : EIATTR_KPARAM_INFO
	.align		4
.L_248:
        /*0058*/ 	.byte	0x04, 0x17
        /*005a*/ 	.short	(.L_250 - .L_249)
.L_249:
        /*005c*/ 	.word	0x00000000
        /*0060*/ 	.short	0x0003
        /*0062*/ 	.short	0x0018
        /*0064*/ 	.byte	0x00, 0xf0, 0x11, 0x00


	//----- nvinfo : EIATTR_KPARAM_INFO
	.align		4
.L_250:
        /*0068*/ 	.byte	0x04, 0x17
        /*006a*/ 	.short	(.L_252 - .L_251)
.L_251:
        /*006c*/ 	.word	0x00000000
        /*0070*/ 	.short	0x0002
        /*0072*/ 	.short	0x0010
        /*0074*/ 	.byte	0x00, 0xf5, 0x21, 0x00


	//----- nvinfo : EIATTR_KPARAM_INFO
	.align		4
.L_252:
        /*0078*/ 	.byte	0x04, 0x17
        /*007a*/ 	.short	(.L_254 - .L_253)
.L_253:
        /*007c*/ 	.word	0x00000000
        /*0080*/ 	.short	0x0001
        /*0082*/ 	.short	0x0008
        /*0084*/ 	.byte	0x00, 0xf5, 0x21, 0x00


	//----- nvinfo : EIATTR_KPARAM_INFO
	.align		4
.L_254:
        /*0088*/ 	.byte	0x04, 0x17
        /*008a*/ 	.short	(.L_256 - .L_255)
.L_255:
        /*008c*/ 	.word	0x00000000
        /*0090*/ 	.short	0x0000
        /*0092*/ 	.short	0x0000
        /*0094*/ 	.byte	0x00, 0xf0, 0x05, 0x00


	//----- nvinfo : EIATTR_SPARSE_MMA_MASK
	.align		4
.L_256:
        /*0098*/ 	.byte	0x03, 0x50
        /*009a*/ 	.short	0x0000


	//----- nvinfo : EIATTR_MAXREG_COUNT
	.align		4
        /*009c*/ 	.byte	0x03, 0x1b
        /*009e*/ 	.short	0x00ff


	//----- nvinfo : EIATTR_MERCURY_ISA_VERSION
	.align		4
        /*00a0*/ 	.byte	0x03, 0x5f
        /*00a2*/ 	.short	0x0101


	//----- nvinfo : EIATTR_VRC_CTA_INIT_COUNT
	.align		4
        /*00a4*/ 	.byte	0x02, 0x4a
	.zero		1
	.zero		1


	//----- nvinfo : EIATTR_EXIT_INSTR_OFFSETS
	.align		4
        /*00a8*/ 	.byte	0x04, 0x1c
        /*00aa*/ 	.short	(.L_258 - .L_257)


	//   ....[0]....
.L_257:
        /*00ac*/ 	.word	0x00000070


	//   ....[1]....
        /*00b0*/ 	.word	0x000001e0


	//   ....[2]....
        /*00b4*/ 	.word	0x00000690


	//----- nvinfo : EIATTR_CRS_STACK_SIZE
	.align		4
.L_258:
        /*00b8*/ 	.byte	0x04, 0x1e
        /*00ba*/ 	.short	(.L_260 - .L_259)
.L_259:
        /*00bc*/ 	.word	0x00000000


	//----- nvinfo : EIATTR_CBANK_PARAM_SIZE
	.align		4
.L_260:
        /*00c0*/ 	.byte	0x03, 0x19
        /*00c2*/ 	.short	0x0034


	//----- nvinfo : EIATTR_PARAM_CBANK
	.align		4
        /*00c4*/ 	.byte	0x04, 0x0a
        /*00c6*/ 	.short	(.L_262 - .L_261)
	.align		4
.L_261:
        /*00c8*/ 	.word	index@(.nv.constant0._ZN3cub18CUB_300001_SM_10006detail10merge_sort30DeviceMergeSortPartitionKernelIP9pair_typej15KeyValueCompareS4_EEvbT_PT2_T0_SA_PSA_T1_SA_i)
        /*00cc*/ 	.short	0x0380
        /*00ce*/ 	.short	0x0034


	//----- nvinfo : EIATTR_SW_WAR
	.align		4
.L_262:
        /*00d0*/ 	.byte	0x04, 0x36
        /*00d2*/ 	.short	(.L_264 - .L_263)
.L_263:
        /*00d4*/ 	.word	0x00000008
.L_264:


//--------------------- .nv.info._ZN3cub18CUB_300001_SM_10006detail10merge_sort30DeviceMergeSortBlockSortKernelINS2_10policy_hubIP9pair_typeE9Policy600ES6_PNS0_8NullTypeES6_SA_j15KeyValueCompareS5_S9_EEvbT0_T1_T2_T3_T4_PT6_PT7_T5_NS1_7vsmem_tE --------------------------
	.section	.nv.info._ZN3cub18CUB_300001_SM_10006detail10merge_sort30DeviceMergeSortBlockSortKernelINS2_10policy_hubIP9pair_typeE9Policy600ES6_PNS0_8NullTypeES6_SA_j15KeyValueCompareS5_S9_EEvbT0_T1_T2_T3_T4_PT6_PT7_T5_NS1_7vsmem_tE,"",@"SHT_CUDA_INFO"
	.sectionflags	@""
	.align	4


	//----- nvinfo : EIATTR_CUDA_API_VERSION
	.align		4
        /*0000*/ 	.byte	0x04, 0x37
        /*0002*/ 	.short	(.L_266 - .L_265)
.L_265:
        /*0004*/ 	.word	0x00000082


	//----- nvinfo : EIATTR_KPARAM_INFO
	.align		4
.L_266:
        /*0008*/ 	.byte	0x04, 0x17
        /*000a*/ 	.short	(.L_268 - .L_267)
.L_267:
        /*000c*/ 	.word	0x00000000
        /*0010*/ 	.short	0x0009
        /*0012*/ 	.short	0x0048
        /*0014*/ 	.byte	0x00, 0xf0, 0x21, 0x00


	//----- nvinfo : EIATTR_KPARAM_INFO
	.align		4
.L_268:
        /*0018*/ 	.byte	0x04, 0x17
        /*001a*/ 	.short	(.L_270 - .L_269)
.L_269:
        /*001c*/ 	.word	0x00000000
        /*0020*/ 	.short	0x0008
        /*0022*/ 	.short	0x0040
        /*0024*/ 	.byte	0x00, 0xf0, 0x05, 0x00


	//----- nvinfo : EIATTR_KPARAM_INFO
	.align		4
.L_270:
        /*0028*/ 	.byte	0x04, 0x17
        /*002a*/ 	.short	(.L_272 - .L_271)
.L_271:
        /*002c*/ 	.word	0x00000000
        /*0030*/ 	.short	0x0007
        /*0032*/ 	.short	0x0038
        /*0034*/ 	.byte	0x00, 0xf5, 0x21, 0x00


	//----- nvinfo : EIATTR_KPARAM_INFO
	.align		4
.L_272:
        /*0038*/ 	.byte	0x04, 0x17
        /*003a*/ 	.short	(.L_274 - .L_273)
.L_273:
        /*003c*/ 	.word	0x00000000
        /*0040*/ 	.short	0x0006
        /*0042*/ 	.short	0x0030
        /*0044*/ 	.byte	0x00, 0xf5, 0x21, 0x00


	//----- nvinfo : EIATTR_KPARAM_INFO
	.align		4
.L_274:
        /*0048*/ 	.byte	0x04, 0x17
        /*004a*/ 	.short	(.L_276 - .L_275)
.L_275:
        /*004c*/ 	.word	0x00000000
        /*0050*/ 	.short	0x0005
        /*0052*/ 	.short	0x0028
        /*0054*/ 	.byte	0x00, 0xf0, 0x11, 0x00


	//----- nvinfo : EIATTR_KPARAM_INFO
	.align		4
.L_276:
        /*0058*/ 	.byte	0x04, 0x17
        /*005a*/ 	.short	(.L_278 - .L_277)
.L_277:
        /*005c*/ 	.word	0x00000000
        /*0060*/ 	.short	0x0004
        /*0062*/ 	.short	0x0020
        /*0064*/ 	.byte	0x00, 0xf5, 0x21, 0x00


	//----- nvinfo : EIATTR_KPARAM_INFO
	.align		4
.L_278:
        /*0068*/ 	.byte	0x04, 0x17
        /*006a*/ 	.short	(.L_280 - .L_279)
.L_279:
        /*006c*/ 	.word	0x00000000
        /*0070*/ 	.short	0x0003
        /*0072*/ 	.short	0x0018
        /*0074*/ 	.byte	0x00, 0xf5, 0x21, 0x00


	//----- nvinfo : EIATTR_KPARAM_INFO
	.align		4
.L_280:
        /*0078*/ 	.byte	0x04, 0x17
        /*007a*/ 	.short	(.L_282 - .L_281)
.L_281:
        /*007c*/ 	.word	0x00000000
        /*0080*/ 	.short	0x0002
        /*0082*/ 	.short	0x0010
        /*0084*/ 	.byte	0x00, 0xf5, 0x21, 0x00


	//----- nvinfo : EIATTR_KPARAM_INFO
	.align		4
.L_282:
        /*0088*/ 	.byte	0x04, 0x17
        /*008a*/ 	.short	(.L_284 - .L_283)
.L_283:
        /*008c*/ 	.word	0x00000000
        /*0090*/ 	.short	0x0001
        /*0092*/ 	.short	0x0008
        /*0094*/ 	.byte	0x00, 0xf5, 0x21, 0x00


	//----- nvinfo : EIATTR_KPARAM_INFO
	.align		4
.L_284:
        /*0098*/ 	.byte	0x04, 0x17
        /*009a*/ 	.short	(.L_286 - .L_285)
.L_285:
        /*009c*/ 	.word	0x00000000
        /*00a0*/ 	.short	0x0000
        /*00a2*/ 	.short	0x0000
        /*00a4*/ 	.byte	0x00, 0xf0, 0x05, 0x00


	//----- nvinfo : EIATTR_SPARSE_MMA_MASK
	.align		4
.L_286:
        /*00a8*/ 	.byte	0x03, 0x50
        /*00aa*/ 	.short	0x0000


	//----- nvinfo : EIATTR_MAXREG_COUNT
	.align		4
        /*00ac*/ 	.byte	0x03, 0x1b
        /*00ae*/ 	.short	0x00ff


	//----- nvinfo : EIATTR_NUM_BARRIERS
	.align		4
        /*00b0*/ 	.byte	0x02, 0x4c
        /*00b2*/ 	.byte	0x01
	.zero		1


	//----- nvinfo : EIATTR_MERCURY_ISA_VERSION
	.align		4
        /*00b4*/ 	.byte	0x03, 0x5f
        /*00b6*/ 	.short	0x0101


	//----- nvinfo : EIATTR_COOP_GROUP_MASK_REGIDS
	.align		4
        /*00b8*/ 	.byte	0x04, 0x29
        /*00ba*/ 	.short	(.L_288 - .L_287)


	//   ....[0]....
.L_287:
        /*00bc*/ 	.word	0xffffffff


	//   ....[1]....
        /*00c0*/ 	.word	0xffffffff


	//   ....[2]....
        /*00c4*/ 	.word	0xffffffff


	//   ....[3]....
        /*00c8*/ 	.word	0xffffffff


	//   ....[4]....
        /*00cc*/ 	.word	0xffffffff


	//   ....[5]....
        /*00d0*/ 	.word	0xffffffff


	//----- nvinfo : EIATTR_COOP_GROUP_INSTR_OFFSETS
	.align		4
.L_288:
        /*00d4*/ 	.byte	0x04, 0x28
        /*00d6*/ 	.short	(.L_290 - .L_289)


	//   ....[0]....
.L_289:
        /*00d8*/ 	.word	0x00000390


	//   ....[1]....
        /*00dc*/ 	.word	0x000016d0


	//   ....[2]....
        /*00e0*/ 	.word	0x00001a00


	//   ....[3]....
        /*00e4*/ 	.word	0x000020b0


	//   ....[4]....
        /*00e8*/ 	.word	0x000036b0


	//   ....[5]....
        /*00ec*/ 	.word	0x00003aa0


	//----- nvinfo : EIATTR_VRC_CTA_INIT_COUNT
	.align		4
.L_290:
        /*00f0*/ 	.byte	0x02, 0x4a
	.zero		1
	.zero		1


	//----- nvinfo : EIATTR_EXIT_INSTR_OFFSETS
	.align		4
        /*00f4*/ 	.byte	0x04, 0x1c
        /*00f6*/ 	.short	(.L_292 - .L_291)


	//   ....[0]....
.L_291:
        /*00f8*/ 	.word	0x000018c0


	//   ....[1]....
        /*00fc*/ 	.word	0x00001bf0


	//   ....[2]....
        /*0100*/ 	.word	0x00003950


	//   ....[3]....
        /*0104*/ 	.word	0x00003990


	//   ....[4]....
        /*0108*/ 	.word	0x00003d40


	//   ....[5]....
        /*010c*/ 	.word	0x00003d80


	//----- nvinfo : EIATTR_MAX_THREADS
	.align		4
.L_292:
        /*0110*/ 	.byte	0x04, 0x05
        /*0112*/ 	.short	(.L_294 - .L_293)
.L_293:
        /*0114*/ 	.word	0x00000100
        /*0118*/ 	.word	0x00000001
        /*011c*/ 	.word	0x00000001


	//----- nvinfo : EIATTR_CRS_STACK_SIZE
	.align		4
.L_294:
        /*0120*/ 	.byte	0x04, 0x1e
        /*0122*/ 	.short	(.L_296 - .L_295)
.L_295:
        /*0124*/ 	.word	0x00000000


	//----- nvinfo : EIATTR_CBANK_PARAM_SIZE
	.align		4
.L_296:
        /*0128*/ 	.byte	0x03, 0x19
        /*012a*/ 	.short	0x0050


	//----- nvinfo : EIATTR_PARAM_CBANK
	.align		4
        /*012c*/ 	.byte	0x04, 0x0a
        /*012e*/ 	.short	(.L_298 - .L_297)
	.align		4
.L_297:
        /*0130*/ 	.word	index@(.nv.constant0._ZN3cub18CUB_300001_SM_10006detail10merge_sort30DeviceMergeSortBlockSortKernelINS2_10policy_hubIP9pair_typeE9Policy600ES6_PNS0_8NullTypeES6_SA_j15KeyValueCompareS5_S9_EEvbT0_T1_T2_T3_T4_PT6_PT7_T5_NS1_7vsmem_tE)
        /*0134*/ 	.short	0x0380
        /*0136*/ 	.short	0x0050


	//----- nvinfo : EIATTR_SW_WAR
	.align		4
.L_298:
        /*0138*/ 	.byte	0x04, 0x36
        /*013a*/ 	.short	(.L_300 - .L_299)
.L_299:
        /*013c*/ 	.word	0x00000008
.L_300:


//--------------------- .nv.info._ZN3cub18CUB_300001_SM_10006detail11EmptyKernelIvEEvv --------------------------
	.section	.nv.info._ZN3cub18CUB_300001_SM_10006detail11EmptyKernelIvEEvv,"",@"SHT_CUDA_INFO"
	.sectionflags	@""
	.align	4


	//----- nvinfo : EIATTR_CUDA_API_VERSION
	.align		4
        /*0000*/ 	.byte	0x04, 0x37
        /*0002*/ 	.short	(.L_302 - .L_301)
.L_301:
        /*0004*/ 	.word	0x00000082


	//----- nvinfo : EIATTR_SPARSE_MMA_MASK
	.align		4
.L_302:
        /*0008*/ 	.byte	0x03, 0x50
        /*000a*/ 	.short	0x0000


	//----- nvinfo : EIATTR_MAXREG_COUNT
	.align		4
        /*000c*/ 	.byte	0x03, 0x1b
        /*000e*/ 	.short	0x00ff


	//----- nvinfo : EIATTR_MERCURY_ISA_VERSION
	.align		4
        /*0010*/ 	.byte	0x03, 0x5f
        /*0012*/ 	.short	0x0101


	//----- nvinfo : EIATTR_VRC_CTA_INIT_COUNT
	.align		4
        /*0014*/ 	.byte	0x02, 0x4a
	.zero		1
	.zero		1


	//----- nvinfo : EIATTR_EXIT_INSTR_OFFSETS
	.align		4
        /*0018*/ 	.byte	0x04, 0x1c
        /*001a*/ 	.short	(.L_304 - .L_303)


	//   ....[0]....
.L_303:
        /*001c*/ 	.word	0x00000010


	//----- nvinfo : EIATTR_SW_WAR
	.align		4
.L_304:
        /*0020*/ 	.byte	0x04, 0x36
        /*0022*/ 	.short	(.L_306 - .L_305)
.L_305:
        /*0024*/ 	.word	0x00000008
.L_306:


//--------------------- .nv.info._Z13reducerKernelP9pair_typeP4Dataii --------------------------
	.section	.nv.info._Z13reducerKernelP9pair_typeP4Dataii,"",@"SHT_CUDA_INFO"
	.sectionflags	@""
	.align	4


	//----- nvinfo : EIATTR_CUDA_API_VERSION
	.align		4
        /*0000*/ 	.byte	0x04, 0x37
        /*0002*/ 	.short	(.L_308 - .L_307)
.L_307:
        /*0004*/ 	.word	0x00000082


	//----- nvinfo : EIATTR_KPARAM_INFO
	.align		4
.L_308:
        /*0008*/ 	.byte	0x04, 0x17
        /*000a*/ 	.short	(.L_310 - .L_309)
.L_309:
        /*000c*/ 	.word	0x00000000
        /*0010*/ 	.short	0x0003
        /*0012*/ 	.short	0x0014
        /*0014*/ 	.byte	0x00, 0xf0, 0x11, 0x00


	//----- nvinfo : EIATTR_KPARAM_INFO
	.align		4
.L_310:
        /*0018*/ 	.byte	0x04, 0x17
        /*001a*/ 	.short	(.L_312 - .L_311)
.L_311:
        /*001c*/ 	.word	0x00000000
        /*0020*/ 	.short	0x0002
        /*0022*/ 	.short	0x0010
        /*0024*/ 	.byte	0x00, 0xf0, 0x11, 0x00


	//----- nvinfo : EIATTR_KPARAM_INFO
	.align		4
.L_312:
        /*0028*/ 	.byte	0x04, 0x17
        /*002a*/ 	.short	(.L_314 - .L_313)
.L_313:
        /*002c*/ 	.word	0x00000000
        /*0030*/ 	.short	0x0001
        /*0032*/ 	.short	0x0008
        /*0034*/ 	.byte	0x00, 0xf5, 0x21, 0x00


	//----- nvinfo : EIATTR_KPARAM_INFO
	.align		4
.L_314:
        /*0038*/ 	.byte	0x04, 0x17
        /*003a*/ 	.short	(.L_316 - .L_315)
.L_315:
        /*003c*/ 	.word	0x00000000
        /*0040*/ 	.short	0x0000
        /*0042*/ 	.short	0x0000
        /*0044*/ 	.byte	0x00, 0xf5, 0x21, 0x00


	//----- nvinfo : EIATTR_SPARSE_MMA_MASK
	.align		4
.L_316:
        /*0048*/ 	.byte	0x03, 0x50
        /*004a*/ 	.short	0x0000


	//----- nvinfo : EIATTR_MAXREG_COUNT
	.align		4
        /*004c*/ 	.byte	0x03, 0x1b
        /*004e*/ 	.short	0x00ff


	//----- nvinfo : EIATTR_MERCURY_ISA_VERSION
	.align		4
        /*0050*/ 	.byte	0x03, 0x5f
        /*0052*/ 	.short	0x0101


	//----- nvinfo : EIATTR_VRC_CTA_INIT_COUNT
	.align		4
        /*0054*/ 	.byte	0x02, 0x4a
	.zero		1
	.zero		1


	//----- nvinfo : EIATTR_EXIT_INSTR_OFFSETS
	.align		4
        /*0058*/ 	.byte	0x04, 0x1c
        /*005a*/ 	.short	(.L_318 - .L_317)


	//   ....[0]....
.L_317:
        /*005c*/ 	.word	0x000000b0


	//   ....[1]....
        /*0060*/ 	.word	0x00000410


	//   ....[2]....
        /*0064*/ 	.word	0x00001400


	//   ....[3]....
        /*0068*/ 	.word	0x00001470


	//   ....[4]....
        /*006c*/ 	.word	0x00001700


	//----- nvinfo : EIATTR_CRS_STACK_SIZE
	.align		4
.L_318:
        /*0070*/ 	.byte	0x04, 0x1e
        /*0072*/ 	.short	(.L_320 - .L_319)
.L_319:
        /*0074*/ 	.word	0x00000000


	//----- nvinfo : EIATTR_CBANK_PARAM_SIZE
	.align		4
.L_320:
        /*0078*/ 	.byte	0x03, 0x19
        /*007a*/ 	.short	0x0018


	//----- nvinfo : EIATTR_PARAM_CBANK
	.align		4
        /*007c*/ 	.byte	0x04, 0x0a
        /*007e*/ 	.short	(.L_322 - .L_321)
	.align		4
.L_321:
        /*0080*/ 	.word	index@(.nv.constant0._Z13reducerKernelP9pair_typeP4Dataii)
        /*0084*/ 	.short	0x0380
        /*0086*/ 	.short	0x0018


	//----- nvinfo : EIATTR_SW_WAR
	.align		4
.L_322:
        /*0088*/ 	.byte	0x04, 0x36
        /*008a*/ 	.short	(.L_324 - .L_323)
.L_323:
        /*008c*/ 	.word	0x00000008
.L_324:


//--------------------- .nv.info._Z9mapKernelPK4DataP9pair_typePS_ii --------------------------
	.section	.nv.info._Z9mapKernelPK4DataP9pair_typePS_ii,"",@"SHT_CUDA_INFO"
	.sectionflags	@""
	.align	4


	//----- nvinfo : EIATTR_CUDA_API_VERSION
	.align		4
        /*0000*/ 	.byte	0x04, 0x37
        /*0002*/ 	.short	(.L_326 - .L_325)
.L_325:
        /*0004*/ 	.word	0x00000082


	//----- nvinfo : EIATTR_KPARAM_INFO
	.align		4
.L_326:
        /*0008*/ 	.byte	0x04, 0x17
        /*000a*/ 	.short	(.L_328 - .L_327)
.L_327:
        /*000c*/ 	.word	0x00000000
        /*0010*/ 	.short	0x0004
        /*0012*/ 	.short	0x001c
        /*0014*/ 	.byte	0x00, 0xf0, 0x11, 0x00


	//----- nvinfo : EIATTR_KPARAM_INFO
	.align		4
.L_328:
        /*0018*/ 	.byte	0x04, 0x17
        /*001a*/ 	.short	(.L_330 - .L_329)
.L_329:
        /*001c*/ 	.word	0x00000000
        /*0020*/ 	.short	0x0003
        /*0022*/ 	.short	0x0018
        /*0024*/ 	.byte	0x00, 0xf0, 0x11, 0x00


	//----- nvinfo : EIATTR_KPARAM_INFO
	.align		4
.L_330:
        /*0028*/ 	.byte	0x04, 0x17
        /*002a*/ 	.short	(.L_332 - .L_331)
.L_331:
        /*002c*/ 	.word	0x00000000
        /*0030*/ 	.short	0x0002
        /*0032*/ 	.short	0x0010
        /*0034*/ 	.byte	0x00, 0xf5, 0x21, 0x00


	//----- nvinfo : EIATTR_KPARAM_INFO
	.align		4
.L_332:
        /*0038*/ 	.byte	0x04, 0x17
        /*003a*/ 	.short	(.L_334 - .L_333)
.L_333:
        /*003c*/ 	.word	0x00000000
        /*0040*/ 	.short	0x0001
        /*0042*/ 	.short	0x0008
        /*0044*/ 	.byte	0x00, 0xf5, 0x21, 0x00


	//----- nvinfo : EIATTR_KPARAM_INFO
	.align		4
.L_334:
        /*0048*/ 	.byte	0x04, 0x17
        /*004a*/ 	.short	(.L_336 - .L_335)
.L_335:
        /*004c*/ 	.word	0x00000000
        /*0050*/ 	.short	0x0000
        /*0052*/ 	.short	0x0000
        /*0054*/ 	.byte	0x00, 0xf5, 0x21, 0x00


	//----- nvinfo : EIATTR_SPARSE_MMA_MASK
	.align		4
.L_336:
        /*0058*/ 	.byte	0x03, 0x50
        /*005a*/ 	.short	0x0000


	//----- nvinfo : EIATTR_MAXREG_COUNT
	.align		4
        /*005c*/ 	.byte	0x03, 0x1b
        /*005e*/ 	.short	0x00ff


	//----- nvinfo : EIATTR_MERCURY_ISA_VERSION
	.align		4
        /*0060*/ 	.byte	0x03, 0x5f
        /*0062*/ 	.short	0x0101


	//----- nvinfo : EIATTR_VRC_CTA_INIT_COUNT
	.align		4
        /*0064*/ 	.byte	0x02, 0x4a
	.zero		1
	.zero		1


	//----- nvinfo : EIATTR_EXIT_INSTR_OFFSETS
	.align		4
        /*0068*/ 	.byte	0x04, 0x1c
        /*006a*/ 	.short	(.L_338 - .L_337)


	//   ....[0]....
.L_337:
        /*006c*/ 	.word	0x000000b0


	//   ....[1]....
        /*0070*/ 	.word	0x00000230


	//   ....[2]....
        /*0074*/ 	.word	0x00001390


	//----- nvinfo : EIATTR_CRS_STACK_SIZE
	.align		4
.L_338:
        /*0078*/ 	.byte	0x04, 0x1e
        /*007a*/ 	.short	(.L_340 - .L_339)
.L_339:
        /*007c*/ 	.word	0x00000000


	//----- nvinfo : EIATTR_CBANK_PARAM_SIZE
	.align		4
.L_340:
        /*0080*/ 	.byte	0x03, 0x19
        /*0082*/ 	.short	0x0020


	//----- nvinfo : EIATTR_PARAM_CBANK
	.align		4
        /*0084*/ 	.byte	0x04, 0x0a
        /*0086*/ 	.short	(.L_342 - .L_341)
	.align		4
.L_341:
        /*0088*/ 	.word	index@(.nv.constant0._Z9mapKernelPK4DataP9pair_typePS_ii)
        /*008c*/ 	.short	0x0380
        /*008e*/ 	.short	0x0020


	//----- nvinfo : EIATTR_SW_WAR
	.align		4
.L_342:
        /*0090*/ 	.byte	0x04, 0x36
        /*0092*/ 	.short	(.L_344 - .L_343)
.L_343:
        /*0094*/ 	.word	0x00000008
.L_344:


//--------------------- .nv.callgraph             --------------------------
	.section	.nv.callgraph,"",@"SHT_CUDA_CALLGRAPH"
	.align	4
	.sectionentsize	8
	.align		4
        /*0000*/ 	.word	0x00000000
	.align		4
        /*0004*/ 	.word	0xffffffff
	.align		4
        /*0008*/ 	.word	0x00000000
	.align		4
        /*000c*/ 	.word	0xfffffffe
	.align		4
        /*0010*/ 	.word	0x00000000
	.align		4
        /*0014*/ 	.word	0xfffffffd
	.align		4
        /*0018*/ 	.word	0x00000000
	.align		4
        /*001c*/ 	.word	0xfffffffc


//--------------------- .nv.constant4             --------------------------
	.section	.nv.constant4,"a",@progbits
	.align	8
	.align		8
.nv.constant4:
        /*0000*/ 	.dword	_ZN34_INTERNAL_17a9a33c_4_k_cu_1c09266b4cuda3std3__45__cpo5beginE
	.align		8
        /*0008*/ 	.dword	_ZN34_INTERNAL_17a9a33c_4_k_cu_1c09266b4cuda3std3__45__cpo3endE
	.align		8
        /*0010*/ 	.dword	_ZN34_INTERNAL_17a9a33c_4_k_cu_1c09266b4cuda3std3__45__cpo6cbeginE
	.align		8
        /*0018*/ 	.dword	_ZN34_INTERNAL_17a9a33c_4_k_cu_1c09266b4cuda3std3__45__cpo4cendE
	.align		8
        /*0020*/ 	.dword	_ZN34_INTERNAL_17a9a33c_4_k_cu_1c09266b4cuda3std3__45__cpo6rbeginE
	.align		8
        /*0028*/ 	.dword	_ZN34_INTERNAL_17a9a33c_4_k_cu_1c09266b4cuda3std3__45__cpo4rendE
	.align		8
        /*0030*/ 	.dword	_ZN34_INTERNAL_17a9a33c_4_k_cu_1c09266b4cuda3std3__45__cpo7crbeginE
	.align		8
        /*0038*/ 	.dword	_ZN34_INTERNAL_17a9a33c_4_k_cu_1c09266b4cuda3std3__45__cpo5crendE
	.align		8
        /*0040*/ 	.dword	_ZN34_INTERNAL_17a9a33c_4_k_cu_1c09266b4cuda3std3__436_GLOBAL__N__17a9a33c_4_k_cu_1c09266b6ignoreE
	.align		8
        /*0048*/ 	.dword	_ZN34_INTERNAL_17a9a33c_4_k_cu_1c09266b4cuda3std3__419piecewise_constructE
	.align		8
        /*0050*/ 	.dword	_ZN34_INTERNAL_17a9a33c_4_k_cu_1c09266b4cuda3std3__48in_placeE
	.align		8
        /*0058*/ 	.dword	_ZN34_INTERNAL_17a9a33c_4_k_cu_1c09266b4cuda3std3__420unreachable_sentinelE
	.align		8
        /*0060*/ 	.dword	_ZN34_INTERNAL_17a9a33c_4_k_cu_1c09266b4cuda3std3__47nulloptE
	.align		8
        /*0068*/ 	.dword	_ZN34_INTERNAL_17a9a33c_4_k_cu_1c09266b4cuda3std3__48unexpectE
	.align		8
        /*0070*/ 	.dword	_ZN34_INTERNAL_17a9a33c_4_k_cu_1c09266b4cuda3std6ranges3__45__cpo4swapE
	.align		8
        /*0078*/ 	.dword	_ZN34_INTERNAL_17a9a33c_4_k_cu_1c09266b4cuda3std6ranges3__45__cpo9iter_moveE
	.align		8
        /*0080*/ 	.dword	_ZN34_INTERNAL_17a9a33c_4_k_cu_1c09266b4cuda3std6ranges3__45__cpo5beginE
	.align		8
        /*0088*/ 	.dword	_ZN34_INTERNAL_17a9a33c_4_k_cu_1c09266b4cuda3std6ranges3__45__cpo3endE
	.align		8
        /*0090*/ 	.dword	_ZN34_INTERNAL_17a9a33c_4_k_cu_1c09266b4cuda3std6ranges3__45__cpo6cbeginE
	.align		8
        /*0098*/ 	.dword	_ZN34_INTERNAL_17a9a33c_4_k_cu_1c09266b4cuda3std6ranges3__45__cpo4cendE
	.align		8
        /*00a0*/ 	.dword	_ZN34_INTERNAL_17a9a33c_4_k_cu_1c09266b4cuda3std6ranges3__45__cpo7advanceE
	.align		8
        /*00a8*/ 	.dword	_ZN34_INTERNAL_17a9a33c_4_k_cu_1c09266b4cuda3std6ranges3__45__cpo9iter_swapE
	.align		8
        /*00b0*/ 	.dword	_ZN34_INTERNAL_17a9a33c_4_k_cu_1c09266b4cuda3std6ranges3__45__cpo4nextE
	.align		8
        /*00b8*/ 	.dword	_ZN34_INTERNAL_17a9a33c_4_k_cu_1c09266b4cuda3std6ranges3__45__cpo4prevE
	.align		8
        /*00c0*/ 	.dword	_ZN34_INTERNAL_17a9a33c_4_k_cu_1c09266b4cuda3std6ranges3__45__cpo4dataE
	.align		8
        /*00c8*/ 	.dword	_ZN34_INTERNAL_17a9a33c_4_k_cu_1c09266b4cuda3std6ranges3__45__cpo5cdataE
	.align		8
        /*00d0*/ 	.dword	_ZN34_INTERNAL_17a9a33c_4_k_cu_1c09266b4cuda3std6ranges3__45__cpo4sizeE
	.align		8
        /*00d8*/ 	.dword	_ZN34_INTERNAL_17a9a33c_4_k_cu_1c09266b4cuda3std6ranges3__45__cpo5ssizeE
	.align		8
        /*00e0*/ 	.dword	_ZN34_INTERNAL_17a9a33c_4_k_cu_1c09266b4cuda3std6ranges3__45__cpo8distanceE
	.align		8
        /*00e8*/ 	.dword	_ZN34_INTERNAL_17a9a33c_4_k_cu_1c09266b6thrust24THRUST_300001_SM_1000_NS8cuda_cub3parE
	.align		8
        /*00f0*/ 	.dword	_ZN34_INTERNAL_17a9a33c_4_k_cu_1c09266b6thrust24THRUST_300001_SM_1000_NS8cuda_cub10par_nosyncE
	.align		8
        /*00f8*/ 	.dword	_ZN34_INTERNAL_17a9a33c_4_k_cu_1c09266b6thrust24THRUST_300001_SM_1000_NS6system6detail10sequential3seqE
	.align		8
        /*0100*/ 	.dword	_ZN34_INTERNAL_17a9a33c_4_k_cu_1c09266b6thrust24THRUST_300001_SM_1000_NS6system3cpp3parE
	.align		8
        /*0108*/ 	.dword	_ZN34_INTERNAL_17a9a33c_4_k_cu_1c09266b6thrust24THRUST_300001_SM_1000_NS12placeholders2_1E
	.align		8
        /*0110*/ 	.dword	_ZN34_INTERNAL_17a9a33c_4_k_cu_1c09266b6thrust24THRUST_300001_SM_1000_NS12placeholders2_2E
	.align		8
        /*0118*/ 	.dword	_ZN34_INTERNAL_17a9a33c_4_k_cu_1c09266b6thrust24THRUST_300001_SM_1000_NS12placeholders2_3E
	.align		8
        /*0120*/ 	.dword	_ZN34_INTERNAL_17a9a33c_4_k_cu_1c09266b6thrust24THRUST_300001_SM_1000_NS12placeholders2_4E
	.align		8
        /*0128*/ 	.dword	_ZN34_INTERNAL_17a9a33c_4_k_cu_1c09266b6thrust24THRUST_300001_SM_1000_NS12placeholders2_5E
	.align		8
        /*0130*/ 	.dword	_ZN34_INTERNAL_17a9a33c_4_k_cu_1c09266b6thrust24THRUST_300001_SM_1000_NS12placeholders2_6E
	.align		8
        /*0138*/ 	.dword	_ZN34_INTERNAL_17a9a33c_4_k_cu_1c09266b6thrust24THRUST_300001_SM_1000_NS12placeholders2_7E
	.align		8
        /*0140*/ 	.dword	_ZN34_INTERNAL_17a9a33c_4_k_cu_1c09266b6thrust24THRUST_300001_SM_1000_NS12placeholders2_8E
	.align		8
        /*0148*/ 	.dword	_ZN34_INTERNAL_17a9a33c_4_k_cu_1c09266b6thrust24THRUST_300001_SM_1000_NS12placeholders2_9E
	.align		8
        /*0150*/ 	.dword	_ZN34_INTERNAL_17a9a33c_4_k_cu_1c09266b6thrust24THRUST_300001_SM_1000_NS12placeholders3_10E
	.align		8
        /*0158*/ 	.dword	_ZN34_INTERNAL_17a9a33c_4_k_cu_1c09266b6thrust24THRUST_300001_SM_1000_NS3seqE
	.align		8
        /*0160*/ 	.dword	_ZN34_INTERNAL_17a9a33c_4_k_cu_1c09266b6thrust24THRUST_300001_SM_1000_NS6deviceE


//--------------------- .text._ZN3cub18CUB_300001_SM_10006detail10merge_sort26DeviceMergeSortMergeKernelINS2_10policy_hubIP9pair_typeE9Policy600ES6_PNS0_8NullTypeES6_SA_m15KeyValueCompareS5_S9_EEvbT2_T3_T4_PT6_PT7_T5_PSE_SE_NS1_7vsmem_tE --------------------------
	.section	.text._ZN3cub18CUB_300001_SM_10006detail10merge_sort26DeviceMergeSortMergeKernelINS2_10policy_hubIP9pair_typeE9Policy600ES6_PNS0_8NullTypeES6_SA_m15KeyValueCompareS5_S9_EEvbT2_T3_T4_PT6_PT7_T5_PSE_SE_NS1_7vsmem_tE,"ax",@progbits
	.align	128
        .global         _ZN3cub18CUB_300001_SM_10006detail10merge_sort26DeviceMergeSortMergeKernelINS2_10policy_hubIP9pair_typeE9Policy600ES6_PNS0_8NullTypeES6_SA_m15KeyValueCompareS5_S9_EEvbT2_T3_T4_PT6_PT7_T5_PSE_SE_NS1_7vsmem_tE
        .type           _ZN3cub18CUB_300001_SM_10006detail10merge_sort26DeviceMergeSortMergeKernelINS2_10policy_hubIP9pair_typeE9Policy600ES6_PNS0_8NullTypeES6_SA_m15KeyValueCompareS5_S9_EEvbT2_T3_T4_PT6_PT7_T5_PSE_SE_NS1_7vsmem_tE,@function
        .size           _ZN3cub18CUB_300001_SM_10006detail10merge_sort26DeviceMergeSortMergeKernelINS2_10policy_hubIP9pair_typeE9Policy600ES6_PNS0_8NullTypeES6_SA_m15KeyValueCompareS5_S9_EEvbT2_T3_T4_PT6_PT7_T5_PSE_SE_NS1_7vsmem_tE,(.L_x_154 - _ZN3cub18CUB_300001_SM_10006detail10merge_sort26DeviceMergeSortMergeKernelINS2_10policy_hubIP9pair_typeE9Policy600ES6_PNS0_8NullTypeES6_SA_m15KeyValueCompareS5_S9_EEvbT2_T3_T4_PT6_PT7_T5_PSE_SE_NS1_7vsmem_tE)
        .other          _ZN3cub18CUB_300001_SM_10006detail10merge_sort26DeviceMergeSortMergeKernelINS2_10policy_hubIP9pair_typeE9Policy600ES6_PNS0_8NullTypeES6_SA_m15KeyValueCompareS5_S9_EEvbT2_T3_T4_PT6_PT7_T5_PSE_SE_NS1_7vsmem_tE,@"STO_CUDA_ENTRY STV_DEFAULT"
_ZN3cub18CUB_300001_SM_10006detail10merge_sort26DeviceMergeSortMergeKernelINS2_10policy_hubIP9pair_typeE9Policy600ES6_PNS0_8NullTypeES6_SA_m15KeyValueCompareS5_S9_EEvbT2_T3_T4_PT6_PT7_T5_PSE_SE_NS1_7vsmem_tE:
.text._ZN3cub18CUB_300001_SM_10006detail10merge_sort26DeviceMergeSortMergeKernelINS2_10policy_hubIP9pair_typeE9Policy600ES6_PNS0_8NullTypeES6_SA_m15KeyValueCompareS5_S9_EEvbT2_T3_T4_PT6_PT7_T5_PSE_SE_NS1_7vsmem_tE:
[----:B------:R-:W-:Y:S01]  /*0000*/  LDC R1, c[0x0][0x37c] ;  /* 0x0000df00ff017b82 */ /* 0x000fe20000000800 */
[----:B------:R-:W0:Y:S01]  /*0010*/  S2R R0, SR_CTAID.X ;  /* 0x0000000000007919 */ /* 0x000e220000002500 */
[----:B------:R-:W1:Y:S01]  /*0020*/  LDCU UR4, c[0x0][0x370] ;  /* 0x00006e00ff0477ac */ /* 0x000e620008000800 */
[----:B------:R-:W2:Y:S01]  /*0030*/  S2R R2, SR_TID.X ;  /* 0x0000000000027919 */ /* 0x000ea20000002100 */
[----:B------:R-:W3:Y:S01]  /*0040*/  LDCU.64 UR6, c[0x0][0x358] ;  /* 0x00006b00ff0677ac */ /* 0x000ee20008000a00 */
[----:B-1----:R-:W-:-:S06]  /*0050*/  UIADD3 UR4, UPT, UPT, UR4, -0x1, URZ ;  /* 0xffffffff04047890 */ /* 0x002fcc000fffe0ff */
[----:B0-----:R-:W-:-:S13]  /*0060*/  ISETP.GE.U32.AND P0, PT, R0, UR4, PT ;  /* 0x0000000400007c0c */ /* 0x001fda000bf06070 */
[----:B--23--:R-:W-:Y:S05]  /*0070*/  @P0 BRA `(.L_x_0) ;  /* 0x0000001800f80947 */ /* 0x00cfea0003800000 */
[----:B------:R-:W0:Y:S01]  /*0080*/  LDC.64 R6, c[0x0][0x3b8] ;  /* 0x0000ee00ff067b82 */ /* 0x000e220000000a00 */
[----:B------:R-:W1:Y:S07]  /*0090*/  LDCU.U8 UR4, c[0x0][0x380] ;  /* 0x00007000ff0477ac */ /* 0x000e6e0008000000 */
[----:B------:R-:W2:Y:S08]  /*00a0*/  LDC.64 R4, c[0x0][0x3c0] ;  /* 0x0000f000ff047b82 */ /* 0x000eb00000000a00 */
[----:B------:R-:W3:Y:S01]  /*00b0*/  LDC.64 R12, c[0x0][0x398] ;  /* 0x0000e600ff0c7b82 */ /* 0x000ee20000000a00 */
[----:B0-----:R-:W-:-:S04]  /*00c0*/  LEA R6, P0, R0, R6, 0x3 ;  /* 0x0000000600067211 */ /* 0x001fc800078018ff */
[----:B------:R-:W-:-:S05]  /*00d0*/  LEA.HI.X R7, R0, R7, RZ, 0x3, P0 ;  /* 0x0000000700077211 */ /* 0x000fca00000f1cff */
[----:B------:R-:W4:Y:S04]  /*00e0*/  LDG.E.64 R8, desc[UR6][R6.64] ;  /* 0x0000000606087981 */ /* 0x000f28000c1e1b00 */
[----:B------:R0:W5:Y:S01]  /*00f0*/  LDG.E.64 R16, desc[UR6][R6.64+0x8] ;  /* 0x0000080606107981 */ /* 0x000162000c1e1b00 */
[----:B--2---:R-:W-:Y:S01]  /*0100*/  IADD3 R3, P1, PT, RZ, -R4, RZ ;  /* 0x80000004ff037210 */ /* 0x004fe20007f3e0ff */
[----:B-1----:R-:W-:Y:S01]  /*0110*/  UPRMT UR4, UR4, 0x8880, URZ ;  /* 0x0000888004047896 */ /* 0x002fe200080000ff */
[----:B------:R-:W-:Y:S02]  /*0120*/  ACQBULK ;  /* 0x000000000000782e */ /* 0x000fe40000000000 */
[CC--:B------:R-:W-:Y:S01]  /*0130*/  LOP3.LUT R15, R3.reuse, R0.reuse, RZ, 0xc0, !PT ;  /* 0x00000000030f7212 */ /* 0x0c0fe200078ec0ff */
[----:B------:R-:W-:Y:S01]  /*0140*/  UISETP.NE.AND UP0, UPT, UR4, URZ, UPT ;  /* 0x000000ff0400728c */ /* 0x000fe2000bf05270 */
[----:B------:R-:W-:-:S02]  /*0150*/  LOP3.LUT R3, R3, R0, RZ, 0xfc, !PT ;  /* 0x0000000003037212 */ /* 0x000fc400078efcff */
[----:B------:R-:W-:Y:S01]  /*0160*/  IADD3 R10, P0, PT, R0, -R15, RZ ;  /* 0x8000000f000a7210 */ /* 0x000fe20007f1e0ff */
[----:B---3--:R-:W-:Y:S01]  /*0170*/  IMAD.WIDE.U32 R12, R15, -0x500, R12 ;  /* 0xfffffb000f0c7825 */ /* 0x008fe200078e000c */
[----:B0-----:R-:W-:-:S03]  /*0180*/  SHF.R.U64 R6, R4, 0x1, R5 ;  /* 0x0000000104067819 */ /* 0x001fc60000001205 */
[----:B------:R-:W-:Y:S01]  /*0190*/  IMAD.X R14, RZ, RZ, -0x1, P0 ;  /* 0xffffffffff0e7424 */ /* 0x000fe200000e06ff */
[----:B------:R-:W-:Y:S01]  /*01a0*/  ISETP.NE.U32.AND P0, PT, R3, -0x1, PT ;  /* 0xffffffff0300780c */ /* 0x000fe20003f05070 */
[----:B------:R-:W-:Y:S01]  /*01b0*/  IMAD.WIDE.U32 R10, R10, 0x500, RZ ;  /* 0x000005000a0a7825 */ /* 0x000fe200078e00ff */
[----:B------:R-:W-:-:S03]  /*01c0*/  SHF.R.U32.HI R3, RZ, 0x1, R5 ;  /* 0x00000001ff037819 */ /* 0x000fc60000011605 */
[----:B------:R-:W-:Y:S01]  /*01d0*/  IMAD R7, R14, 0x500, RZ ;  /* 0x000005000e077824 */ /* 0x000fe200078e02ff */
[----:B------:R-:W-:Y:S01]  /*01e0*/  ISETP.GT.U32.AND P2, PT, R10, -0x501, PT ;  /* 0xfffffaff0a00780c */ /* 0x000fe20003f44070 */
[----:B------:R-:W-:Y:S02]  /*01f0*/  IMAD R19, R3, 0x500, RZ ;  /* 0x0000050003137824 */ /* 0x000fe400078e02ff */
[----:B------:R-:W-:Y:S02]  /*0200*/  IMAD.IADD R3, R11, 0x1, R7 ;  /* 0x000000010b037824 */ /* 0x000fe400078e0207 */
[----:B------:R-:W-:-:S03]  /*0210*/  IMAD.WIDE.U32 R6, R6, 0x500, RZ ;  /* 0x0000050006067825 */ /* 0x000fc600078e00ff */
[----:B------:R-:W-:Y:S01]  /*0220*/  ISETP.GT.U32.AND.EX P2, PT, R3, -0x1, PT, P2 ;  /* 0xffffffff0300780c */ /* 0x000fe20003f44120 */
[----:B------:R-:W-:Y:S01]  /*0230*/  IMAD.X R5, RZ, RZ, ~R5, P1 ;  /* 0x000000ffff057224 */ /* 0x000fe200008e0e05 */
[----:B------:R-:W-:Y:S01]  /*0240*/  ISETP.GT.U32.AND P1, PT, R12, R6, PT ;  /* 0x000000060c00720c */ /* 0x000fe20003f24070 */
[----:B------:R-:W-:Y:S01]  /*0250*/  IMAD.IADD R11, R7, 0x1, R19 ;  /* 0x00000001070b7824 */ /* 0x000fe200078e0213 */
[----:B------:R-:W-:Y:S01]  /*0260*/  SEL R19, R10, 0xfffffaff, P2 ;  /* 0xfffffaff0a137807 */ /* 0x000fe20001000000 */
[----:B------:R-:W-:Y:S01]  /*0270*/  IMAD.IADD R13, R13, 0x1, -R15 ;  /* 0x000000010d0d7824 */ /* 0x000fe200078e0a0f */
[----:B------:R-:W-:Y:S02]  /*0280*/  ISETP.NE.AND.EX P0, PT, R5, -0x1, PT, P0 ;  /* 0xffffffff0500780c */ /* 0x000fe40003f05300 */
[----:B------:R-:W-:Y:S02]  /*0290*/  LOP3.LUT R19, RZ, R19, RZ, 0x33, !PT ;  /* 0x00000013ff137212 */ /* 0x000fe400078e33ff */
[----:B------:R-:W-:-:S02]  /*02a0*/  ISETP.GT.U32.AND.EX P1, PT, R13, R11, PT, P1 ;  /* 0x0000000b0d00720c */ /* 0x000fc40003f24110 */
[----:B------:R-:W-:Y:S02]  /*02b0*/  SEL R18, R3, 0xffffffff, P2 ;  /* 0xffffffff03127807 */ /* 0x000fe40001000000 */
[----:B------:R-:W-:Y:S02]  /*02c0*/  ISETP.LT.U32.AND P3, PT, R6, R12, PT ;  /* 0x0000000c0600720c */ /* 0x000fe40003f61070 */
[----:B------:R-:W-:Y:S02]  /*02d0*/  SEL R21, R12, R6, P1 ;  /* 0x000000060c157207 */ /* 0x000fe40000800000 */
[----:B------:R-:W-:Y:S02]  /*02e0*/  LOP3.LUT R18, RZ, R18, RZ, 0x33, !PT ;  /* 0x00000012ff127212 */ /* 0x000fe400078e33ff */
[----:B------:R-:W-:Y:S01]  /*02f0*/  ISETP.LT.U32.AND.EX P3, PT, R11, R13, PT, P3 ;  /* 0x0000000d0b00720c */ /* 0x000fe20003f61130 */
[----:B----4-:R-:W-:-:S04]  /*0300*/  IMAD.WIDE.U32 R4, R15, -0x500, R8 ;  /* 0xfffffb000f047825 */ /* 0x010fc800078e0008 */
[----:B-----5:R-:W-:Y:S01]  /*0310*/  IMAD.WIDE.U32 R16, R15, -0x500, R16 ;  /* 0xfffffb000f107825 */ /* 0x020fe200078e0010 */
[----:B------:R-:W-:-:S03]  /*0320*/  IADD3 R14, P4, PT, R10, -R4, RZ ;  /* 0x800000040a0e7210 */ /* 0x000fc60007f9e0ff */
[----:B------:R-:W-:Y:S01]  /*0330*/  IMAD.IADD R22, R5, 0x1, -R15 ;  /* 0x0000000105167824 */ /* 0x000fe200078e0a0f */
[----:B------:R-:W-:Y:S01]  /*0340*/  IADD3 R19, P5, P6, -R16, R10, R19 ;  /* 0x0000000a10137210 */ /* 0x000fe20007ebe113 */
[----:B------:R-:W-:Y:S01]  /*0350*/  IMAD.IADD R20, R17, 0x1, -R15 ;  /* 0x0000000111147824 */ /* 0x000fe200078e0a0f */
[----:B------:R-:W-:Y:S01]  /*0360*/  SEL R17, R13, R11, P1 ;  /* 0x0000000b0d117207 */ /* 0x000fe20000800000 */
[----:B------:R-:W-:Y:S01]  /*0370*/  IMAD.X R5, R3, 0x1, ~R22, P4 ;  /* 0x0000000103057824 */ /* 0x000fe200020e0e16 */
[----:B------:R-:W-:Y:S02]  /*0380*/  IADD3 R13, P1, PT, R21, -R6, RZ ;  /* 0x80000006150d7210 */ /* 0x000fe40007f3e0ff */
[----:B------:R-:W-:Y:S02]  /*0390*/  IADD3.X R3, PT, PT, ~R20, R3, R18, P5, P6 ;  /* 0x0000000314037210 */ /* 0x000fe40002fec512 */
[----:B------:R-:W-:Y:S01]  /*03a0*/  SEL R18, R6, R19, !P0 ;  /* 0x0000001306127207 */ /* 0x000fe20004000000 */
[----:B------:R-:W-:Y:S01]  /*03b0*/  IMAD.X R20, R17, 0x1, ~R11, P1 ;  /* 0x0000000111147824 */ /* 0x000fe200008e0e0b */
[----:B------:R-:W-:-:S02]  /*03c0*/  ISETP.LT.U32.AND P1, PT, R14, R13, PT ;  /* 0x0000000d0e00720c */ /* 0x000fc40003f21070 */
[----:B------:R-:W-:Y:S02]  /*03d0*/  SEL R3, R11, R3, !P0 ;  /* 0x000000030b037207 */ /* 0x000fe40004000000 */
[----:B------:R-:W-:Y:S02]  /*03e0*/  ISETP.LT.U32.AND P2, PT, R18, R13, PT ;  /* 0x0000000d1200720c */ /* 0x000fe40003f41070 */
[----:B------:R-:W-:Y:S02]  /*03f0*/  SEL R17, R6, R12, P3 ;  /* 0x0000000c06117207 */ /* 0x000fe40001800000 */
[-C--:B------:R-:W-:Y:S02]  /*0400*/  ISETP.LT.U32.AND.EX P1, PT, R5, R20.reuse, PT, P1 ;  /* 0x000000140500720c */ /* 0x080fe40003f21110 */
[----:B------:R-:W-:Y:S02]  /*0410*/  ISETP.LT.U32.AND.EX P2, PT, R3, R20, PT, P2 ;  /* 0x000000140300720c */ /* 0x000fe40003f41120 */
[----:B------:R-:W-:-:S02]  /*0420*/  SEL R3, R17, R16, !P0 ;  /* 0x0000001011037207 */ /* 0x000fc40004000000 */
[-C--:B------:R-:W-:Y:S02]  /*0430*/  SEL R14, R14, R13.reuse, P1 ;  /* 0x0000000d0e0e7207 */ /* 0x080fe40000800000 */
[----:B------:R-:W-:Y:S01]  /*0440*/  SEL R13, R18, R13, P2 ;  /* 0x0000000d120d7207 */ /* 0x000fe20001000000 */
[----:B------:R-:W-:Y:S01]  /*0450*/  IMAD.IADD R3, R3, 0x1, -R4 ;  /* 0x0000000103037824 */ /* 0x000fe200078e0a04 */
[----:B------:R-:W-:-:S03]  /*0460*/  SEL R5, R5, R20, P1 ;  /* 0x0000001405057207 */ /* 0x000fc60000800000 */
[----:B------:R-:W-:Y:S01]  /*0470*/  IMAD.IADD R4, R13, 0x1, -R14 ;  /* 0x000000010d047824 */ /* 0x000fe200078e0a0e */
[----:B------:R-:W-:Y:S06]  /*0480*/  BRA.U !UP0, `(.L_x_1) ;  /* 0x0000000108e47547 */ /* 0x000fec000b800000 */
[----:B------:R-:W0:Y:S01]  /*0490*/  LDC.64 R12, c[0x0][0x388] ;  /* 0x0000e200ff0c7b82 */ /* 0x000e220000000a00 */
[----:B------:R-:W-:Y:S01]  /*04a0*/  IMAD.MOV.U32 R10, RZ, RZ, R6 ;  /* 0x000000ffff0a7224 */ /* 0x000fe200078e0006 */
[----:B------:R-:W-:Y:S01]  /*04b0*/  UMOV UR4, URZ ;  /* 0x000000ff00047c82 */ /* 0x000fe20008000000 */
[----:B------:R-:W-:Y:S02]  /*04c0*/  IMAD.IADD R7, R2, 0x1, -R3 ;  /* 0x0000000102077824 */ /* 0x000fe400078e0a03 */
[----:B------:R-:W-:-:S04]  /*04d0*/  IMAD.WIDE.U32 R10, R15, 0x500, R10 ;  /* 0x000005000f0a7825 */ /* 0x000fc800078e000a */
[----:B------:R-:W-:Y:S01]  /*04e0*/  VIADD R6, R2, 0x100 ;  /* 0x0000010002067836 */ /* 0x000fe20000000000 */
[----:B------:R-:W-:Y:S01]  /*04f0*/  IADD3 R15, P2, P3, R7, R10, R14 ;  /* 0x0000000a070f7210 */ /* 0x000fe20007b5e00e */
[----:B------:R-:W-:Y:S01]  /*0500*/  VIADD R10, R11, UR4 ;  /* 0x000000040b0a7c36 */ /* 0x000fe20008000000 */
[----:B------:R-:W-:Y:S02]  /*0510*/  IADD3 R11, P0, PT, R8, R2, RZ ;  /* 0x00000002080b7210 */ /* 0x000fe40007f1e0ff */
[----:B------:R-:W-:Y:S02]  /*0520*/  SHF.R.S32.HI R8, RZ, 0x1f, R7 ;  /* 0x0000001fff087819 */ /* 0x000fe40000011407 */
[-C--:B------:R-:W-:Y:S01]  /*0530*/  ISETP.GE.AND P1, PT, R6, R3.reuse, PT ;  /* 0x000000030600720c */ /* 0x080fe20003f26270 */
[----:B------:R-:W-:Y:S01]  /*0540*/  IMAD.X R14, RZ, RZ, R9, P0 ;  /* 0x000000ffff0e7224 */ /* 0x000fe200000e0609 */
[----:B------:R-:W-:Y:S01]  /*0550*/  IADD3.X R5, PT, PT, R8, R10, R5, P2, P3 ;  /* 0x0000000a08057210 */ /* 0x000fe200017e6405 */
[C---:B------:R-:W-:Y:S01]  /*0560*/  VIADD R10, R2.reuse, 0x200 ;  /* 0x00000200020a7836 */ /* 0x040fe20000000000 */
[----:B------:R-:W-:-:S03]  /*0570*/  ISETP.GE.AND P0, PT, R2, R3, PT ;  /* 0x000000030200720c */ /* 0x000fc60003f06270 */
[----:B------:R-:W-:Y:S01]  /*0580*/  IMAD R5, R5, 0xc, RZ ;  /* 0x0000000c05057824 */ /* 0x000fe200078e02ff */
[----:B------:R-:W-:Y:S01]  /*0590*/  ISETP.GE.AND P2, PT, R10, R3, PT ;  /* 0x000000030a00720c */ /* 0x000fe20003f46270 */
[----:B0-----:R-:W-:-:S04]  /*05a0*/  IMAD.WIDE.U32 R6, R11, 0xc, R12 ;  /* 0x0000000c0b067825 */ /* 0x001fc800078e000c */
[----:B------:R-:W-:Y:S01]  /*05b0*/  IMAD.WIDE.U32 R8, R15, 0xc, R12 ;  /* 0x0000000c0f087825 */ /* 0x000fe200078e000c */
[----:B------:R-:W-:-:S03]  /*05c0*/  LOP3.LUT R12, R2, 0x400, RZ, 0xfc, !PT ;  /* 0x00000400020c7812 */ /* 0x000fc600078efcff */
[----:B------:R-:W-:Y:S01]  /*05d0*/  VIADD R10, R2, 0x300 ;  /* 0x00000300020a7836 */ /* 0x000fe20000000000 */
[-C--:B------:R-:W-:Y:S01]  /*05e0*/  ISETP.GE.AND P4, PT, R12, R3.reuse, PT ;  /* 0x000000030c00720c */ /* 0x080fe20003f86270 */
[----:B------:R-:W-:Y:S02]  /*05f0*/  IMAD R11, R14, 0xc, RZ ;  /* 0x0000000c0e0b7824 */ /* 0x000fe400078e02ff */
[----:B------:R-:W-:Y:S01]  /*0600*/  IMAD.IADD R9, R9, 0x1, R5 ;  /* 0x0000000109097824 */ /* 0x000fe200078e0205 */
[----:B------:R-:W-:Y:S01]  /*0610*/  ISETP.GE.AND P3, PT, R10, R3, PT ;  /* 0x000000030a00720c */ /* 0x000fe20003f66270 */
[----:B------:R-:W-:-:S03]  /*0620*/  IMAD.IADD R7, R7, 0x1, R11 ;  /* 0x0000000107077824 */ /* 0x000fc600078e020b */
[----:B------:R0:W5:Y:S04]  /*0630*/  @P1 LDG.E R21, desc[UR6][R8.64+0xc00] ;  /* 0x000c000608151981 */ /* 0x000168000c1e1900 */
[----:B------:R0:W5:Y:S04]  /*0640*/  @!P0 LDG.E R24, desc[UR6][R6.64] ;  /* 0x0000000606188981 */ /* 0x000168000c1e1900 */
[----:B------:R0:W5:Y:S04]  /*0650*/  @!P0 LDG.E R23, desc[UR6][R6.64+0x4] ;  /* 0x0000040606178981 */ /* 0x000168000c1e1900 */
[----:B------:R0:W5:Y:S04]  /*0660*/  @!P0 LDG.E R22, desc[UR6][R6.64+0x8] ;  /* 0x0000080606168981 */ /* 0x000168000c1e1900 */
[----:B------:R0:W5:Y:S04]  /*0670*/  @P1 LDG.E R20, desc[UR6][R8.64+0xc04] ;  /* 0x000c040608141981 */ /* 0x000168000c1e1900 */
        /* <DEDUP_REMOVED lines=10> */
[----:B------:R0:W5:Y:S04]  /*0720*/  @!P1 LDG.E R21, desc[UR6][R6.64+0xc00] ;  /* 0x000c000606159981 */ /* 0x000168000c1e1900 */
[----:B------:R0:W5:Y:S04]  /*0730*/  @P0 LDG.E R24, desc[UR6][R8.64] ;  /* 0x0000000608180981 */ /* 0x000168000c1e1900 */
[----:B------:R0:W5:Y:S04]  /*0740*/  @P0 LDG.E R23, desc[UR6][R8.64+0x4] ;  /* 0x0000040608170981 */ /* 0x000168000c1e1900 */
[----:B------:R0:W5:Y:S04]  /*0750*/  @P0 LDG.E R22, desc[UR6][R8.64+0x8] ;  /* 0x0000080608160981 */ /* 0x000168000c1e1900 */
[----:B------:R0:W5:Y:S04]  /*0760*/  @!P1 LDG.E R20, desc[UR6][R6.64+0xc04] ;  /* 0x000c040606149981 */ /* 0x000168000c1e1900 */
        /* <DEDUP_REMOVED lines=9> */
[----:B------:R0:W5:Y:S01]  /*0800*/  @!P4 LDG.E R10, desc[UR6][R6.64+0x3008] ;  /* 0x00300806060ac981 */ /* 0x000162000c1e1900 */
[----:B------:R-:W-:Y:S05]  /*0810*/  BRA `(.L_x_2) ;  /* 0x0000000000e07947 */ /* 0x000fea0003800000 */
.L_x_1:
[----:B------:R-:W0:Y:S01]  /*0820*/  LDC.64 R12, c[0x0][0x3a0] ;  /* 0x0000e800ff0c7b82 */ /* 0x000e220000000a00 */
[----:B------:R-:W-:Y:S01]  /*0830*/  IMAD.MOV.U32 R7, RZ, RZ, R11 ;  /* 0x000000ffff077224 */ /* 0x000fe200078e000b */
[----:B------:R-:W-:Y:S01]  /*0840*/  UMOV UR4, URZ ;  /* 0x000000ff00047c82 */ /* 0x000fe20008000000 */
[----:B------:R-:W-:Y:S02]  /*0850*/  IMAD.IADD R11, R2, 0x1, -R3 ;  /* 0x00000001020b7824 */ /* 0x000fe400078e0a03 */
[----:B------:R-:W-:-:S03]  /*0860*/  IMAD.WIDE.U32 R6, R15, 0x500, R6 ;  /* 0x000005000f067825 */ /* 0x000fc600078e0006 */
[----:B------:R-:W-:Y:S01]  /*0870*/  IADD3 R15, P1, P2, R11, R6, R14 ;  /* 0x000000060b0f7210 */ /* 0x000fe20007a3e00e */
[----:B------:R-:W-:Y:S01]  /*0880*/  VIADD R6, R7, UR4 ;  /* 0x0000000407067c36 */ /* 0x000fe20008000000 */
[----:B------:R-:W-:Y:S01]  /*0890*/  IADD3 R7, P0, PT, R8, R2, RZ ;  /* 0x0000000208077210 */ /* 0x000fe20007f1e0ff */
[----:B------:R-:W-:Y:S01]  /*08a0*/  VIADD R8, R2, 0x100 ;  /* 0x0000010002087836 */ /* 0x000fe20000000000 */
[----:B------:R-:W-:-:S03]  /*08b0*/  SHF.R.S32.HI R11, RZ, 0x1f, R11 ;  /* 0x0000001fff0b7819 */ /* 0x000fc6000001140b */
[----:B------:R-:W-:Y:S01]  /*08c0*/  IMAD.X R10, RZ, RZ, R9, P0 ;  /* 0x000000ffff0a7224 */ /* 0x000fe200000e0609 */
[-C--:B------:R-:W-:Y:S02]  /*08d0*/  ISETP.GE.AND P3, PT, R8, R3.reuse, PT ;  /* 0x000000030800720c */ /* 0x080fe40003f66270 */
[----:B------:R-:W-:Y:S01]  /*08e0*/  IADD3.X R11, PT, PT, R11, R6, R5, P1, P2 ;  /* 0x000000060b0b7210 */ /* 0x000fe20000fe4405 */
[----:B------:R-:W-:Y:S01]  /*08f0*/  IMAD R5, R10, 0xc, RZ ;  /* 0x0000000c0a057824 */ /* 0x000fe200078e02ff */
[C---:B------:R-:W-:Y:S01]  /*0900*/  ISETP.GE.AND P0, PT, R2.reuse, R3, PT ;  /* 0x000000030200720c */ /* 0x040fe20003f06270 */
[----:B------:R-:W-:Y:S02]  /*0910*/  VIADD R10, R2, 0x300 ;  /* 0x00000300020a7836 */ /* 0x000fe40000000000 */
[----:B0-----:R-:W-:-:S03]  /*0920*/  IMAD.WIDE.U32 R6, R7, 0xc, R12 ;  /* 0x0000000c07067825 */ /* 0x001fc600078e000c */
[----:B------:R-:W-:Y:S01]  /*0930*/  ISETP.GE.AND P2, PT, R10, R3, PT ;  /* 0x000000030a00720c */ /* 0x000fe20003f46270 */
[----:B------:R-:W-:-:S04]  /*0940*/  IMAD.WIDE.U32 R8, R15, 0xc, R12 ;  /* 0x0000000c0f087825 */ /* 0x000fc800078e000c */
[----:B------:R-:W-:Y:S02]  /*0950*/  VIADD R12, R2, 0x200 ;  /* 0x00000200020c7836 */ /* 0x000fe40000000000 */
[----:B------:R-:W-:Y:S02]  /*0960*/  IMAD R11, R11, 0xc, RZ ;  /* 0x0000000c0b0b7824 */ /* 0x000fe400078e02ff */
[----:B------:R-:W-:Y:S01]  /*0970*/  IMAD.IADD R7, R5, 0x1, R7 ;  /* 0x0000000105077824 */ /* 0x000fe200078e0207 */
[-C--:B------:R-:W-:Y:S01]  /*0980*/  ISETP.GE.AND P1, PT, R12, R3.reuse, PT ;  /* 0x000000030c00720c */ /* 0x080fe20003f26270 */
[----:B------:R-:W-:Y:S01]  /*0990*/  IMAD.IADD R9, R11, 0x1, R9 ;  /* 0x000000010b097824 */ /* 0x000fe200078e0209 */
[----:B------:R-:W-:Y:S02]  /*09a0*/  LOP3.LUT R12, R2, 0x400, RZ, 0xfc, !PT ;  /* 0x00000400020c7812 */ /* 0x000fe400078efcff */
[----:B------:R1:W5:Y:S02]  /*09b0*/  @!P0 LDG.E R24, desc[UR6][R6.64] ;  /* 0x0000000606188981 */ /* 0x000364000c1e1900 */
[----:B------:R-:W-:-:S02]  /*09c0*/  ISETP.GE.AND P4, PT, R12, R3, PT ;  /* 0x000000030c00720c */ /* 0x000fc40003f86270 */
        /* <DEDUP_REMOVED lines=28> */
[----:B------:R1:W5:Y:S02]  /*0b90*/  @!P4 LDG.E R10, desc[UR6][R6.64+0x3008] ;  /* 0x00300806060ac981 */ /* 0x000364000c1e1900 */
.L_x_2:
[----:B01----:R-:W0:Y:S01]  /*0ba0*/  S2R R6, SR_CgaCtaId ;  /* 0x0000000000067919 */ /* 0x003e220000008800 */
[----:B------:R-:W-:-:S04]  /*0bb0*/  MOV R5, 0x400 ;  /* 0x0000040000057802 */ /* 0x000fc80000000f00 */
[----:B0-----:R-:W-:-:S05]  /*0bc0*/  LEA R5, R6, R5, 0x18 ;  /* 0x0000000506057211 */ /* 0x001fca00078ec0ff */
[----:B------:R-:W-:-:S05]  /*0bd0*/  IMAD R7, R2, 0xc, R5 ;  /* 0x0000000c02077824 */ /* 0x000fca00078e0205 */
[----:B-----5:R-:W-:Y:S04]  /*0be0*/  STS [R7], R24 ;  /* 0x0000001807007388 */ /* 0x020fe80000000800 */
[----:B------:R-:W-:Y:S04]  /*0bf0*/  STS [R7+0x4], R23 ;  /* 0x0000041707007388 */ /* 0x000fe80000000800 */
        /* <DEDUP_REMOVED lines=12> */
[----:B------:R0:W-:Y:S01]  /*0cc0*/  STS [R7+0x3008], R10 ;  /* 0x0030080a07007388 */ /* 0x0001e20000000800 */
[----:B------:R-:W-:Y:S01]  /*0cd0*/  BAR.SYNC.DEFER_BLOCKING 0x0 ;  /* 0x0000000000007b1d */ /* 0x000fe20000010000 */
[----:B0-----:R-:W-:-:S07]  /*0ce0*/  IMAD R7, R2, 0x5, RZ ;  /* 0x0000000502077824 */ /* 0x001fce00078e02ff */
[----:B------:R-:W-:Y:S01]  /*0cf0*/  PREEXIT ;  /* 0x000000000000782d */ /* 0x000fe20000000000 */
[----:B------:R-:W-:Y:S01]  /*0d00*/  IMAD.IADD R14, R3, 0x1, R4 ;  /* 0x00000001030e7824 */ /* 0x000fe200078e0204 */
[----:B------:R-:W-:Y:S04]  /*0d10*/  BSSY.RECONVERGENT B0, `(.L_x_3) ;  /* 0x0000017000007945 */ /* 0x000fe80003800200 */
[----:B------:R-:W-:-:S04]  /*0d20*/  VIMNMX R6, PT, PT, R14, R7, PT ;  /* 0x000000070e067248 */ /* 0x000fc80003fe0100 */
[C---:B------:R-:W-:Y:S01]  /*0d30*/  ISETP.GE.AND P0, PT, R6.reuse, R4, PT ;  /* 0x000000040600720c */ /* 0x040fe20003f06270 */
[----:B------:R-:W-:Y:S01]  /*0d40*/  IMAD.IADD R4, R6, 0x1, -R4 ;  /* 0x0000000106047824 */ /* 0x000fe200078e0a04 */
[----:B------:R-:W-:-:S04]  /*0d50*/  VIMNMX R7, PT, PT, R3, R6, PT ;  /* 0x0000000603077248 */ /* 0x000fc80003fe0100 */
[----:B------:R-:W-:-:S04]  /*0d60*/  SEL R4, R4, RZ, P0 ;  /* 0x000000ff04047207 */ /* 0x000fc80000000000 */
[----:B------:R-:W-:-:S13]  /*0d70*/  ISETP.GE.AND P0, PT, R4, R7, PT ;  /* 0x000000070400720c */ /* 0x000fda0003f06270 */
[----:B------:R-:W-:Y:S05]  /*0d80*/  @P0 BRA `(.L_x_4) ;  /* 0x00000000003c0947 */ /* 0x000fea0003800000 */
[----:B------:R-:W-:-:S07]  /*0d90*/  IMAD.IADD R8, R3, 0x1, R6 ;  /* 0x0000000103087824 */ /* 0x000fce00078e0206 */
.L_x_5:
[----:B------:R-:W-:-:S05]  /*0da0*/  IMAD.IADD R9, R7, 0x1, -R4 ;  /* 0x0000000107097824 */ /* 0x000fca00078e0a04 */
[----:B------:R-:W-:-:S04]  /*0db0*/  LEA.HI R9, R9, R9, RZ, 0x1 ;  /* 0x0000000909097211 */ /* 0x000fc800078f08ff */
[----:B------:R-:W-:-:S04]  /*0dc0*/  LEA.HI.SX32 R10, R9, R4, 0x1f ;  /* 0x00000004090a7211 */ /* 0x000fc800078ffaff */
[----:B------:R-:W-:-:S05]  /*0dd0*/  LOP3.LUT R9, RZ, R10, RZ, 0x33, !PT ;  /* 0x0000000aff097212 */ /* 0x000fca00078e33ff */
[----:B------:R-:W-:Y:S02]  /*0de0*/  IMAD.IADD R12, R8, 0x1, R9 ;  /* 0x00000001080c7824 */ /* 0x000fe400078e0209 */
[--C-:B------:R-:W-:Y:S02]  /*0df0*/  IMAD R9, R10, 0xc, R5.reuse ;  /* 0x0000000c0a097824 */ /* 0x100fe400078e0205 */
[----:B------:R-:W-:-:S04]  /*0e00*/  IMAD R12, R12, 0xc, R5 ;  /* 0x0000000c0c0c7824 */ /* 0x000fc800078e0205 */
[----:B------:R-:W-:Y:S04]  /*0e10*/  LDS R9, [R9] ;  /* 0x0000000009097984 */ /* 0x000fe80000000800 */
[----:B------:R-:W0:Y:S02]  /*0e20*/  LDS R12, [R12] ;  /* 0x000000000c0c7984 */ /* 0x000e240000000800 */
[----:B0-----:R-:W-:-:S04]  /*0e30*/  ISETP.GE.AND P0, PT, R12, R9, PT ;  /* 0x000000090c00720c */ /* 0x001fc80003f06270 */
[----:B------:R-:W-:-:S09]  /*0e40*/  SEL R7, R10, R7, !P0 ;  /* 0x000000070a077207 */ /* 0x000fd20004000000 */
[----:B------:R-:W-:-:S05]  /*0e50*/  @P0 VIADD R4, R10, 0x1 ;  /* 0x000000010a040836 */ /* 0x000fca0000000000 */
[----:B------:R-:W-:-:S13]  /*0e60*/  ISETP.GE.AND P0, PT, R4, R7, PT ;  /* 0x000000070400720c */ /* 0x000fda0003f06270 */
[----:B------:R-:W-:Y:S05]  /*0e70*/  @!P0 BRA `(.L_x_5) ;  /* 0xfffffffc00c88947 */ /* 0x000fea000383ffff */
.L_x_4:
[----:B------:R-:W-:Y:S05]  /*0e80*/  BSYNC.RECONVERGENT B0 ;  /* 0x0000000000007941 */ /* 0x000fea0003800200 */
.L_x_3:
[----:B------:R-:W-:Y:S01]  /*0e90*/  IADD3 R6, PT, PT, R3, R6, -R4 ;  /* 0x0000000603067210 */ /* 0x000fe20007ffe804 */
[--C-:B------:R-:W-:Y:S01]  /*0ea0*/  IMAD R25, R4, 0xc, R5.reuse ;  /* 0x0000000c04197824 */ /* 0x100fe200078e0205 */
[----:B------:R-:W-:Y:S01]  /*0eb0*/  PLOP3.LUT P0, PT, PT, PT, PT, 0x8, 0x80 ;  /* 0x000000000080781c */ /* 0x000fe20003f0e170 */
[----:B------:R-:W0:Y:S01]  /*0ec0*/  S2R R27, SR_CgaCtaId ;  /* 0x00000000001b7919 */ /* 0x000e220000008800 */
[C---:B------:R-:W-:Y:S01]  /*0ed0*/  ISETP.GE.AND P1, PT, R6.reuse, R14, PT ;  /* 0x0000000e0600720c */ /* 0x040fe20003f26270 */
[C---:B------:R-:W-:Y:S01]  /*0ee0*/  IMAD R9, R6.reuse, 0xc, R5 ;  /* 0x0000000c06097824 */ /* 0x040fe200078e0205 */
[----:B------:R-:W-:Y:S01]  /*0ef0*/  LDS R20, [R25] ;  /* 0x0000000019147984 */ /* 0x000fe20000000800 */
[----:B------:R-:W-:-:S03]  /*0f00*/  VIADD R7, R6, 0x1 ;  /* 0x0000000106077836 */ /* 0x000fc60000000000 */
[----:B------:R-:W1:Y:S04]  /*0f10*/  LDS R19, [R9] ;  /* 0x0000000009137984 */ /* 0x000e680000000800 */
[----:B------:R-:W-:Y:S04]  /*0f20*/  LDS R18, [R25+0x4] ;  /* 0x0000040019127984 */ /* 0x000fe80000000800 */
[----:B------:R-:W-:Y:S04]  /*0f30*/  LDS R16, [R25+0x8] ;  /* 0x0000080019107984 */ /* 0x000fe80000000800 */
[----:B------:R-:W2:Y:S04]  /*0f40*/  LDS R17, [R9+0x4] ;  /* 0x0000040009117984 */ /* 0x000ea80000000800 */
[----:B------:R-:W3:Y:S01]  /*0f50*/  LDS R15, [R9+0x8] ;  /* 0x00000800090f7984 */ /* 0x000ee20000000800 */
[----:B-1----:R-:W-:-:S04]  /*0f60*/  @!P1 ISETP.GE.AND P2, PT, R19, R20, PT ;  /* 0x000000141300920c */ /* 0x002fc80003f46270 */
[----:B------:R-:W-:Y:S02]  /*0f70*/  @!P1 ISETP.GE.OR P0, PT, R4, R3, !P2 ;  /* 0x000000030400920c */ /* 0x000fe40005706670 */
[----:B------:R-:W-:Y:S02]  /*0f80*/  PLOP3.LUT P1, PT, PT, PT, PT, 0x8, 0x80 ;  /* 0x000000000080781c */ /* 0x000fe40003f2e170 */
[----:B------:R-:W-:Y:S02]  /*0f90*/  SEL R10, R19, R20, P0 ;  /* 0x00000014130a7207 */ /* 0x000fe40000000000 */
[----:B--2---:R-:W-:Y:S02]  /*0fa0*/  FSEL R12, R17, R18, P0 ;  /* 0x00000012110c7208 */ /* 0x004fe40000000000 */
[----:B---3--:R-:W-:-:S05]  /*0fb0*/  FSEL R13, R15, R16, P0 ;  /* 0x000000100f0d7208 */ /* 0x008fca0000000000 */
[----:B------:R-:W-:Y:S01]  /*0fc0*/  @P0 LDS R19, [R9+0xc] ;  /* 0x00000c0009130984 */ /* 0x000fe20000000800 */
[----:B------:R-:W-:Y:S02]  /*0fd0*/  @!P0 IMAD.MOV R7, RZ, RZ, R6 ;  /* 0x000000ffff078224 */ /* 0x000fe400078e0206 */
[----:B------:R-:W-:Y:S01]  /*0fe0*/  VIADD R6, R4, 0x1 ;  /* 0x0000000104067836 */ /* 0x000fe20000000000 */
[----:B------:R-:W1:Y:S01]  /*0ff0*/  @!P0 LDS R20, [R25+0xc] ;  /* 0x00000c0019148984 */ /* 0x000e620000000800 */
[----:B------:R-:W-:Y:S01]  /*1000*/  @P0 IMAD.MOV R6, RZ, RZ, R4 ;  /* 0x000000ffff060224 */ /* 0x000fe200078e0204 */
[C---:B------:R-:W-:Y:S01]  /*1010*/  ISETP.GE.AND P2, PT, R7.reuse, R14, PT ;  /* 0x0000000e0700720c */ /* 0x040fe20003f46270 */
[----:B------:R-:W-:Y:S01]  /*1020*/  VIADD R4, R7, 0x1 ;  /* 0x0000000107047836 */ /* 0x000fe20000000000 */
[----:B------:R-:W-:Y:S01]  /*1030*/  @P0 LDS R17, [R9+0x10] ;  /* 0x0000100009110984 */ /* 0x000fe20000000800 */
[----:B------:R-:W-:-:S03]  /*1040*/  VIADD R8, R6, 0x1 ;  /* 0x0000000106087836 */ /* 0x000fc60000000000 */
[----:B------:R-:W-:Y:S04]  /*1050*/  @P0 LDS R15, [R9+0x14] ;  /* 0x00001400090f0984 */ /* 0x000fe80000000800 */
[----:B------:R-:W2:Y:S04]  /*1060*/  @!P0 LDS R18, [R25+0x10] ;  /* 0x0000100019128984 */ /* 0x000ea80000000800 */
[----:B------:R-:W-:Y:S01]  /*1070*/  @!P0 LDS R16, [R25+0x14] ;  /* 0x0000140019108984 */ /* 0x000fe20000000800 */
[----:B------:R-:W-:Y:S02]  /*1080*/  PLOP3.LUT P0, PT, PT, PT, PT, 0x8, 0x80 ;  /* 0x000000000080781c */ /* 0x000fe40003f0e170 */
[----:B-1----:R-:W-:-:S04]  /*1090*/  @!P2 ISETP.GE.AND P3, PT, R19, R20, PT ;  /* 0x000000141300a20c */ /* 0x002fc80003f66270 */
[----:B------:R-:W-:-:S04]  /*10a0*/  @!P2 ISETP.GE.OR P1, PT, R6, R3, !P3 ;  /* 0x000000030600a20c */ /* 0x000fc80005f26670 */
[----:B------:R-:W-:Y:S02]  /*10b0*/  SEL R11, R19, R20, P1 ;  /* 0x00000014130b7207 */ /* 0x000fe40000800000 */
[----:B--2---:R-:W-:-:S07]  /*10c0*/  FSEL R9, R17, R18, P1 ;  /* 0x0000001211097208 */ /* 0x004fce0000800000 */
[----:B------:R-:W-:Y:S02]  /*10d0*/  @P1 IMAD.MOV R8, RZ, RZ, R6 ;  /* 0x000000ffff081224 */ /* 0x000fe400078e0206 */
[----:B------:R-:W-:Y:S02]  /*10e0*/  @!P1 IMAD.MOV R4, RZ, RZ, R7 ;  /* 0x000000ffff049224 */ /* 0x000fe400078e0207 */
[--C-:B------:R-:W-:Y:S02]  /*10f0*/  @!P1 IMAD R23, R8, 0xc, R5.reuse ;  /* 0x0000000c08179824 */ /* 0x100fe400078e0205 */
[C---:B------:R-:W-:Y:S01]  /*1100*/  @P1 IMAD R24, R4.reuse, 0xc, R5 ;  /* 0x0000000c04181824 */ /* 0x040fe200078e0205 */
[C---:B------:R-:W-:Y:S01]  /*1110*/  ISETP.GE.AND P2, PT, R4.reuse, R14, PT ;  /* 0x0000000e0400720c */ /* 0x040fe20003f46270 */
[----:B------:R-:W-:Y:S01]  /*1120*/  VIADD R21, R4, 0x1 ;  /* 0x0000000104157836 */ /* 0x000fe20000000000 */
[----:B------:R-:W-:Y:S01]  /*1130*/  @!P1 LDS R20, [R23] ;  /* 0x0000000017149984 */ /* 0x000fe20000000800 */
[----:B------:R-:W-:-:S03]  /*1140*/  VIADD R22, R8, 0x1 ;  /* 0x0000000108167836 */ /* 0x000fc60000000000 */
[----:B------:R-:W1:Y:S04]  /*1150*/  @P1 LDS R19, [R24] ;  /* 0x0000000018131984 */ /* 0x000e680000000800 */
[----:B------:R-:W-:Y:S04]  /*1160*/  @!P1 LDS R18, [R23+0x4] ;  /* 0x0000040017129984 */ /* 0x000fe80000000800 */
[----:B------:R-:W2:Y:S01]  /*1170*/  @P1 LDS R17, [R24+0x4] ;  /* 0x0000040018111984 */ /* 0x000ea20000000800 */
[----:B-1----:R-:W-:-:S04]  /*1180*/  @!P2 ISETP.GE.AND P3, PT, R19, R20, PT ;  /* 0x000000141300a20c */ /* 0x002fc80003f66270 */
[----:B------:R-:W-:-:S04]  /*1190*/  @!P2 ISETP.GE.OR P0, PT, R8, R3, !P3 ;  /* 0x000000030800a20c */ /* 0x000fc80005f06670 */
[----:B------:R-:W-:Y:S02]  /*11a0*/  SEL R7, R19, R20, P0 ;  /* 0x0000001413077207 */ /* 0x000fe40000000000 */
[----:B--2---:R-:W-:-:S07]  /*11b0*/  FSEL R6, R17, R18, P0 ;  /* 0x0000001211067208 */ /* 0x004fce0000000000 */
[----:B------:R-:W-:Y:S02]  /*11c0*/  @!P0 IMAD.MOV R21, RZ, RZ, R4 ;  /* 0x000000ffff158224 */ /* 0x000fe400078e0204 */
[----:B------:R-:W-:Y:S01]  /*11d0*/  @P0 IMAD.MOV R22, RZ, RZ, R8 ;  /* 0x000000ffff160224 */ /* 0x000fe200078e0208 */
[----:B------:R-:W-:Y:S01]  /*11e0*/  FSEL R8, R15, R16, P1 ;  /* 0x000000100f087208 */ /* 0x000fe20000800000 */
[--C-:B------:R-:W-:Y:S01]  /*11f0*/  @P0 IMAD R26, R21, 0xc, R5.reuse ;  /* 0x0000000c151a0824 */ /* 0x100fe200078e0205 */
[----:B------:R1:W-:Y:S01]  /*1200*/  @!P1 LDS R16, [R23+0x8] ;  /* 0x0000080017109984 */ /* 0x0003e20000000800 */
[----:B------:R-:W-:-:S03]  /*1210*/  @!P0 IMAD R25, R22, 0xc, R5 ;  /* 0x0000000c16198824 */ /* 0x000fc600078e0205 */
[----:B------:R2:W3:Y:S01]  /*1220*/  @P1 LDS R15, [R24+0x8] ;  /* 0x00000800180f1984 */ /* 0x0004e20000000800 */
[----:B------:R-:W-:-:S03]  /*1230*/  ISETP.GE.AND P1, PT, R21, R14, PT ;  /* 0x0000000e1500720c */ /* 0x000fc60003f26270 */
[----:B------:R-:W-:Y:S01]  /*1240*/  @!P0 LDS R20, [R25] ;  /* 0x0000000019148984 */ /* 0x000fe20000000800 */
[----:B-1----:R-:W-:-:S03]  /*1250*/  VIADD R23, R21, 0x1 ;  /* 0x0000000115177836 */ /* 0x002fc60000000000 */
[----:B------:R-:W1:Y:S01]  /*1260*/  @P0 LDS R19, [R26] ;  /* 0x000000001a130984 */ /* 0x000e620000000800 */
[----:B--2---:R-:W-:-:S03]  /*1270*/  VIADD R24, R22, 0x1 ;  /* 0x0000000116187836 */ /* 0x004fc60000000000 */
[----:B------:R-:W-:Y:S04]  /*1280*/  @!P0 LDS R18, [R25+0x4] ;  /* 0x0000040019128984 */ /* 0x000fe80000000800 */
[----:B------:R-:W2:Y:S01]  /*1290*/  @P0 LDS R17, [R26+0x4] ;  /* 0x000004001a110984 */ /* 0x000ea20000000800 */
[----:B---3--:R-:W-:-:S03]  /*12a0*/  FSEL R4, R15, R16, P0 ;  /* 0x000000100f047208 */ /* 0x008fc60000000000 */
[----:B------:R3:W-:Y:S04]  /*12b0*/  @!P0 LDS R16, [R25+0x8] ;  /* 0x0000080019108984 */ /* 0x0007e80000000800 */
[----:B------:R4:W5:Y:S01]  /*12c0*/  @P0 LDS R15, [R26+0x8] ;  /* 0x000008001a0f0984 */ /* 0x0009620000000800 */
[----:B------:R-:W-:Y:S02]  /*12d0*/  PLOP3.LUT P0, PT, PT, PT, PT, 0x8, 0x80 ;  /* 0x000000000080781c */ /* 0x000fe40003f0e170 */
[----:B-1----:R-:W-:-:S04]  /*12e0*/  @!P1 ISETP.GE.AND P2, PT, R19, R20, PT ;  /* 0x000000141300920c */ /* 0x002fc80003f46270 */
[----:B------:R-:W-:-:S13]  /*12f0*/  @!P1 ISETP.GE.OR P0, PT, R22, R3, !P2 ;  /* 0x000000031600920c */ /* 0x000fda0005706670 */
[----:B------:R-:W-:Y:S01]  /*1300*/  @P0 IMAD.MOV R24, RZ, RZ, R22 ;  /* 0x000000ffff180224 */ /* 0x000fe200078e0216 */
[----:B------:R-:W-:Y:S01]  /*1310*/  MOV R22, 0x400 ;  /* 0x0000040000167802 */ /* 0x000fe20000000f00 */
[----:B------:R-:W-:Y:S01]  /*1320*/  @!P0 IMAD.MOV R23, RZ, RZ, R21 ;  /* 0x000000ffff178224 */ /* 0x000fe200078e0215 */
[----:B--2---:R-:W-:Y:S01]  /*1330*/  FSEL R21, R17, R18, P0 ;  /* 0x0000001211157208 */ /* 0x004fe20000000000 */
[----:B---3--:R-:W-:Y:S01]  /*1340*/  @!P0 IMAD R25, R24, 0xc, R5 ;  /* 0x0000000c18198824 */ /* 0x008fe200078e0205 */
[----:B0-----:R-:W-:Y:S02]  /*1350*/  LEA R22, R27, R22, 0x18 ;  /* 0x000000161b167211 */ /* 0x001fe400078ec0ff */
[----:B------:R-:W-:Y:S02]  /*1360*/  SEL R5, R19, R20, P0 ;  /* 0x0000001413057207 */ /* 0x000fe40000000000 */
[----:B------:R-:W-:Y:S01]  /*1370*/  @!P0 LDS R20, [R25] ;  /* 0x0000000019148984 */ /* 0x000fe20000000800 */
[C---:B----4-:R-:W-:Y:S01]  /*1380*/  @P0 IMAD R26, R23.reuse, 0xc, R22 ;  /* 0x0000000c171a0824 */ /* 0x050fe200078e0216 */
[----:B------:R-:W-:-:S02]  /*1390*/  ISETP.GE.AND P1, PT, R23, R14, PT ;  /* 0x0000000e1700720c */ /* 0x000fc40003f26270 */
[----:B------:R-:W-:Y:S04]  /*13a0*/  @!P0 LDS R18, [R25+0x4] ;  /* 0x0000040019128984 */ /* 0x000fe80000000800 */
[----:B------:R-:W0:Y:S01]  /*13b0*/  @P0 LDS R19, [R26] ;  /* 0x000000001a130984 */ /* 0x000e220000000800 */
[----:B-----5:R-:W-:-:S03]  /*13c0*/  FSEL R14, R15, R16, P0 ;  /* 0x000000100f0e7208 */ /* 0x020fc60000000000 */
[----:B------:R-:W1:Y:S04]  /*13d0*/  @P0 LDS R17, [R26+0x4] ;  /* 0x000004001a110984 */ /* 0x000e680000000800 */
[----:B------:R-:W-:Y:S04]  /*13e0*/  @!P0 LDS R16, [R25+0x8] ;  /* 0x0000080019108984 */ /* 0x000fe80000000800 */
[----:B------:R-:W2:Y:S01]  /*13f0*/  @P0 LDS R15, [R26+0x8] ;  /* 0x000008001a0f0984 */ /* 0x000ea20000000800 */
[----:B------:R-:W-:Y:S01]  /*1400*/  BAR.SYNC.DEFER_BLOCKING 0x0 ;  /* 0x0000000000007b1d */ /* 0x000fe20000010000 */
[----:B------:R-:W-:-:S02]  /*1410*/  PLOP3.LUT P0, PT, PT, PT, PT, 0x8, 0x80 ;  /* 0x000000000080781c */ /* 0x000fc40003f0e170 */
[----:B0-----:R-:W-:-:S04]  /*1420*/  @!P1 ISETP.GE.AND P2, PT, R19, R20, PT ;  /* 0x000000141300920c */ /* 0x001fc80003f46270 */
[----:B------:R-:W-:-:S04]  /*1430*/  @!P1 ISETP.GE.OR P0, PT, R24, R3, !P2 ;  /* 0x000000031800920c */ /* 0x000fc80005706670 */
[----:B------:R-:W-:Y:S02]  /*1440*/  SEL R19, R19, R20, P0 ;  /* 0x0000001413137207 */ /* 0x000fe40000000000 */
[----:B-1----:R-:W-:Y:S02]  /*1450*/  FSEL R17, R17, R18, P0 ;  /* 0x0000001211117208 */ /* 0x002fe40000000000 */
[----:B--2---:R-:W-:Y:S01]  /*1460*/  FSEL R15, R15, R16, P0 ;  /* 0x000000100f0f7208 */ /* 0x004fe20000000000 */
[----:B------:R-:W-:Y:S06]  /*1470*/  BRA.U !UP0, `(.L_x_6) ;  /* 0x0000000108fc7547 */ /* 0x000fec000b800000 */
[----:B------:R-:W0:Y:S01]  /*1480*/  S2R R18, SR_LANEID ;  /* 0x0000000000127919 */ /* 0x000e220000000000 */
[----:B------:R-:W-:-:S05]  /*1490*/  SHF.R.U32.HI R3, RZ, 0x5, R2 ;  /* 0x00000005ff037819 */ /* 0x000fca0000011602 */
[----:B0-----:R-:W-:-:S04]  /*14a0*/  IMAD R3, R3, 0x20, R18 ;  /* 0x0000002003037824 */ /* 0x001fc800078e0212 */
[----:B------:R-:W-:-:S04]  /*14b0*/  IMAD R3, R3, 0x5, RZ ;  /* 0x0000000503037824 */ /* 0x000fc800078e02ff */
[--C-:B------:R-:W-:Y:S02]  /*14c0*/  IMAD R16, R3, 0xc, R22.reuse ;  /* 0x0000000c03107824 */ /* 0x100fe400078e0216 */
[----:B------:R-:W-:Y:S01]  /*14d0*/  IMAD R3, R18, -0x4, R3 ;  /* 0xfffffffc12037824 */ /* 0x000fe200078e0203 */
[----:B------:R-:W-:Y:S02]  /*14e0*/  LOP3.LUT R18, R2, 0x3e0, RZ, 0xc0, !PT ;  /* 0x000003e002127812 */ /* 0x000fe400078ec0ff */
[----:B------:R-:W-:Y:S01]  /*14f0*/  STS [R16], R10 ;  /* 0x0000000a10007388 */ /* 0x000fe20000000800 */
[----:B------:R-:W-:-:S03]  /*1500*/  IMAD R22, R3, 0xc, R22 ;  /* 0x0000000c03167824 */ /* 0x000fc600078e0216 */
[----:B------:R0:W-:Y:S04]  /*1510*/  STS [R16+0x4], R12 ;  /* 0x0000040c10007388 */ /* 0x0001e80000000800 */
[----:B------:R-:W-:Y:S04]  /*1520*/  STS [R16+0x8], R13 ;  /* 0x0000080d10007388 */ /* 0x000fe80000000800 */
[----:B------:R-:W-:Y:S01]  /*1530*/  STS [R16+0xc], R11 ;  /* 0x00000c0b10007388 */ /* 0x000fe20000000800 */
[----:B0-----:R-:W-:-:S03]  /*1540*/  LOP3.LUT R12, R2, 0x1f, RZ, 0xc0, !PT ;  /* 0x0000001f020c7812 */ /* 0x001fc600078ec0ff */
[----:B------:R-:W-:Y:S01]  /*1550*/  STS [R16+0x10], R9 ;  /* 0x0000100910007388 */ /* 0x000fe20000000800 */
[----:B------:R-:W0:Y:S03]  /*1560*/  LDC.64 R2, c[0x0][0x3a0] ;  /* 0x0000e800ff027b82 */ /* 0x000e260000000a00 */
[----:B------:R-:W-:Y:S04]  /*1570*/  STS [R16+0x14], R8 ;  /* 0x0000140810007388 */ /* 0x000fe80000000800 */
[----:B------:R-:W-:Y:S04]  /*1580*/  STS [R16+0x18], R7 ;  /* 0x0000180710007388 */ /* 0x000fe80000000800 */
[----:B------:R-:W-:Y:S04]  /*1590*/  STS [R16+0x1c], R6 ;  /* 0x00001c0610007388 */ /* 0x000fe80000000800 */
[----:B------:R1:W-:Y:S04]  /*15a0*/  STS [R16+0x20], R4 ;  /* 0x0000200410007388 */ /* 0x0003e80000000800 */
[----:B------:R2:W-:Y:S04]  /*15b0*/  STS [R16+0x24], R5 ;  /* 0x0000240510007388 */ /* 0x0005e80000000800 */
[----:B------:R-:W-:Y:S01]  /*15c0*/  STS [R16+0x28], R21 ;  /* 0x0000281510007388 */ /* 0x000fe20000000800 */
[----:B-1----:R-:W-:-:S03]  /*15d0*/  IMAD R4, R18, 0x5, R12 ;  /* 0x0000000512047824 */ /* 0x002fc600078e020c */
[----:B------:R-:W-:Y:S01]  /*15e0*/  STS [R16+0x2c], R14 ;  /* 0x00002c0e10007388 */ /* 0x000fe20000000800 */
[----:B--2---:R-:W-:-:S03]  /*15f0*/  IMAD.MOV.U32 R5, RZ, RZ, RZ ;  /* 0x000000ffff057224 */ /* 0x004fc600078e00ff */
[----:B------:R-:W-:Y:S01]  /*1600*/  STS [R16+0x30], R19 ;  /* 0x0000301310007388 */ /* 0x000fe20000000800 */
[----:B------:R-:W-:-:S03]  /*1610*/  IMAD.WIDE.U32 R4, R0, 0x500, R4 ;  /* 0x0000050000047825 */ /* 0x000fc600078e0004 */
[----:B------:R-:W-:Y:S01]  /*1620*/  STS [R16+0x34], R17 ;  /* 0x0000341110007388 */ /* 0x000fe20000000800 */
[----:B------:R-:W-:-:S03]  /*1630*/  IMAD R5, R5, 0xc, RZ ;  /* 0x0000000c05057824 */ /* 0x000fc600078e02ff */
[----:B------:R-:W-:Y:S01]  /*1640*/  STS [R16+0x38], R15 ;  /* 0x0000380f10007388 */ /* 0x000fe20000000800 */
[----:B------:R-:W-:-:S03]  /*1650*/  NOP ;  /* 0x0000000000007918 */ /* 0x000fc60000000000 */
[----:B------:R-:W1:Y:S01]  /*1660*/  LDS R7, [R22] ;  /* 0x0000000016077984 */ /* 0x000e620000000800 */
[----:B0-----:R-:W-:-:S03]  /*1670*/  IMAD.WIDE.U32 R2, R4, 0xc, R2 ;  /* 0x0000000c04027825 */ /* 0x001fc600078e0002 */
[----:B------:R-:W0:Y:S01]  /*1680*/  LDS R8, [R22+0x4] ;  /* 0x0000040016087984 */ /* 0x000e220000000800 */
[----:B------:R-:W-:-:S03]  /*1690*/  IMAD.IADD R3, R3, 0x1, R5 ;  /* 0x0000000103037824 */ /* 0x000fc600078e0205 */
[----:B------:R-:W2:Y:S04]  /*16a0*/  LDS R6, [R22+0x8] ;  /* 0x0000080016067984 */ /* 0x000ea80000000800 */
[----:B------:R-:W3:Y:S04]  /*16b0*/  LDS R29, [R22+0x180] ;  /* 0x00018000161d7984 */ /* 0x000ee80000000800 */
[----:B------:R-:W4:Y:S04]  /*16c0*/  LDS R27, [R22+0x184] ;  /* 0x00018400161b7984 */ /* 0x000f280000000800 */
[----:B------:R-:W5:Y:S04]  /*16d0*/  LDS R25, [R22+0x188] ;  /* 0x0001880016197984 */ /* 0x000f680000000800 */
        /* <DEDUP_REMOVED lines=9> */
[----:B-1----:R-:W-:Y:S04]  /*1770*/  STG.E desc[UR6][R2.64], R7 ;  /* 0x0000000702007986 */ /* 0x002fe8000c101906 */
[----:B0-----:R-:W-:Y:S04]  /*1780*/  STG.E desc[UR6][R2.64+0x4], R8 ;  /* 0x0000040802007986 */ /* 0x001fe8000c101906 */
[----:B--2---:R-:W-:Y:S04]  /*1790*/  STG.E desc[UR6][R2.64+0x8], R6 ;  /* 0x0000080602007986 */ /* 0x004fe8000c101906 */
[----:B---3--:R-:W-:Y:S04]  /*17a0*/  STG.E desc[UR6][R2.64+0x180], R29 ;  /* 0x0001801d02007986 */ /* 0x008fe8000c101906 */
[----:B----4-:R-:W-:Y:S04]  /*17b0*/  STG.E desc[UR6][R2.64+0x184], R27 ;  /* 0x0001841b02007986 */ /* 0x010fe8000c101906 */
[----:B-----5:R-:W-:Y:S04]  /*17c0*/  STG.E desc[UR6][R2.64+0x188], R25 ;  /* 0x0001881902007986 */ /* 0x020fe8000c101906 */
[----:B------:R-:W-:Y:S04]  /*17d0*/  STG.E desc[UR6][R2.64+0x300], R23 ;  /* 0x0003001702007986 */ /* 0x000fe8000c101906 */
[----:B------:R-:W-:Y:S04]  /*17e0*/  STG.E desc[UR6][R2.64+0x304], R21 ;  /* 0x0003041502007986 */ /* 0x000fe8000c101906 */
[----:B------:R-:W-:Y:S04]  /*17f0*/  STG.E desc[UR6][R2.64+0x308], R19 ;  /* 0x0003081302007986 */ /* 0x000fe8000c101906 */
[----:B------:R-:W-:Y:S04]  /*1800*/  STG.E desc[UR6][R2.64+0x480], R17 ;  /* 0x0004801102007986 */ /* 0x000fe8000c101906 */
[----:B------:R-:W-:Y:S04]  /*1810*/  STG.E desc[UR6][R2.64+0x484], R15 ;  /* 0x0004840f02007986 */ /* 0x000fe8000c101906 */
[----:B------:R-:W-:Y:S04]  /*1820*/  STG.E desc[UR6][R2.64+0x488], R13 ;  /* 0x0004880d02007986 */ /* 0x000fe8000c101906 */
[----:B------:R-:W-:Y:S04]  /*1830*/  STG.E desc[UR6][R2.64+0x600], R11 ;  /* 0x0006000b02007986 */ /* 0x000fe8000c101906 */
[----:B------:R-:W-:Y:S04]  /*1840*/  STG.E desc[UR6][R2.64+0x604], R9 ;  /* 0x0006040902007986 */ /* 0x000fe8000c101906 */
[----:B------:R-:W-:Y:S01]  /*1850*/  STG.E desc[UR6][R2.64+0x608], R10 ;  /* 0x0006080a02007986 */ /* 0x000fe2000c101906 */
[----:B------:R-:W-:Y:S05]  /*1860*/  EXIT ;  /* 0x000000000000794d */ /* 0x000fea0003800000 */
.L_x_6:
[----:B------:R-:W0:Y:S01]  /*1870*/  S2R R3, SR_LANEID ;  /* 0x0000000000037919 */ /* 0x000e220000000000 */
[----:B------:R-:W-:-:S05]  /*1880*/  SHF.R.U32.HI R16, RZ, 0x5, R2 ;  /* 0x00000005ff107819 */ /* 0x000fca0000011602 */
[----:B0-----:R-:W-:-:S04]  /*1890*/  IMAD R16, R16, 0x20, R3 ;  /* 0x0000002010107824 */ /* 0x001fc800078e0203 */
[----:B------:R-:W-:-:S04]  /*18a0*/  IMAD R16, R16, 0x5, RZ ;  /* 0x0000000510107824 */ /* 0x000fc800078e02ff */
[----:B------:R-:W-:Y:S02]  /*18b0*/  IMAD R3, R3, -0x4, R16 ;  /* 0xfffffffc03037824 */ /* 0x000fe400078e0210 */
[--C-:B------:R-:W-:Y:S01]  /*18c0*/  IMAD R18, R16, 0xc, R22.reuse ;  /* 0x0000000c10127824 */ /* 0x100fe200078e0216 */
[----:B------:R-:W-:Y:S01]  /*18d0*/  LOP3.LUT R16, R2, 0x3e0, RZ, 0xc0, !PT ;  /* 0x000003e002107812 */ /* 0x000fe200078ec0ff */
[----:B------:R-:W-:-:S03]  /*18e0*/  IMAD R22, R3, 0xc, R22 ;  /* 0x0000000c03167824 */ /* 0x000fc600078e0216 */
[----:B------:R-:W-:Y:S04]  /*18f0*/  STS [R18], R10 ;  /* 0x0000000a12007388 */ /* 0x000fe80000000800 */
        /* <DEDUP_REMOVED lines=54> */
.L_x_0:
        /* <DEDUP_REMOVED lines=10> */
[--C-:B------:R-:W-:Y:S01]  /*1d00*/  SHF.R.U64 R4, R4, 0x1, R5.reuse ;  /* 0x0000000104047819 */ /* 0x100fe20000001205 */
[----:B------:R-:W-:Y:S01]  /*1d10*/  BSSY.RECONVERGENT B0, `(.L_x_7) ;  /* 0x00000ce000007945 */ /* 0x000fe20003800200 */
[CC--:B------:R-:W-:Y:S01]  /*1d20*/  LOP3.LUT R13, R3.reuse, R0.reuse, RZ, 0xc0, !PT ;  /* 0x00000000030d7212 */ /* 0x0c0fe200078ec0ff */
[----:B------:R-:W-:Y:S01]  /*1d30*/  UISETP.NE.AND UP0, UPT, UR4, URZ, UPT ;  /* 0x000000ff0400728c */ /* 0x000fe2000bf05270 */
[----:B------:R-:W-:Y:S01]  /*1d40*/  LOP3.LUT R3, R3, R0, RZ, 0xfc, !PT ;  /* 0x0000000003037212 */ /* 0x000fe200078efcff */
[----:B------:R-:W-:Y:S01]  /*1d50*/  ACQBULK ;  /* 0x000000000000782e */ /* 0x000fe20000000000 */
[----:B------:R-:W-:Y:S01]  /*1d60*/  IADD3 R8, P1, PT, R0, -R13, RZ ;  /* 0x8000000d00087210 */ /* 0x000fe20007f3e0ff */
[----:B0-----:R-:W-:-:S02]  /*1d70*/  IMAD.X R10, RZ, RZ, ~R5, P0 ;  /* 0x000000ffff0a7224 */ /* 0x001fc400000e0e05 */
[----:B---3--:R-:W-:-:S04]  /*1d80*/  IMAD.WIDE.U32 R14, R13, -0x500, R14 ;  /* 0xfffffb000d0e7825 */ /* 0x008fc800078e000e */
[----:B------:R-:W-:Y:S01]  /*1d90*/  IMAD.X R12, RZ, RZ, -0x1, P1 ;  /* 0xffffffffff0c7424 */ /* 0x000fe200008e06ff */
[----:B------:R-:W-:Y:S01]  /*1da0*/  ISETP.NE.U32.AND P1, PT, R3, -0x1, PT ;  /* 0xffffffff0300780c */ /* 0x000fe20003f25070 */
[----:B------:R-:W-:Y:S01]  /*1db0*/  IMAD.WIDE.U32 R8, R8, 0x500, RZ ;  /* 0x0000050008087825 */ /* 0x000fe200078e00ff */
[----:B------:R-:W-:Y:S02]  /*1dc0*/  SHF.R.U32.HI R3, RZ, 0x1, R5 ;  /* 0x00000001ff037819 */ /* 0x000fe40000011605 */
[----:B------:R-:W-:Y:S01]  /*1dd0*/  ISETP.NE.AND.EX P1, PT, R10, -0x1, PT, P1 ;  /* 0xffffffff0a00780c */ /* 0x000fe20003f25310 */
[----:B------:R-:W-:Y:S01]  /*1de0*/  IMAD R19, R12, 0x500, RZ ;  /* 0x000005000c137824 */ /* 0x000fe200078e02ff */
[----:B------:R-:W-:Y:S01]  /*1df0*/  ISETP.GT.U32.AND P0, PT, R8, -0x501, PT ;  /* 0xfffffaff0800780c */ /* 0x000fe20003f04070 */
[----:B------:R-:W-:Y:S02]  /*1e00*/  IMAD R11, R3, 0x500, RZ ;  /* 0x00000500030b7824 */ /* 0x000fe400078e02ff */
[----:B------:R-:W-:-:S02]  /*1e10*/  IMAD.IADD R3, R9, 0x1, R19 ;  /* 0x0000000109037824 */ /* 0x000fc400078e0213 */
[----:B------:R-:W-:-:S03]  /*1e20*/  IMAD.WIDE.U32 R4, R4, 0x500, RZ ;  /* 0x0000050004047825 */ /* 0x000fc600078e00ff */
[----:B------:R-:W-:Y:S01]  /*1e30*/  ISETP.GT.U32.AND.EX P0, PT, R3, -0x1, PT, P0 ;  /* 0xffffffff0300780c */ /* 0x000fe20003f04100 */
[----:B------:R-:W-:Y:S01]  /*1e40*/  IMAD.IADD R9, R5, 0x1, R11 ;  /* 0x0000000105097824 */ /* 0x000fe200078e020b */
[----:B------:R-:W-:Y:S01]  /*1e50*/  ISETP.GT.U32.AND P2, PT, R14, R4, PT ;  /* 0x000000040e00720c */ /* 0x000fe20003f44070 */
[----:B------:R-:W-:Y:S01]  /*1e60*/  IMAD.IADD R15, R15, 0x1, -R13 ;  /* 0x000000010f0f7824 */ /* 0x000fe200078e0a0d */
[----:B------:R-:W-:Y:S02]  /*1e70*/  SEL R12, R8, 0xfffffaff, P0 ;  /* 0xfffffaff080c7807 */ /* 0x000fe40000000000 */
[----:B------:R-:W-:Y:S02]  /*1e80*/  SEL R22, R3, 0xffffffff, P0 ;  /* 0xffffffff03167807 */ /* 0x000fe40000000000 */
[----:B------:R-:W-:Y:S02]  /*1e90*/  ISETP.GT.U32.AND.EX P2, PT, R15, R9, PT, P2 ;  /* 0x000000090f00720c */ /* 0x000fe40003f44120 */
[----:B------:R-:W-:-:S02]  /*1ea0*/  LOP3.LUT R19, RZ, R12, RZ, 0x33, !PT ;  /* 0x0000000cff137212 */ /* 0x000fc400078e33ff */
        /* <DEDUP_REMOVED lines=32> */
[----:B------:R-:W-:Y:S01]  /*20b0*/  IMAD.IADD R5, R2, 0x1, -R3 ;  /* 0x0000000102057824 */ /* 0x000fe200078e0a03 */
[----:B------:R-:W-:Y:S01]  /*20c0*/  BSSY.RECONVERGENT B1, `(.L_x_9) ;  /* 0x0000018000017945 */ /* 0x000fe20003800200 */
[----:B------:R-:W-:-:S03]  /*20d0*/  IMAD.WIDE.U32 R8, R13, 0x500, R8 ;  /* 0x000005000d087825 */ /* 0x000fc600078e0008 */
[----:B------:R-:W-:Y:S02]  /*20e0*/  SHF.R.S32.HI R4, RZ, 0x1f, R5 ;  /* 0x0000001fff047819 */ /* 0x000fe40000011405 */
[----:B------:R-:W-:Y:S01]  /*20f0*/  IADD3 R13, P1, P2, R5, R8, R12 ;  /* 0x00000008050d7210 */ /* 0x000fe20007a3e00c */
[----:B------:R-:W-:Y:S01]  /*2100*/  VIADD R12, R9, UR4 ;  /* 0x00000004090c7c36 */ /* 0x000fe20008000000 */
[----:B------:R-:W-:-:S04]  /*2110*/  IADD3 R9, P0, PT, R6, R2, RZ ;  /* 0x0000000206097210 */ /* 0x000fc80007f1e0ff */
[----:B------:R-:W-:Y:S01]  /*2120*/  IADD3.X R11, PT, PT, R4, R12, R11, P1, P2 ;  /* 0x0000000c040b7210 */ /* 0x000fe20000fe440b */
[----:B------:R-:W-:-:S04]  /*2130*/  IMAD.X R8, RZ, RZ, R7, P0 ;  /* 0x000000ffff087224 */ /* 0x000fc800000e0607 */
[----:B------:R-:W-:Y:S02]  /*2140*/  IMAD R11, R11, 0xc, RZ ;  /* 0x0000000c0b0b7824 */ /* 0x000fe400078e02ff */
[----:B0-----:R-:W-:-:S04]  /*2150*/  IMAD.WIDE.U32 R6, R9, 0xc, R14 ;  /* 0x0000000c09067825 */ /* 0x001fc800078e000e */
[----:B------:R-:W-:Y:S02]  /*2160*/  IMAD.IADD R9, R3, 0x1, R10 ;  /* 0x0000000103097824 */ /* 0x000fe400078e020a */
[----:B------:R-:W-:-:S03]  /*2170*/  IMAD.WIDE.U32 R4, R13, 0xc, R14 ;  /* 0x0000000c0d047825 */ /* 0x000fc600078e000e */
[----:B------:R-:W-:Y:S01]  /*2180*/  ISETP.GE.AND P0, PT, R2, R9, PT ;  /* 0x000000090200720c */ /* 0x000fe20003f06270 */
[----:B------:R-:W-:Y:S02]  /*2190*/  IMAD R13, R8, 0xc, RZ ;  /* 0x0000000c080d7824 */ /* 0x000fe400078e02ff */
[----:B------:R-:W-:Y:S02]  /*21a0*/  IMAD.IADD R5, R5, 0x1, R11 ;  /* 0x0000000105057824 */ /* 0x000fe400078e020b */
[----:B------:R-:W-:-:S08]  /*21b0*/  IMAD.IADD R7, R7, 0x1, R13 ;  /* 0x0000000107077824 */ /* 0x000fd000078e020d */
[----:B------:R-:W-:Y:S05]  /*21c0*/  @P0 BRA `(.L_x_10) ;  /* 0x00000000001c0947 */ /* 0x000fea0003800000 */
[----:B------:R-:W-:-:S13]  /*21d0*/  ISETP.GE.AND P0, PT, R2, R3, PT ;  /* 0x000000030200720c */ /* 0x000fda0003f06270 */
[----:B------:R0:W5:Y:S04]  /*21e0*/  @!P0 LDG.E R12, desc[UR6][R6.64] ;  /* 0x00000006060c8981 */ /* 0x000168000c1e1900 */
[----:B------:R0:W5:Y:S04]  /*21f0*/  @!P0 LDG.E R11, desc[UR6][R6.64+0x4] ;  /* 0x00000406060b8981 */ /* 0x000168000c1e1900 */
[----:B------:R0:W5:Y:S04]  /*2200*/  @!P0 LDG.E R8, desc[UR6][R6.64+0x8] ;  /* 0x0000080606088981 */ /* 0x000168000c1e1900 */
[----:B------:R0:W5:Y:S04]  /*2210*/  @P0 LDG.E R12, desc[UR6][R4.64] ;  /* 0x00000006040c0981 */ /* 0x000168000c1e1900 */
[----:B------:R0:W5:Y:S04]  /*2220*/  @P0 LDG.E R11, desc[UR6][R4.64+0x4] ;  /* 0x00000406040b0981 */ /* 0x000168000c1e1900 */
[----:B------:R0:W5:Y:S02]  /*2230*/  @P0 LDG.E R8, desc[UR6][R4.64+0x8] ;  /* 0x0000080604080981 */ /* 0x000164000c1e1900 */
.L_x_10:
[----:B------:R-:W-:Y:S05]  /*2240*/  BSYNC.RECONVERGENT B1 ;  /* 0x0000000000017941 */ /* 0x000fea0003800200 */
.L_x_9:
[----:B------:R-:W-:Y:S01]  /*2250*/  VIADD R14, R2, 0x100 ;  /* 0x00000100020e7836 */ /* 0x000fe20000000000 */
[----:B------:R-:W-:Y:S04]  /*2260*/  BSSY.RECONVERGENT B1, `(.L_x_11) ;  /* 0x000000a000017945 */ /* 0x000fe80003800200 */
[----:B------:R-:W-:-:S13]  /*2270*/  ISETP.GE.AND P0, PT, R14, R9, PT ;  /* 0x000000090e00720c */ /* 0x000fda0003f06270 */
[----:B------:R-:W-:Y:S05]  /*2280*/  @P0 BRA `(.L_x_12) ;  /* 0x00000000001c0947 */ /* 0x000fea0003800000 */
[----:B------:R-:W-:-:S13]  /*2290*/  ISETP.GE.AND P0, PT, R14, R3, PT ;  /* 0x000000030e00720c */ /* 0x000fda0003f06270 */
[----:B------:R1:W5:Y:S04]  /*22a0*/  @P0 LDG.E R15, desc[UR6][R4.64+0xc00] ;  /* 0x000c0006040f0981 */ /* 0x000368000c1e1900 */
[----:B------:R1:W5:Y:S04]  /*22b0*/  @P0 LDG.E R14, desc[UR6][R4.64+0xc04] ;  /* 0x000c0406040e0981 */ /* 0x000368000c1e1900 */
[----:B------:R1:W5:Y:S04]  /*22c0*/  @P0 LDG.E R13, desc[UR6][R4.64+0xc08] ;  /* 0x000c0806040d0981 */ /* 0x000368000c1e1900 */
[----:B------:R1:W5:Y:S04]  /*22d0*/  @!P0 LDG.E R15, desc[UR6][R6.64+0xc00] ;  /* 0x000c0006060f8981 */ /* 0x000368000c1e1900 */
[----:B------:R1:W5:Y:S04]  /*22e0*/  @!P0 LDG.E R14, desc[UR6][R6.64+0xc04] ;  /* 0x000c0406060e8981 */ /* 0x000368000c1e1900 */
[----:B------:R1:W5:Y:S02]  /*22f0*/  @!P0 LDG.E R13, desc[UR6][R6.64+0xc08] ;  /* 0x000c0806060d8981 */ /* 0x000364000c1e1900 */
.L_x_12:
[----:B------:R-:W-:Y:S05]  /*2300*/  BSYNC.RECONVERGENT B1 ;  /* 0x0000000000017941 */ /* 0x000fea0003800200 */
.L_x_11:
        /* <DEDUP_REMOVED lines=11> */
.L_x_14:
[----:B------:R-:W-:Y:S05]  /*23c0*/  BSYNC.RECONVERGENT B1 ;  /* 0x0000000000017941 */ /* 0x000fea0003800200 */
.L_x_13:
        /* <DEDUP_REMOVED lines=11> */
.L_x_16:
[----:B------:R-:W-:Y:S05]  /*2480*/  BSYNC.RECONVERGENT B1 ;  /* 0x0000000000017941 */ /* 0x000fea0003800200 */
.L_x_15:
[----:B------:R-:W-:-:S04]  /*2490*/  LOP3.LUT R22, R2, 0x400, RZ, 0xfc, !PT ;  /* 0x0000040002167812 */ /* 0x000fc800078efcff */
        /* <DEDUP_REMOVED lines=8> */
[----:B------:R4:W5:Y:S01]  /*2520*/  @!P0 LDG.E R24, desc[UR6][R6.64+0x3008] ;  /* 0x0030080606188981 */ /* 0x000962000c1e1900 */
[----:B------:R-:W-:Y:S05]  /*2530*/  BRA `(.L_x_17) ;  /* 0x00000004002c7947 */ /* 0x000fea0003800000 */
.L_x_8:
[----:B------:R-:W-:Y:S01]  /*2540*/  IMAD.MOV.U32 R5, RZ, RZ, R9 ;  /* 0x000000ffff057224 */ /* 0x000fe200078e0009 */
[----:B------:R-:W0:Y:S01]  /*2550*/  LDC.64 R14, c[0x0][0x3a0] ;  /* 0x0000e800ff0e7b82 */ /* 0x000e220000000a00 */
[----:B------:R-:W-:Y:S01]  /*2560*/  IMAD.IADD R9, R2, 0x1, -R3 ;  /* 0x0000000102097824 */ /* 0x000fe200078e0a03 */
[----:B------:R-:W-:Y:S01]  /*2570*/  UMOV UR4, URZ ;  /* 0x000000ff00047c82 */ /* 0x000fe20008000000 */
[----:B------:R-:W-:Y:S01]  /*2580*/  IMAD.WIDE.U32 R4, R13, 0x500, R4 ;  /* 0x000005000d047825 */ /* 0x000fe200078e0004 */
[----:B------:R-:W-:Y:S02]  /*2590*/  BSSY.RECONVERGENT B1, `(.L_x_18) ;  /* 0x0000017000017945 */ /* 0x000fe40003800200 */
[----:B------:R-:W-:Y:S01]  /*25a0*/  IADD3 R13, P1, P2, R9, R4, R12 ;  /* 0x00000004090d7210 */ /* 0x000fe20007a3e00c */
[----:B------:R-:W-:Y:S01]  /*25b0*/  VIADD R4, R5, UR4 ;  /* 0x0000000405047c36 */ /* 0x000fe20008000000 */
[----:B------:R-:W-:Y:S02]  /*25c0*/  SHF.R.S32.HI R9, RZ, 0x1f, R9 ;  /* 0x0000001fff097819 */ /* 0x000fe40000011409 */
[----:B------:R-:W-:-:S02]  /*25d0*/  IADD3 R5, P0, PT, R6, R2, RZ ;  /* 0x0000000206057210 */ /* 0x000fc40007f1e0ff */
[----:B------:R-:W-:Y:S01]  /*25e0*/  IADD3.X R12, PT, PT, R9, R4, R11, P1, P2 ;  /* 0x00000004090c7210 */ /* 0x000fe20000fe440b */
[----:B------:R-:W-:Y:S02]  /*25f0*/  IMAD.IADD R9, R3, 0x1, R10 ;  /* 0x0000000103097824 */ /* 0x000fe400078e020a */
[----:B------:R-:W-:-:S03]  /*2600*/  IMAD.X R8, RZ, RZ, R7, P0 ;  /* 0x000000ffff087224 */ /* 0x000fc600000e0607 */
[----:B------:R-:W-:Y:S01]  /*2610*/  ISETP.GE.AND P0, PT, R2, R9, PT ;  /* 0x000000090200720c */ /* 0x000fe20003f06270 */
[----:B------:R-:W-:Y:S02]  /*2620*/  IMAD R11, R8, 0xc, RZ ;  /* 0x0000000c080b7824 */ /* 0x000fe400078e02ff */
[----:B0-----:R-:W-:-:S04]  /*2630*/  IMAD.WIDE.U32 R6, R13, 0xc, R14 ;  /* 0x0000000c0d067825 */ /* 0x001fc800078e000e */
[----:B------:R-:W-:-:S04]  /*2640*/  IMAD.WIDE.U32 R4, R5, 0xc, R14 ;  /* 0x0000000c05047825 */ /* 0x000fc800078e000e */
[----:B------:R-:W-:Y:S02]  /*2650*/  IMAD R13, R12, 0xc, RZ ;  /* 0x0000000c0c0d7824 */ /* 0x000fe400078e02ff */
[----:B------:R-:W-:Y:S02]  /*2660*/  IMAD.IADD R5, R11, 0x1, R5 ;  /* 0x000000010b057824 */ /* 0x000fe400078e0205 */
[----:B------:R-:W-:Y:S01]  /*2670*/  IMAD.IADD R7, R13, 0x1, R7 ;  /* 0x000000010d077824 */ /* 0x000fe200078e0207 */
[----:B------:R-:W-:Y:S06]  /*2680*/  @P0 BRA `(.L_x_19) ;  /* 0x00000000001c0947 */ /* 0x000fec0003800000 */
[----:B------:R-:W-:-:S13]  /*2690*/  ISETP.GE.AND P0, PT, R2, R3, PT ;  /* 0x000000030200720c */ /* 0x000fda0003f06270 */
[----:B------:R0:W5:Y:S04]  /*26a0*/  @!P0 LDG.E R12, desc[UR6][R4.64] ;  /* 0x00000006040c8981 */ /* 0x000168000c1e1900 */
[----:B------:R0:W5:Y:S04]  /*26b0*/  @!P0 LDG.E R11, desc[UR6][R4.64+0x4] ;  /* 0x00000406040b8981 */ /* 0x000168000c1e1900 */
[----:B------:R0:W5:Y:S04]  /*26c0*/  @!P0 LDG.E R8, desc[UR6][R4.64+0x8] ;  /* 0x0000080604088981 */ /* 0x000168000c1e1900 */
[----:B------:R0:W5:Y:S04]  /*26d0*/  @P0 LDG.E R12, desc[UR6][R6.64] ;  /* 0x00000006060c0981 */ /* 0x000168000c1e1900 */
[----:B------:R0:W5:Y:S04]  /*26e0*/  @P0 LDG.E R11, desc[UR6][R6.64+0x4] ;  /* 0x00000406060b0981 */ /* 0x000168000c1e1900 */
[----:B------:R0:W5:Y:S02]  /*26f0*/  @P0 LDG.E R8, desc[UR6][R6.64+0x8] ;  /* 0x0000080606080981 */ /* 0x000164000c1e1900 */
.L_x_19:
[----:B------:R-:W-:Y:S05]  /*2700*/  BSYNC.RECONVERGENT B1 ;  /* 0x0000000000017941 */ /* 0x000fea0003800200 */
.L_x_18:
        /* <DEDUP_REMOVED lines=11> */
.L_x_21:
[----:B------:R-:W-:Y:S05]  /*27c0*/  BSYNC.RECONVERGENT B1 ;  /* 0x0000000000017941 */ /* 0x000fea0003800200 */
.L_x_20:
        /* <DEDUP_REMOVED lines=11> */
.L_x_23:
[----:B------:R-:W-:Y:S05]  /*2880*/  BSYNC.RECONVERGENT B1 ;  /* 0x0000000000017941 */ /* 0x000fea0003800200 */
.L_x_22:
        /* <DEDUP_REMOVED lines=11> */
.L_x_25:
[----:B------:R-:W-:Y:S05]  /*2940*/  BSYNC.RECONVERGENT B1 ;  /* 0x0000000000017941 */ /* 0x000fea0003800200 */
.L_x_24:
        /* <DEDUP_REMOVED lines=10> */
.L_x_17:
[----:B------:R-:W-:Y:S05]  /*29f0*/  BSYNC.RECONVERGENT B0 ;  /* 0x0000000000007941 */ /* 0x000fea0003800200 */
.L_x_7:
[----:B01234-:R-:W0:Y:S01]  /*2a00*/  S2R R4, SR_CgaCtaId ;  /* 0x0000000000047919 */ /* 0x01fe220000008800 */
[----:B------:R-:W-:-:S04]  /*2a10*/  MOV R5, 0x400 ;  /* 0x0000040000057802 */ /* 0x000fc80000000f00 */
[----:B0-----:R-:W-:-:S05]  /*2a20*/  LEA R5, R4, R5, 0x18 ;  /* 0x0000000504057211 */ /* 0x001fca00078ec0ff */
[----:B------:R-:W-:-:S05]  /*2a30*/  IMAD R7, R2, 0xc, R5 ;  /* 0x0000000c02077824 */ /* 0x000fca00078e0205 */
[----:B-----5:R0:W-:Y:S04]  /*2a40*/  STS [R7], R12 ;  /* 0x0000000c07007388 */ /* 0x0201e80000000800 */
[----:B------:R0:W-:Y:S04]  /*2a50*/  STS [R7+0x4], R11 ;  /* 0x0000040b07007388 */ /* 0x0001e80000000800 */
        /* <DEDUP_REMOVED lines=12> */
[----:B------:R0:W-:Y:S01]  /*2b20*/  STS [R7+0x3008], R24 ;  /* 0x0030081807007388 */ /* 0x0001e20000000800 */
[----:B------:R-:W-:Y:S01]  /*2b30*/  BAR.SYNC.DEFER_BLOCKING 0x0 ;  /* 0x0000000000007b1d */ /* 0x000fe20000010000 */
[----:B------:R-:W-:-:S07]  /*2b40*/  IMAD R4, R2, 0x5, RZ ;  /* 0x0000000502047824 */ /* 0x000fce00078e02ff */
[----:B------:R-:W-:Y:S01]  /*2b50*/  PREEXIT ;  /* 0x000000000000782d */ /* 0x000fe20000000000 */
[----:B------:R-:W-:Y:S01]  /*2b60*/  BSSY.RECONVERGENT B0, `(.L_x_26) ;  /* 0x0000017000007945 */ /* 0x000fe20003800200 */
[----:B------:R-:W-:-:S04]  /*2b70*/  VIMNMX R4, PT, PT, R4, R9, PT ;  /* 0x0000000904047248 */ /* 0x000fc80003fe0100 */
[C---:B------:R-:W-:Y:S01]  /*2b80*/  ISETP.GE.AND P0, PT, R4.reuse, R10, PT ;  /* 0x0000000a0400720c */ /* 0x040fe20003f06270 */
[----:B------:R-:W-:Y:S01]  /*2b90*/  IMAD.IADD R10, R4, 0x1, -R10 ;  /* 0x00000001040a7824 */ /* 0x000fe200078e0a0a */
[----:B------:R-:W-:-:S04]  /*2ba0*/  VIMNMX R6, PT, PT, R3, R4, PT ;  /* 0x0000000403067248 */ /* 0x000fc80003fe0100 */
[----:B------:R-:W-:-:S04]  /*2bb0*/  SEL R10, R10, RZ, P0 ;  /* 0x000000ff0a0a7207 */ /* 0x000fc80000000000 */
[----:B------:R-:W-:-:S13]  /*2bc0*/  ISETP.GE.AND P0, PT, R10, R6, PT ;  /* 0x000000060a00720c */ /* 0x000fda0003f06270 */
[----:B0-----:R-:W-:Y:S05]  /*2bd0*/  @P0 BRA `(.L_x_27) ;  /* 0x00000000003c0947 */ /* 0x001fea0003800000 */
[----:B------:R-:W-:-:S07]  /*2be0*/  IMAD.IADD R7, R3, 0x1, R4 ;  /* 0x0000000103077824 */ /* 0x000fce00078e0204 */
.L_x_28:
        /* <DEDUP_REMOVED lines=14> */
.L_x_27:
[----:B------:R-:W-:Y:S05]  /*2cd0*/  BSYNC.RECONVERGENT B0 ;  /* 0x0000000000007941 */ /* 0x000fea0003800200 */
.L_x_26:
        /* <DEDUP_REMOVED lines=51> */
[----:B------:R-:W-:Y:S01]  /*3010*/  @!P0 IMAD.MOV R22, RZ, RZ, R10 ;  /* 0x000000ffff168224 */ /* 0x000fe200078e020a */
[----:B------:R-:W-:Y:S01]  /*3020*/  FSEL R10, R16, R17, P1 ;  /* 0x00000011100a7208 */ /* 0x000fe20000800000 */
[----:B------:R-:W-:Y:S01]  /*3030*/  @P0 IMAD.MOV R8, RZ, RZ, R24 ;  /* 0x000000ffff080224 */ /* 0x000fe200078e0218 */
[----:B------:R-:W-:Y:S01]  /*3040*/  @!P1 LDS R17, [R4+0x8] ;  /* 0x0000080004119984 */ /* 0x000fe20000000800 */
[--C-:B------:R-:W-:Y:S02]  /*3050*/  @P0 IMAD R26, R22, 0xc, R5.reuse ;  /* 0x0000000c161a0824 */ /* 0x100fe400078e0205 */
[----:B------:R-:W-:Y:S01]  /*3060*/  @!P0 IMAD R25, R8, 0xc, R5 ;  /* 0x0000000c08198824 */ /* 0x000fe200078e0205 */
[----:B------:R1:W2:Y:S01]  /*3070*/  @P1 LDS R16, [R23+0x8] ;  /* 0x0000080017101984 */ /* 0x0002a20000000800 */
[----:B------:R-:W-:Y:S01]  /*3080*/  ISETP.GE.AND P1, PT, R22, R9, PT ;  /* 0x000000091600720c */ /* 0x000fe20003f26270 */
[----:B------:R-:W-:Y:S02]  /*3090*/  VIADD R24, R8, 0x1 ;  /* 0x0000000108187836 */ /* 0x000fe40000000000 */
[----:B------:R-:W-:Y:S04]  /*30a0*/  @!P0 LDS R20, [R25] ;  /* 0x0000000019148984 */ /* 0x000fe80000000800 */
[----:B------:R-:W3:Y:S01]  /*30b0*/  @P0 LDS R21, [R26] ;  /* 0x000000001a150984 */ /* 0x000ee20000000800 */
[----:B-1----:R-:W-:-:S03]  /*30c0*/  VIADD R23, R22, 0x1 ;  /* 0x0000000116177836 */ /* 0x002fc60000000000 */
[----:B------:R-:W-:Y:S04]  /*30d0*/  @!P0 LDS R19, [R25+0x4] ;  /* 0x0000040019138984 */ /* 0x000fe80000000800 */
[----:B------:R-:W1:Y:S01]  /*30e0*/  @P0 LDS R18, [R26+0x4] ;  /* 0x000004001a120984 */ /* 0x000e620000000800 */
[----:B--2---:R-:W-:-:S03]  /*30f0*/  FSEL R4, R16, R17, P0 ;  /* 0x0000001110047208 */ /* 0x004fc60000000000 */
[----:B------:R2:W-:Y:S04]  /*3100*/  @!P0 LDS R17, [R25+0x8] ;  /* 0x0000080019118984 */ /* 0x0005e80000000800 */
[----:B------:R4:W5:Y:S01]  /*3110*/  @P0 LDS R16, [R26+0x8] ;  /* 0x000008001a100984 */ /* 0x0009620000000800 */
[----:B------:R-:W-:Y:S02]  /*3120*/  PLOP3.LUT P0, PT, PT, PT, PT, 0x8, 0x80 ;  /* 0x000000000080781c */ /* 0x000fe40003f0e170 */
[----:B---3--:R-:W-:-:S04]  /*3130*/  @!P1 ISETP.GE.AND P2, PT, R21, R20, PT ;  /* 0x000000141500920c */ /* 0x008fc80003f46270 */
[----:B------:R-:W-:-:S13]  /*3140*/  @!P1 ISETP.GE.OR P0, PT, R8, R3, !P2 ;  /* 0x000000030800920c */ /* 0x000fda0005706670 */
[----:B------:R-:W-:Y:S01]  /*3150*/  @P0 IMAD.MOV R24, RZ, RZ, R8 ;  /* 0x000000ffff180224 */ /* 0x000fe200078e0208 */
[----:B------:R-:W-:Y:S01]  /*3160*/  MOV R8, 0x400 ;  /* 0x0000040000087802 */ /* 0x000fe20000000f00 */
[----:B------:R-:W-:Y:S02]  /*3170*/  @!P0 IMAD.MOV R23, RZ, RZ, R22 ;  /* 0x000000ffff178224 */ /* 0x000fe400078e0216 */
[----:B--2---:R-:W-:Y:S01]  /*3180*/  @!P0 IMAD R25, R24, 0xc, R5 ;  /* 0x0000000c18198824 */ /* 0x004fe200078e0205 */
[----:B0-----:R-:W-:Y:S02]  /*3190*/  LEA R8, R27, R8, 0x18 ;  /* 0x000000081b087211 */ /* 0x001fe400078ec0ff */
[----:B------:R-:W-:Y:S02]  /*31a0*/  SEL R5, R21, R20, P0 ;  /* 0x0000001415057207 */ /* 0x000fe40000000000 */
[----:B------:R-:W-:Y:S01]  /*31b0*/  @!P0 LDS R20, [R25] ;  /* 0x0000000019148984 */ /* 0x000fe20000000800 */
[C---:B----4-:R-:W-:Y:S01]  /*31c0*/  @P0 IMAD R26, R23.reuse, 0xc, R8 ;  /* 0x0000000c171a0824 */ /* 0x050fe200078e0208 */
[----:B------:R-:W-:-:S02]  /*31d0*/  ISETP.GE.AND P1, PT, R23, R9, PT ;  /* 0x000000091700720c */ /* 0x000fc40003f26270 */
[----:B-1----:R-:W-:Y:S02]  /*31e0*/  FSEL R23, R18, R19, P0 ;  /* 0x0000001312177208 */ /* 0x002fe40000000000 */
[----:B------:R-:W0:Y:S04]  /*31f0*/  @P0 LDS R21, [R26] ;  /* 0x000000001a150984 */ /* 0x000e280000000800 */
[----:B------:R-:W-:Y:S01]  /*3200*/  @!P0 LDS R19, [R25+0x4] ;  /* 0x0000040019138984 */ /* 0x000fe20000000800 */
[----:B-----5:R-:W-:-:S03]  /*3210*/  FSEL R22, R16, R17, P0 ;  /* 0x0000001110167208 */ /* 0x020fc60000000000 */
[----:B------:R-:W-:Y:S04]  /*3220*/  @!P0 LDS R17, [R25+0x8] ;  /* 0x0000080019118984 */ /* 0x000fe80000000800 */
[----:B------:R-:W1:Y:S04]  /*3230*/  @P0 LDS R18, [R26+0x4] ;  /* 0x000004001a120984 */ /* 0x000e680000000800 */
        /* <DEDUP_REMOVED lines=10> */
[----:B------:R-:W-:Y:S02]  /*32e0*/  SHF.R.U32.HI R17, RZ, 0x5, R2 ;  /* 0x00000005ff117819 */ /* 0x000fe40000011602 */
[----:B------:R-:W-:-:S03]  /*32f0*/  ISETP.NE.AND P0, PT, R2, RZ, PT ;  /* 0x000000ff0200720c */ /* 0x000fc60003f05270 */
[----:B0-----:R-:W-:-:S04]  /*3300*/  IMAD R17, R17, 0x20, R16 ;  /* 0x0000002011117824 */ /* 0x001fc800078e0210 */
[----:B------:R-:W-:-:S04]  /*3310*/  IMAD R17, R17, 0x5, RZ ;  /* 0x0000000511117824 */ /* 0x000fc800078e02ff */
[----:B------:R-:W-:Y:S02]  /*3320*/  IMAD R24, R17, 0xc, R8 ;  /* 0x0000000c11187824 */ /* 0x000fe400078e0208 */
[----:B------:R-:W-:-:S03]  /*3330*/  IMAD R17, R16, -0x4, R17 ;  /* 0xfffffffc10117824 */ /* 0x000fc600078e0211 */
[----:B------:R-:W-:Y:S01]  /*3340*/  STS [R24], R12 ;  /* 0x0000000c18007388 */ /* 0x000fe20000000800 */
[----:B------:R-:W-:-:S03]  /*3350*/  IMAD R26, R17, 0xc, R8 ;  /* 0x0000000c111a7824 */ /* 0x000fc600078e0208 */
        /* <DEDUP_REMOVED lines=8> */
[----:B------:R0:W-:Y:S04]  /*33e0*/  STS [R24+0x24], R5 ;  /* 0x0000240518007388 */ /* 0x0001e80000000800 */
[----:B------:R-:W-:Y:S04]  /*33f0*/  STS [R24+0x28], R23 ;  /* 0x0000281718007388 */ /* 0x000fe80000000800 */
[----:B------:R-:W-:Y:S01]  /*3400*/  STS [R24+0x2c], R22 ;  /* 0x00002c1618007388 */ /* 0x000fe20000000800 */
[----:B0-----:R-:W0:Y:S03]  /*3410*/  LDC.64 R4, c[0x0][0x3a0] ;  /* 0x0000e800ff047b82 */ /* 0x001e260000000a00 */
[----:B------:R-:W-:Y:S04]  /*3420*/  STS [R24+0x30], R20 ;  /* 0x0000301418007388 */ /* 0x000fe80000000800 */
[----:B------:R-:W-:Y:S04]  /*3430*/  STS [R24+0x34], R19 ;  /* 0x0000341318007388 */ /* 0x000fe80000000800 */
[----:B------:R1:W-:Y:S01]  /*3440*/  STS [R24+0x38], R3 ;  /* 0x0000380318007388 */ /* 0x0003e20000000800 */
[----:B------:R-:W-:-:S03]  /*3450*/  NOP ;  /* 0x0000000000007918 */ /* 0x000fc60000000000 */
[----:B------:R-:W-:Y:S01]  /*3460*/  LDS R17, [R26] ;  /* 0x000000001a117984 */ /* 0x000fe20000000800 */
[----:B-1----:R-:W-:-:S03]  /*3470*/  LOP3.LUT R3, R2, 0x1f, RZ, 0xc0, !PT ;  /* 0x0000001f02037812 */ /* 0x002fc600078ec0ff */
[----:B------:R-:W-:Y:S01]  /*3480*/  LDS R18, [R26+0x4] ;  /* 0x000004001a127984 */ /* 0x000fe20000000800 */
[----:B------:R-:W-:-:S03]  /*3490*/  LOP3.LUT R2, R2, 0x3e0, RZ, 0xc0, !PT ;  /* 0x000003e002027812 */ /* 0x000fc600078ec0ff */
[----:B------:R-:W-:Y:S02]  /*34a0*/  LDS R16, [R26+0x8] ;  /* 0x000008001a107984 */ /* 0x000fe40000000800 */
[----:B------:R-:W-:Y:S02]  /*34b0*/  IMAD R2, R2, 0x5, R3 ;  /* 0x0000000502027824 */ /* 0x000fe400078e0203 */
[----:B------:R-:W-:Y:S01]  /*34c0*/  LDS R14, [R26+0x180] ;  /* 0x000180001a0e7984 */ /* 0x000fe20000000800 */
[----:B------:R-:W-:-:S03]  /*34d0*/  IMAD.MOV.U32 R3, RZ, RZ, RZ ;  /* 0x000000ffff037224 */ /* 0x000fc600078e00ff */
[----:B------:R-:W-:Y:S01]  /*34e0*/  LDS R12, [R26+0x184] ;  /* 0x000184001a0c7984 */ /* 0x000fe20000000800 */
[----:B------:R-:W-:-:S03]  /*34f0*/  IMAD.WIDE.U32 R6, R0, 0x500, R2 ;  /* 0x0000050000067825 */ /* 0x000fc600078e0002 */
[----:B------:R-:W-:Y:S01]  /*3500*/  LDS R10, [R26+0x188] ;  /* 0x000188001a0a7984 */ /* 0x000fe20000000800 */
[----:B------:R-:W-:Y:S02]  /*3510*/  VIADD R3, R2, 0x20 ;  /* 0x0000002002037836 */ /* 0x000fe40000000000 */
[----:B------:R-:W-:Y:S01]  /*3520*/  IMAD R0, R7, 0xc, RZ ;  /* 0x0000000c07007824 */ /* 0x000fe200078e02ff */
[----:B------:R-:W-:Y:S01]  /*3530*/  LDS R29, [R26+0x300] ;  /* 0x000300001a1d7984 */ /* 0x000fe20000000800 */
[----:B0-----:R-:W-:-:S03]  /*3540*/  IMAD.WIDE.U32 R4, R6, 0xc, R4 ;  /* 0x0000000c06047825 */ /* 0x001fc600078e0004 */
[----:B------:R-:W-:Y:S01]  /*3550*/  LDS R27, [R26+0x304] ;  /* 0x000304001a1b7984 */ /* 0x000fe20000000800 */
[C---:B------:R-:W-:Y:S02]  /*3560*/  VIADD R7, R2.reuse, 0x40 ;  /* 0x0000004002077836 */ /* 0x040fe40000000000 */
[----:B------:R-:W-:Y:S01]  /*3570*/  IMAD.IADD R5, R5, 0x1, R0 ;  /* 0x0000000105057824 */ /* 0x000fe200078e0200 */
[----:B------:R-:W-:Y:S04]  /*3580*/  LDS R25, [R26+0x308] ;  /* 0x000308001a197984 */ /* 0x000fe80000000800 */
[----:B------:R-:W-:Y:S04]  /*3590*/  LDS R23, [R26+0x480] ;  /* 0x000480001a177984 */ /* 0x000fe80000000800 */
[----:B------:R-:W-:Y:S04]  /*35a0*/  LDS R21, [R26+0x484] ;  /* 0x000484001a157984 */ /* 0x000fe80000000800 */
[----:B------:R-:W-:Y:S04]  /*35b0*/  LDS R19, [R26+0x488] ;  /* 0x000488001a137984 */ /* 0x000fe80000000800 */
[----:B------:R-:W-:Y:S04]  /*35c0*/  LDS R11, [R26+0x600] ;  /* 0x000600001a0b7984 */ /* 0x000fe80000000800 */
[----:B------:R-:W-:Y:S04]  /*35d0*/  LDS R13, [R26+0x604] ;  /* 0x000604001a0d7984 */ /* 0x000fe80000000800 */
[----:B------:R-:W-:Y:S04]  /*35e0*/  LDS R15, [R26+0x608] ;  /* 0x000608001a0f7984 */ /* 0x000fe80000000800 */
[----:B------:R-:W-:Y:S01]  /*35f0*/  @!P0 STS [R8+0x3c00], R9 ;  /* 0x003c000908008388 */ /* 0x000fe20000000800 */
[----:B------:R-:W-:Y:S06]  /*3600*/  BAR.SYNC.DEFER_BLOCKING 0x0 ;  /* 0x0000000000007b1d */ /* 0x000fec0000010000 */
[----:B------:R-:W0:Y:S02]  /*3610*/  LDS R20, [R8+0x3c00] ;  /* 0x003c000008147984 */ /* 0x000e240000000800 */
[----:B0-----:R-:W-:-:S02]  /*3620*/  ISETP.GE.AND P0, PT, R2, R20, PT ;  /* 0x000000140200720c */ /* 0x001fc40003f06270 */
[-C--:B------:R-:W-:Y:S01]  /*3630*/  ISETP.GE.AND P1, PT, R3, R20.reuse, PT ;  /* 0x000000140300720c */ /* 0x080fe20003f26270 */
[----:B------:R-:W-:Y:S01]  /*3640*/  VIADD R3, R2, 0x60 ;  /* 0x0000006002037836 */ /* 0x000fe20000000000 */
[----:B------:R-:W-:-:S04]  /*3650*/  ISETP.GE.AND P2, PT, R7, R20, PT ;  /* 0x000000140700720c */ /* 0x000fc80003f46270 */
[----:B------:R-:W-:Y:S01]  /*3660*/  ISETP.GE.AND P3, PT, R3, R20, PT ;  /* 0x000000140300720c */ /* 0x000fe20003f66270 */
[----:B------:R-:W-:-:S04]  /*3670*/  VIADD R3, R2, 0x80 ;  /* 0x0000008002037836 */ /* 0x000fc80000000000 */
[----:B------:R0:W-:Y:S04]  /*3680*/  @!P0 STG.E desc[UR6][R4.64], R17 ;  /* 0x0000001104008986 */ /* 0x0001e8000c101906 */
[----:B------:R0:W-:Y:S04]  /*3690*/  @!P0 STG.E desc[UR6][R4.64+0x4], R18 ;  /* 0x0000041204008986 */ /* 0x0001e8000c101906 */
[----:B------:R0:W-:Y:S01]  /*36a0*/  @!P0 STG.E desc[UR6][R4.64+0x8], R16 ;  /* 0x0000081004008986 */ /* 0x0001e2000c101906 */
[----:B------:R-:W-:-:S03]  /*36b0*/  ISETP.GE.AND P0, PT, R3, R20, PT ;  /* 0x000000140300720c */ /* 0x000fc60003f06270 */
[----:B------:R0:W-:Y:S04]  /*36c0*/  @!P1 STG.E desc[UR6][R4.64+0x180], R14 ;  /* 0x0001800e04009986 */ /* 0x0001e8000c101906 */
[----:B------:R0:W-:Y:S04]  /*36d0*/  @!P1 STG.E desc[UR6][R4.64+0x184], R12 ;  /* 0x0001840c04009986 */ /* 0x0001e8000c101906 */
[----:B------:R0:W-:Y:S04]  /*36e0*/  @!P1 STG.E desc[UR6][R4.64+0x188], R10 ;  /* 0x0001880a04009986 */ /* 0x0001e8000c101906 */
[----:B------:R0:W-:Y:S04]  /*36f0*/  @!P2 STG.E desc[UR6][R4.64+0x300], R29 ;  /* 0x0003001d0400a986 */ /* 0x0001e8000c101906 */
[----:B------:R0:W-:Y:S04]  /*3700*/  @!P2 STG.E desc[UR6][R4.64+0x304], R27 ;  /* 0x0003041b0400a986 */ /* 0x0001e8000c101906 */
[----:B------:R0:W-:Y:S04]  /*3710*/  @!P2 STG.E desc[UR6][R4.64+0x308], R25 ;  /* 0x000308190400a986 */ /* 0x0001e8000c101906 */
[----:B------:R0:W-:Y:S04]  /*3720*/  @!P3 STG.E desc[UR6][R4.64+0x480], R23 ;  /* 0x000480170400b986 */ /* 0x0001e8000c101906 */
[----:B------:R0:W-:Y:S04]  /*3730*/  @!P3 STG.E desc[UR6][R4.64+0x484], R21 ;  /* 0x000484150400b986 */ /* 0x0001e8000c101906 */
[----:B------:R0:W-:Y:S01]  /*3740*/  @!P3 STG.E desc[UR6][R4.64+0x488], R19 ;  /* 0x000488130400b986 */ /* 0x0001e2000c101906 */
[----:B------:R-:W-:Y:S05]  /*3750*/  @P0 EXIT ;  /* 0x000000000000094d */ /* 0x000fea0003800000 */
[----:B------:R-:W-:Y:S04]  /*3760*/  STG.E desc[UR6][R4.64+0x600], R11 ;  /* 0x0006000b04007986 */ /* 0x000fe8000c101906 */
[----:B------:R-:W-:Y:S04]  /*3770*/  STG.E desc[UR6][R4.64+0x604], R13 ;  /* 0x0006040d04007986 */ /* 0x000fe8000c101906 */
[----:B------:R-:W-:Y:S01]  /*3780*/  STG.E desc[UR6][R4.64+0x608], R15 ;  /* 0x0006080f04007986 */ /* 0x000fe2000c101906 */
[----:B------:R-:W-:Y:S05]  /*3790*/  EXIT ;  /* 0x000000000000794d */ /* 0x000fea0003800000 */
.L_x_29:
        /* <DEDUP_REMOVED lines=32> */
[----:B------:R-:W-:Y:S02]  /*39a0*/  IMAD.MOV.U32 R3, RZ, RZ, RZ ;  /* 0x000000ffff037224 */ /* 0x000fe400078e00ff */
[----:B------:R-:W-:Y:S01]  /*39b0*/  VIADD R22, R2, 0x40 ;  /* 0x0000004002167836 */ /* 0x000fe20000000000 */
[----:B------:R-:W-:Y:S01]  /*39c0*/  LDS R12, [R26+0x184] ;  /* 0x000184001a0c7984 */ /* 0x000fe20000000800 */
[----:B------:R-:W-:-:S03]  /*39d0*/  IMAD.WIDE.U32 R6, R0, 0x500, R2 ;  /* 0x0000050000067825 */ /* 0x000fc600078e0002 */
[----:B------:R-:W-:Y:S01]  /*39e0*/  LDS R10, [R26+0x188] ;  /* 0x000188001a0a7984 */ /* 0x000fe20000000800 */
[----:B------:R-:W-:Y:S02]  /*39f0*/  IMAD R3, R7, 0xc, RZ ;  /* 0x0000000c07037824 */ /* 0x000fe400078e02ff */
[C---:B------:R-:W-:Y:S01]  /*3a00*/  VIADD R0, R2.reuse, 0x20 ;  /* 0x0000002002007836 */ /* 0x040fe20000000000 */
[----:B------:R-:W-:Y:S01]  /*3a10*/  LDS R29, [R26+0x300] ;  /* 0x000300001a1d7984 */ /* 0x000fe20000000800 */
[----:B------:R-:W-:Y:S02]  /*3a20*/  VIADD R7, R2, 0x60 ;  /* 0x0000006002077836 */ /* 0x000fe40000000000 */
[----:B0-----:R-:W-:Y:S01]  /*3a30*/  IMAD.WIDE.U32 R4, R6, 0xc, R4 ;  /* 0x0000000c06047825 */ /* 0x001fe200078e0004 */
[----:B------:R-:W-:Y:S03]  /*3a40*/  LDS R27, [R26+0x304] ;  /* 0x000304001a1b7984 */ /* 0x000fe60000000800 */
        /* <DEDUP_REMOVED lines=8> */
[----:B------:R0:W-:Y:S01]  /*3ad0*/  @!P0 STS [R8+0x3c00], R9 ;  /* 0x003c000908008388 */ /* 0x0001e20000000800 */
[----:B------:R-:W-:Y:S01]  /*3ae0*/  BAR.SYNC.DEFER_BLOCKING 0x0 ;  /* 0x0000000000007b1d */ /* 0x000fe20000010000 */
[----:B0-----:R-:W-:-:S05]  /*3af0*/  VIADD R9, R2, 0x80 ;  /* 0x0000008002097836 */ /* 0x001fca0000000000 */
[----:B------:R-:W0:Y:S02]  /*3b00*/  LDS R20, [R8+0x3c00] ;  /* 0x003c000008147984 */ /* 0x000e240000000800 */
[-C--:B0-----:R-:W-:Y:S02]  /*3b10*/  ISETP.GE.AND P0, PT, R2, R20.reuse, PT ;  /* 0x000000140200720c */ /* 0x081fe40003f06270 */
[-C--:B------:R-:W-:Y:S02]  /*3b20*/  ISETP.GE.AND P1, PT, R0, R20.reuse, PT ;  /* 0x000000140000720c */ /* 0x080fe40003f26270 */
[-C--:B------:R-:W-:Y:S02]  /*3b30*/  ISETP.GE.AND P2, PT, R22, R20.reuse, PT ;  /* 0x000000141600720c */ /* 0x080fe40003f46270 */
[-C--:B------:R-:W-:Y:S02]  /*3b40*/  ISETP.GE.AND P3, PT, R7, R20.reuse, PT ;  /* 0x000000140700720c */ /* 0x080fe40003f66270 */
[----:B------:R-:W-:-:S05]  /*3b50*/  ISETP.GE.AND P4, PT, R9, R20, PT ;  /* 0x000000140900720c */ /* 0x000fca0003f86270 */
        /* <DEDUP_REMOVED lines=17> */
.L_x_30:
[----:B------:R-:W-:-:S00]  /*3c70*/  BRA `(.L_x_30) ;  /* 0xfffffffc00fc7947 */ /* 0x000fc0000383ffff */
[----:B------:R-:W-:-:S00]  /*3c80*/  NOP ;  /* 0x0000000000007918 */ /* 0x000fc00000000000 */
[----:B------:R-:W-:-:S00]  /*3c90*/  NOP ;  /* 0x0000000000007918 */ /* 0x000fc00000000000 */
[----:B------:R-:W-:-:S00]  /*3ca0*/  NOP ;  /* 0x0000000000007918 */ /* 0x000fc00000000000 */
[----:B------:R-:W-:-:S00]  /*3cb0*/  NOP ;  /* 0x0000000000007918 */ /* 0x000fc00000000000 */
[----:B------:R-:W-:-:S00]  /*3cc0*/  NOP ;  /* 0x0000000000007918 */ /* 0x000fc00000000000 */
[----:B------:R-:W-:-:S00]  /*3cd0*/  NOP ;  /* 0x0000000000007918 */ /* 0x000fc00000000000 */
[----:B------:R-:W-:-:S00]  /*3ce0*/  NOP ;  /* 0x0000000000007918 */ /* 0x000fc00000000000 */
[----:B------:R-:W-:-:S00]  /*3cf0*/  NOP ;  /* 0x0000000000007918 */ /* 0x000fc00000000000 */
.L_x_154:


//--------------------- .text._ZN3cub18CUB_300001_SM_10006detail10merge_sort30DeviceMergeSortPartitionKernelIP9pair_typem15KeyValueCompareS4_EEvbT_PT2_T0_SA_PSA_T1_SA_i --------------------------
	.section	.text._ZN3cub18CUB_300001_SM_10006detail10merge_sort30DeviceMergeSortPartitionKernelIP9pair_typem15KeyValueCompareS4_EEvbT_PT2_T0_SA_PSA_T1_SA_i,"ax",@progbits
	.align	128
        .global         _ZN3cub18CUB_300001_SM_10006detail10merge_sort30DeviceMergeSortPartitionKernelIP9pair_typem15KeyValueCompareS4_EEvbT_PT2_T0_SA_PSA_T1_SA_i
        .type           _ZN3cub18CUB_300001_SM_10006detail10merge_sort30DeviceMergeSortPartitionKernelIP9pair_typem15KeyValueCompareS4_EEvbT_PT2_T0_SA_PSA_T1_SA_i,@function
        .size           _ZN3cub18CUB_300001_SM_10006detail10merge_sort30DeviceMergeSortPartitionKernelIP9pair_typem15KeyValueCompareS4_EEvbT_PT2_T0_SA_PSA_T1_SA_i,(.L_x_155 - _ZN3cub18CUB_300001_SM_10006detail10merge_sort30DeviceMergeSortPartitionKernelIP9pair_typem15KeyValueCompareS4_EEvbT_PT2_T0_SA_PSA_T1_SA_i)
        .other          _ZN3cub18CUB_300001_SM_10006detail10merge_sort30DeviceMergeSortPartitionKernelIP9pair_typem15KeyValueCompareS4_EEvbT_PT2_T0_SA_PSA_T1_SA_i,@"STO_CUDA_ENTRY STV_DEFAULT"
_ZN3cub18CUB_300001_SM_10006detail10merge_sort30DeviceMergeSortPartitionKernelIP9pair_typem15KeyValueCompareS4_EEvbT_PT2_T0_SA_PSA_T1_SA_i:
.text._ZN3cub18CUB_300001_SM_10006detail10merge_sort30DeviceMergeSortPartitionKernelIP9pair_typem15KeyValueCompareS4_EEvbT_PT2_T0_SA_PSA_T1_SA_i:
[----:B------:R-:W-:Y:S01]  /*0000*/  LDC R1, c[0x0][0x37c] ;  /* 0x0000df00ff017b82 */ /* 0x000fe20000000800 */
[----:B------:R-:W0:Y:S01]  /*0010*/  S2R R5, SR_CTAID.X ;  /* 0x0000000000057919 */ /* 0x000e220000002500 */
[----:B------:R-:W0:Y:S01]  /*0020*/  LDCU UR4, c[0x0][0x360] ;  /* 0x00006c00ff0477ac */ /* 0x000e220008000800 */
[----:B------:R-:W0:Y:S01]  /*0030*/  S2R R0, SR_TID.X ;  /* 0x0000000000007919 */ /* 0x000e220000002100 */
[----:B------:R-:W1:Y:S01]  /*0040*/  LDCU.64 UR10, c[0x0][0x3a0] ;  /* 0x00007400ff0a77ac */ /* 0x000e620008000a00 */
[----:B0-----:R-:W-:-:S05]  /*0050*/  IMAD R5, R5, UR4, R0 ;  /* 0x0000000405057c24 */ /* 0x001fca000f8e0200 */
[----:B-1----:R-:W-:-:S04]  /*0060*/  ISETP.GE.U32.AND P0, PT, R5, UR10, PT ;  /* 0x0000000a05007c0c */ /* 0x002fc8000bf06070 */
[----:B------:R-:W-:-:S13]  /*0070*/  ISETP.GE.U32.AND.EX P0, PT, RZ, UR11, PT, P0 ;  /* 0x0000000bff007c0c */ /* 0x000fda000bf06100 */
[----:B------:R-:W-:Y:S05]  /*0080*/  @P0 EXIT ;  /* 0x000000000000094d */ /* 0x000fea0003800000 */
[----:B------:R-:W0:Y:S01]  /*0090*/  LDCU.64 UR6, c[0x0][0x3b8] ;  /* 0x00007700ff0677ac */ /* 0x000e220008000a00 */
[----:B------:R-:W1:Y:S01]  /*00a0*/  LDC R0, c[0x0][0x3c0] ;  /* 0x0000f000ff007b82 */ /* 0x000e620000000800 */
[----:B------:R-:W-:Y:S01]  /*00b0*/  IADD3 R6, P2, PT, R5, 0x1, RZ ;  /* 0x0000000105067810 */ /* 0x000fe20007f5e0ff */
[----:B------:R-:W-:Y:S01]  /*00c0*/  ACQBULK ;  /* 0x000000000000782e */ /* 0x000fe20000000000 */
[----:B------:R-:W2:Y:S02]  /*00d0*/  LDCU.64 UR8, c[0x0][0x358] ;  /* 0x00006b00ff0877ac */ /* 0x000ea40008000a00 */
[----:B------:R-:W-:Y:S01]  /*00e0*/  ISETP.NE.U32.AND P0, PT, R6, UR10, PT ;  /* 0x0000000a06007c0c */ /* 0x000fe2000bf05070 */
[----:B------:R-:W-:-:S05]  /*00f0*/  IMAD.X R6, RZ, RZ, RZ, P2 ;  /* 0x000000ffff067224 */ /* 0x000fca00010e06ff */
[----:B------:R-:W-:Y:S01]  /*0100*/  ISETP.NE.AND.EX P0, PT, R6, UR11, PT, P0 ;  /* 0x0000000b06007c0c */ /* 0x000fe2000bf05300 */
[----:B0-----:R-:W-:Y:S02]  /*0110*/  UIADD3 UR4, UPT, UPT, -UR6, URZ, URZ ;  /* 0x000000ff06047290 */ /* 0x001fe4000fffe1ff */
[----:B------:R-:W-:-:S04]  /*0120*/  USHF.R.U32.HI UR5, URZ, 0x1, UR7 ;  /* 0x00000001ff057899 */ /* 0x000fc80008011607 */
[----:B------:R-:W-:Y:S01]  /*0130*/  LOP3.LUT R7, R5, UR4, RZ, 0xc0, !PT ;  /* 0x0000000405077c12 */ /* 0x000fe2000f8ec0ff */
[----:B------:R-:W-:Y:S01]  /*0140*/  USHF.R.U64 UR4, UR6, 0x1, UR7 ;  /* 0x0000000106047899 */ /* 0x000fe20008001207 */
[----:B-1----:R-:W-:Y:S01]  /*0150*/  SHF.R.S32.HI R13, RZ, 0x1f, R0 ;  /* 0x0000001fff0d7819 */ /* 0x002fe20000011400 */
[----:B------:R-:W-:Y:S02]  /*0160*/  IMAD R4, R0, UR5, RZ ;  /* 0x0000000500047c24 */ /* 0x000fe4000f8e02ff */
[----:B------:R-:W-:-:S04]  /*0170*/  IMAD.WIDE.U32 R2, R7, R0, RZ ;  /* 0x0000000007027225 */ /* 0x000fc800078e00ff */
[----:B------:R-:W-:-:S04]  /*0180*/  IMAD.WIDE.U32 R8, R0, UR4, RZ ;  /* 0x0000000400087c25 */ /* 0x000fc8000f8e00ff */
[C---:B------:R-:W-:Y:S01]  /*0190*/  IMAD R11, R13.reuse, UR4, R4 ;  /* 0x000000040d0b7c24 */ /* 0x040fe2000f8e0204 */
[----:B------:R-:W0:Y:S01]  /*01a0*/  LDCU.64 UR4, c[0x0][0x398] ;  /* 0x00007300ff0477ac */ /* 0x000e220008000a00 */
[----:B------:R-:W-:Y:S01]  /*01b0*/  IMAD R3, R13, R7, R3 ;  /* 0x000000070d037224 */ /* 0x000fe200078e0203 */
[----:B------:R-:W-:Y:S01]  /*01c0*/  LOP3.LUT R7, RZ, R2, RZ, 0x33, !PT ;  /* 0x00000002ff077212 */ /* 0x000fe200078e33ff */
[----:B------:R-:W-:-:S03]  /*01d0*/  IMAD.IADD R9, R9, 0x1, R11 ;  /* 0x0000000109097824 */ /* 0x000fc600078e020b */
[----:B------:R-:W-:Y:S02]  /*01e0*/  ISETP.LT.U32.AND P1, PT, R8, R7, PT ;  /* 0x000000070800720c */ /* 0x000fe40003f21070 */
[----:B------:R-:W-:-:S04]  /*01f0*/  LOP3.LUT R4, RZ, R3, RZ, 0x33, !PT ;  /* 0x00000003ff047212 */ /* 0x000fc800078e33ff */
[----:B------:R-:W-:-:S04]  /*0200*/  ISETP.LT.U32.AND.EX P1, PT, R9, R4, PT, P1 ;  /* 0x000000040900720c */ /* 0x000fc80003f21110 */
[----:B------:R-:W-:Y:S02]  /*0210*/  SEL R7, R8, R7, P1 ;  /* 0x0000000708077207 */ /* 0x000fe40000800000 */
[----:B------:R-:W-:Y:S02]  /*0220*/  SEL R4, R9, R4, P1 ;  /* 0x0000000409047207 */ /* 0x000fe40000800000 */
[----:B------:R-:W-:Y:S02]  /*0230*/  IADD3 R10, P1, PT, R7, R2, RZ ;  /* 0x00000002070a7210 */ /* 0x000fe40007f3e0ff */
[----:B------:R-:W1:Y:S03]  /*0240*/  @!P0 LDC.64 R6, c[0x0][0x3a8] ;  /* 0x0000ea00ff068b82 */ /* 0x000e660000000a00 */
[----:B------:R-:W-:Y:S01]  /*0250*/  IMAD.X R4, R4, 0x1, R3, P1 ;  /* 0x0000000104047824 */ /* 0x000fe200008e0603 */
[----:B0-----:R-:W-:-:S04]  /*0260*/  ISETP.LT.U32.AND P1, PT, R10, UR4, PT ;  /* 0x000000040a007c0c */ /* 0x001fc8000bf21070 */
[----:B------:R-:W-:-:S04]  /*0270*/  ISETP.LT.U32.AND.EX P1, PT, R4, UR5, PT, P1 ;  /* 0x0000000504007c0c */ /* 0x000fc8000bf21110 */
[----:B------:R-:W-:Y:S02]  /*0280*/  SEL R10, R10, UR4, P1 ;  /* 0x000000040a0a7c07 */ /* 0x000fe40008800000 */
[----:B------:R-:W-:Y:S02]  /*0290*/  SEL R11, R4, UR5, P1 ;  /* 0x00000005040b7c07 */ /* 0x000fe40008800000 */
[----:B------:R-:W-:Y:S02]  /*02a0*/  LOP3.LUT R19, RZ, R10, RZ, 0x33, !PT ;  /* 0x0000000aff137212 */ /* 0x000fe400078e33ff */
[----:B------:R-:W-:Y:S02]  /*02b0*/  LOP3.LUT R21, RZ, R11, RZ, 0x33, !PT ;  /* 0x0000000bff157212 */ /* 0x000fe400078e33ff */
[----:B------:R-:W-:-:S04]  /*02c0*/  ISETP.LT.U32.AND P1, PT, R8, R19, PT ;  /* 0x000000130800720c */ /* 0x000fc80003f21070 */
[----:B------:R-:W-:Y:S02]  /*02d0*/  ISETP.LT.U32.AND.EX P1, PT, R9, R21, PT, P1 ;  /* 0x000000150900720c */ /* 0x000fe40003f21110 */
[----:B-1----:R-:W-:Y:S02]  /*02e0*/  @!P0 LEA R14, P2, R5, R6, 0x3 ;  /* 0x00000006050e8211 */ /* 0x002fe400078418ff */
[----:B------:R-:W-:Y:S02]  /*02f0*/  SEL R19, R8, R19, P1 ;  /* 0x0000001308137207 */ /* 0x000fe40000800000 */
[----:B------:R-:W-:Y:S02]  /*0300*/  SEL R21, R9, R21, P1 ;  /* 0x0000001509157207 */ /* 0x000fe40000800000 */
[----:B------:R-:W-:Y:S02]  /*0310*/  IADD3 R19, P3, PT, R19, R10, RZ ;  /* 0x0000000a13137210 */ /* 0x000fe40007f7e0ff */
[----:B------:R-:W-:-:S02]  /*0320*/  @!P0 LEA.HI.X R15, R5, R7, RZ, 0x3, P2 ;  /* 0x00000007050f8211 */ /* 0x000fc400010f1cff */
[C---:B------:R-:W-:Y:S01]  /*0330*/  ISETP.LT.U32.AND P1, PT, R2.reuse, UR4, PT ;  /* 0x0000000402007c0c */ /* 0x040fe2000bf21070 */
[----:B------:R-:W-:Y:S01]  /*0340*/  IMAD.X R21, R21, 0x1, R11, P3 ;  /* 0x0000000115157824 */ /* 0x000fe200018e060b */
[----:B------:R-:W-:Y:S01]  /*0350*/  ISETP.LT.U32.AND P2, PT, R19, UR4, PT ;  /* 0x0000000413007c0c */ /* 0x000fe2000bf41070 */
[----:B--2---:R0:W-:Y:S01]  /*0360*/  @!P0 STG.E.64 desc[UR8][R14.64], R10 ;  /* 0x0000000a0e008986 */ /* 0x0041e2000c101b08 */
[----:B------:R-:W-:Y:S02]  /*0370*/  ISETP.LT.U32.AND.EX P1, PT, R3, UR5, PT, P1 ;  /* 0x0000000503007c0c */ /* 0x000fe4000bf21110 */
[----:B------:R-:W-:Y:S02]  /*0380*/  ISETP.LT.U32.AND.EX P2, PT, R21, UR5, PT, P2 ;  /* 0x0000000515007c0c */ /* 0x000fe4000bf41120 */
[----:B------:R-:W-:Y:S02]  /*0390*/  SEL R7, R2, UR4, P1 ;  /* 0x0000000402077c07 */ /* 0x000fe40008800000 */
[----:B------:R-:W-:-:S02]  /*03a0*/  SEL R9, R3, UR5, P1 ;  /* 0x0000000503097c07 */ /* 0x000fc40008800000 */
[----:B------:R-:W-:Y:S02]  /*03b0*/  SEL R19, R19, UR4, P2 ;  /* 0x0000000413137c07 */ /* 0x000fe40009000000 */
[----:B------:R-:W-:Y:S01]  /*03c0*/  SEL R21, R21, UR5, P2 ;  /* 0x0000000515157c07 */ /* 0x000fe20009000000 */
[----:B------:R-:W-:Y:S06]  /*03d0*/  @!P0 EXIT ;  /* 0x000000000000894d */ /* 0x000fec0003800000 */
[----:B------:R-:W1:Y:S01]  /*03e0*/  LDCU.U8 UR5, c[0x0][0x380] ;  /* 0x00007000ff0577ac */ /* 0x000e620008000000 */
[----:B------:R-:W-:Y:S01]  /*03f0*/  IADD3 R17, P0, PT, R19, -R7, RZ ;  /* 0x8000000713117210 */ /* 0x000fe20007f1e0ff */
[----:B------:R-:W-:Y:S01]  /*0400*/  BSSY.RECONVERGENT B0, `(.L_x_31) ;  /* 0x0000078000007945 */ /* 0x000fe20003800200 */
[----:B------:R-:W-:-:S06]  /*0410*/  UIADD3 UR4, UPT, UPT, UR6, -0x1, URZ ;  /* 0xffffffff06047890 */ /* 0x000fcc000fffe0ff */
[----:B0-----:R-:W-:-:S05]  /*0420*/  LOP3.LUT R15, R5, UR4, RZ, 0xc0, !PT ;  /* 0x00000004050f7c12 */ /* 0x001fca000f8ec0ff */
[----:B------:R-:W-:Y:S01]  /*0430*/  IMAD.WIDE.U32 R2, R15, R0, RZ ;  /* 0x000000000f027225 */ /* 0x000fe200078e00ff */
[----:B-1----:R-:W-:-:S03]  /*0440*/  UPRMT UR4, UR5, 0x8880, URZ ;  /* 0x0000888005047896 */ /* 0x002fc600080000ff */
[----:B------:R-:W-:Y:S01]  /*0450*/  IMAD.X R0, R21, 0x1, ~R9, P0 ;  /* 0x0000000115007824 */ /* 0x000fe200000e0e09 */
[----:B------:R-:W-:Y:S01]  /*0460*/  ISETP.LT.U32.AND P0, PT, R2, R17, PT ;  /* 0x000000110200720c */ /* 0x000fe20003f01070 */
[----:B------:R-:W-:Y:S01]  /*0470*/  IMAD R13, R13, R15, R3 ;  /* 0x0000000f0d0d7224 */ /* 0x000fe200078e0203 */
[----:B------:R-:W-:-:S04]  /*0480*/  UISETP.NE.AND UP0, UPT, UR4, URZ, UPT ;  /* 0x000000ff0400728c */ /* 0x000fc8000bf05270 */
[----:B------:R-:W-:-:S04]  /*0490*/  ISETP.LT.U32.AND.EX P0, PT, R13, R0, PT, P0 ;  /* 0x000000000d00720c */ /* 0x000fc80003f01100 */
[----:B------:R-:W-:Y:S02]  /*04a0*/  SEL R15, R2, R17, P0 ;  /* 0x00000011020f7207 */ /* 0x000fe40000000000 */
[----:B------:R-:W-:Y:S01]  /*04b0*/  SEL R13, R13, R0, P0 ;  /* 0x000000000d0d7207 */ /* 0x000fe20000000000 */
[----:B------:R-:W-:Y:S06]  /*04c0*/  BRA.U !UP0, `(.L_x_32) ;  /* 0x0000000108dc7547 */ /* 0x000fec000b800000 */
[----:B------:R-:W-:Y:S01]  /*04d0*/  IADD3 R2, P0, PT, R19, -R10, RZ ;  /* 0x8000000a13027210 */ /* 0x000fe20007f1e0ff */
[----:B------:R-:W-:Y:S01]  /*04e0*/  BSSY.RECONVERGENT B1, `(.L_x_33) ;  /* 0x0000034000017945 */ /* 0x000fe20003800200 */
[----:B------:R-:W-:-:S03]  /*04f0*/  IADD3 R8, P2, PT, R10, -R7, RZ ;  /* 0x800000070a087210 */ /* 0x000fc60007f5e0ff */
[----:B------:R-:W-:Y:S01]  /*0500*/  IMAD.X R6, R21, 0x1, ~R11, P0 ;  /* 0x0000000115067824 */ /* 0x000fe200000e0e0b */
[----:B------:R-:W-:Y:S01]  /*0510*/  ISETP.GT.U32.AND P0, PT, R15, R2, PT ;  /* 0x000000020f00720c */ /* 0x000fe20003f04070 */
[----:B------:R-:W-:Y:S01]  /*0520*/  IMAD.X R12, R11, 0x1, ~R9, P2 ;  /* 0x000000010b0c7824 */ /* 0x000fe200010e0e09 */
[----:B------:R-:W-:Y:S02]  /*0530*/  ISETP.LT.U32.AND P1, PT, R8, R15, PT ;  /* 0x0000000f0800720c */ /* 0x000fe40003f21070 */
[----:B------:R-:W-:Y:S02]  /*0540*/  ISETP.GT.U32.AND.EX P0, PT, R13, R6, PT, P0 ;  /* 0x000000060d00720c */ /* 0x000fe40003f04100 */
[----:B------:R-:W-:Y:S02]  /*0550*/  ISETP.LT.U32.AND.EX P1, PT, R12, R13, PT, P1 ;  /* 0x0000000d0c00720c */ /* 0x000fe40003f21110 */
[----:B------:R-:W-:Y:S02]  /*0560*/  SEL R4, R15, R2, P0 ;  /* 0x000000020f047207 */ /* 0x000fe40000000000 */
[----:B------:R-:W-:-:S02]  /*0570*/  SEL R0, R13, R6, P0 ;  /* 0x000000060d007207 */ /* 0x000fc40000000000 */
[----:B------:R-:W-:Y:S02]  /*0580*/  IADD3 R4, P0, PT, R4, -R2, RZ ;  /* 0x8000000204047210 */ /* 0x000fe40007f1e0ff */
[----:B------:R-:W-:Y:S02]  /*0590*/  SEL R17, R8, R15, P1 ;  /* 0x0000000f08117207 */ /* 0x000fe40000800000 */
[----:B------:R-:W-:Y:S01]  /*05a0*/  SEL R19, R12, R13, P1 ;  /* 0x0000000d0c137207 */ /* 0x000fe20000800000 */
[----:B------:R-:W-:Y:S01]  /*05b0*/  IMAD.X R0, R0, 0x1, ~R6, P0 ;  /* 0x0000000100007824 */ /* 0x000fe200000e0e06 */
[----:B------:R-:W-:-:S04]  /*05c0*/  ISETP.GE.U32.AND P0, PT, R4, R17, PT ;  /* 0x000000110400720c */ /* 0x000fc80003f06070 */
[----:B------:R-:W-:-:S13]  /*05d0*/  ISETP.GE.U32.AND.EX P0, PT, R0, R19, PT, P0 ;  /* 0x000000130000720c */ /* 0x000fda0003f06100 */
[----:B------:R-:W-:Y:S05]  /*05e0*/  @P0 BRA `(.L_x_34) ;  /* 0x00000000008c0947 */ /* 0x000fea0003800000 */
[----:B------:R-:W0:Y:S01]  /*05f0*/  LDC.64 R2, c[0x0][0x388] ;  /* 0x0000e200ff027b82 */ /* 0x000e220000000a00 */
[----:B------:R-:W-:Y:S01]  /*0600*/  IADD3 R6, P0, PT, R15, R10, RZ ;  /* 0x0000000a0f067210 */ /* 0x000fe20007f1e0ff */
[----:B------:R-:W-:Y:S02]  /*0610*/  IMAD.MOV.U32 R15, RZ, RZ, R17 ;  /* 0x000000ffff0f7224 */ /* 0x000fe400078e0011 */
[----:B------:R-:W-:Y:S02]  /*0620*/  IMAD.MOV.U32 R17, RZ, RZ, R19 ;  /* 0x000000ffff117224 */ /* 0x000fe400078e0013 */
[----:B------:R-:W-:-:S08]  /*0630*/  IMAD.X R8, R13, 0x1, R11, P0 ;  /* 0x000000010d087824 */ /* 0x000fd000000e060b */
.L_x_35:
[----:B------:R-:W-:-:S05]  /*0640*/  IADD3 R11, P0, PT, -R4, R15, RZ ;  /* 0x0000000f040b7210 */ /* 0x000fca0007f1e1ff */
[----:B------:R-:W-:-:S05]  /*0650*/  IMAD.X R10, R17, 0x1, ~R0, P0 ;  /* 0x00000001110a7824 */ /* 0x000fca00000e0e00 */
[--C-:B------:R-:W-:Y:S02]  /*0660*/  SHF.R.U64 R11, R11, 0x1, R10.reuse ;  /* 0x000000010b0b7819 */ /* 0x100fe4000000120a */
[----:B------:R-:W-:Y:S02]  /*0670*/  SHF.R.U32.HI R13, RZ, 0x1, R10 ;  /* 0x00000001ff0d7819 */ /* 0x000fe4000001160a */
[----:B------:R-:W-:-:S04]  /*0680*/  IADD3 R16, P0, PT, R4, R11, RZ ;  /* 0x0000000b04107210 */ /* 0x000fc80007f1e0ff */
[----:B------:R-:W-:Y:S01]  /*0690*/  LOP3.LUT R11, RZ, R16, RZ, 0x33, !PT ;  /* 0x00000010ff0b7212 */ /* 0x000fe200078e33ff */
[----:B------:R-:W-:Y:S01]  /*06a0*/  IMAD.X R14, R0, 0x1, R13, P0 ;  /* 0x00000001000e7824 */ /* 0x000fe200000e060d */
[----:B------:R-:W-:Y:S02]  /*06b0*/  IADD3 R19, P0, PT, R16, R7, RZ ;  /* 0x0000000710137210 */ /* 0x000fe40007f1e0ff */
[----:B------:R-:W-:Y:S02]  /*06c0*/  IADD3 R11, P1, PT, R11, R6, RZ ;  /* 0x000000060b0b7210 */ /* 0x000fe40007f3e0ff */
[----:B------:R-:W-:Y:S01]  /*06d0*/  LOP3.LUT R13, RZ, R14, RZ, 0x33, !PT ;  /* 0x0000000eff0d7212 */ /* 0x000fe200078e33ff */
[----:B------:R-:W-:-:S04]  /*06e0*/  IMAD.X R10, R14, 0x1, R9, P0 ;  /* 0x000000010e0a7824 */ /* 0x000fc800000e0609 */
[----:B------:R-:W-:Y:S02]  /*06f0*/  IMAD.X R18, R13, 0x1, R8, P1 ;  /* 0x000000010d127824 */ /* 0x000fe400008e0608 */
[----:B0-----:R-:W-:-:S04]  /*0700*/  IMAD.WIDE.U32 R12, R19, 0xc, R2 ;  /* 0x0000000c130c7825 */ /* 0x001fc800078e0002 */
[----:B------:R-:W-:Y:S02]  /*0710*/  IMAD R19, R10, 0xc, RZ ;  /* 0x0000000c0a137824 */ /* 0x000fe400078e02ff */
[----:B------:R-:W-:-:S04]  /*0720*/  IMAD.WIDE.U32 R10, R11, 0xc, R2 ;  /* 0x0000000c0b0a7825 */ /* 0x000fc800078e0002 */
[----:B------:R-:W-:Y:S02]  /*0730*/  IMAD R21, R18, 0xc, RZ ;  /* 0x0000000c12157824 */ /* 0x000fe400078e02ff */
[----:B------:R-:W-:Y:S02]  /*0740*/  IMAD.IADD R13, R13, 0x1, R19 ;  /* 0x000000010d0d7824 */ /* 0x000fe400078e0213 */
[----:B------:R-:W-:-:S03]  /*0750*/  IMAD.IADD R11, R11, 0x1, R21 ;  /* 0x000000010b0b7824 */ /* 0x000fc600078e0215 */
[----:B------:R-:W2:Y:S04]  /*0760*/  LDG.E R12, desc[UR8][R12.64] ;  /* 0x000000080c0c7981 */ /* 0x000ea8000c1e1900 */
[----:B------:R-:W2:Y:S01]  /*0770*/  LDG.E R11, desc[UR8][R10.64] ;  /* 0x000000080a0b7981 */ /* 0x000ea2000c1e1900 */
[----:B------:R-:W-:-:S05]  /*0780*/  IADD3 R19, P1, PT, R16, 0x1, RZ ;  /* 0x0000000110137810 */ /* 0x000fca0007f3e0ff */
[----:B------:R-:W-:Y:S01]  /*0790*/  IMAD.X R21, RZ, RZ, R14, P1 ;  /* 0x000000ffff157224 */ /* 0x000fe200008e060e */
[----:B--2---:R-:W-:-:S04]  /*07a0*/  ISETP.GE.AND P0, PT, R11, R12, PT ;  /* 0x0000000c0b00720c */ /* 0x004fc80003f06270 */
[----:B------:R-:W-:Y:S02]  /*07b0*/  SEL R4, R4, R19, !P0 ;  /* 0x0000001304047207 */ /* 0x000fe40004000000 */
[----:B------:R-:W-:Y:S02]  /*07c0*/  SEL R15, R16, R15, !P0 ;  /* 0x0000000f100f7207 */ /* 0x000fe40004000000 */
[----:B------:R-:W-:Y:S02]  /*07d0*/  SEL R0, R0, R21, !P0 ;  /* 0x0000001500007207 */ /* 0x000fe40004000000 */
[----:B------:R-:W-:Y:S02]  /*07e0*/  SEL R17, R14, R17, !P0 ;  /* 0x000000110e117207 */ /* 0x000fe40004000000 */
[----:B------:R-:W-:-:S04]  /*07f0*/  ISETP.GE.U32.AND P0, PT, R4, R15, PT ;  /* 0x0000000f0400720c */ /* 0x000fc80003f06070 */
[----:B------:R-:W-:-:S13]  /*0800*/  ISETP.GE.U32.AND.EX P0, PT, R0, R17, PT, P0 ;  /* 0x000000110000720c */ /* 0x000fda0003f06100 */
[----:B------:R-:W-:Y:S05]  /*0810*/  @!P0 BRA `(.L_x_35) ;  /* 0xfffffffc00888947 */ /* 0x000fea000383ffff */
.L_x_34:
[----:B------:R-:W-:Y:S05]  /*0820*/  BSYNC.RECONVERGENT B1 ;  /* 0x0000000000017941 */ /* 0x000fea0003800200 */
.L_x_33:
[----:B------:R-:W-:Y:S05]  /*0830*/  BRA `(.L_x_36) ;  /* 0x0000000000d07947 */ /* 0x000fea0003800000 */
.L_x_32:
[----:B------:R-:W-:Y:S02]  /*0840*/  IADD3 R4, P0, PT, R19, -R10, RZ ;  /* 0x8000000a13047210 */ /* 0x000fe40007f1e0ff */
        /* <DEDUP_REMOVED lines=21> */
.L_x_37:
        /* <DEDUP_REMOVED lines=30> */
.L_x_36:
[----:B------:R-:W-:Y:S05]  /*0b80*/  BSYNC.RECONVERGENT B0 ;  /* 0x0000000000007941 */ /* 0x000fea0003800200 */
.L_x_31:
[----:B------:R-:W0:Y:S01]  /*0b90*/  LDCU.64 UR4, c[0x0][0x3a8] ;  /* 0x00007500ff0477ac */ /* 0x000e220008000a00 */
[----:B------:R-:W-:-:S05]  /*0ba0*/  IADD3 R2, P0, PT, R4, R7, RZ ;  /* 0x0000000704027210 */ /* 0x000fca0007f1e0ff */
[----:B------:R-:W-:Y:S01]  /*0bb0*/  IMAD.X R3, R0, 0x1, R9, P0 ;  /* 0x0000000100037824 */ /* 0x000fe200000e0609 */
[----:B0-----:R-:W-:-:S04]  /*0bc0*/  LEA R4, P1, R5, UR4, 0x3 ;  /* 0x0000000405047c11 */ /* 0x001fc8000f8218ff */
[----:B------:R-:W-:-:S05]  /*0bd0*/  LEA.HI.X R5, R5, UR5, RZ, 0x3, P1 ;  /* 0x0000000505057c11 */ /* 0x000fca00088f1cff */
[----:B------:R-:W-:Y:S01]  /*0be0*/  STG.E.64 desc[UR8][R4.64], R2 ;  /* 0x0000000204007986 */ /* 0x000fe2000c101b08 */
[----:B------:R-:W-:Y:S05]  /*0bf0*/  EXIT ;  /* 0x000000000000794d */ /* 0x000fea0003800000 */
.L_x_38:
        /* <DEDUP_REMOVED lines=16> */
.L_x_155:


//--------------------- .text._ZN3cub18CUB_300001_SM_10006detail10merge_sort30DeviceMergeSortBlockSortKernelINS2_10policy_hubIP9pair_typeE9Policy600ES6_PNS0_8NullTypeES6_SA_m15KeyValueCompareS5_S9_EEvbT0_T1_T2_T3_T4_PT6_PT7_T5_NS1_7vsmem_tE --------------------------
	.section	.text._ZN3cub18CUB_300001_SM_10006detail10merge_sort30DeviceMergeSortBlockSortKernelINS2_10policy_hubIP9pair_typeE9Policy600ES6_PNS0_8NullTypeES6_SA_m15KeyValueCompareS5_S9_EEvbT0_T1_T2_T3_T4_PT6_PT7_T5_NS1_7vsmem_tE,"ax",@progbits
	.align	128
        .global         _ZN3cub18CUB_300001_SM_10006detail10merge_sort30DeviceMergeSortBlockSortKernelINS2_10policy_hubIP9pair_typeE9Policy600ES6_PNS0_8NullTypeES6_SA_m15KeyValueCompareS5_S9_EEvbT0_T1_T2_T3_T4_PT6_PT7_T5_NS1_7vsmem_tE
        .type           _ZN3cub18CUB_300001_SM_10006detail10merge_sort30DeviceMergeSortBlockSortKernelINS2_10policy_hubIP9pair_typeE9Policy600ES6_PNS0_8NullTypeES6_SA_m15KeyValueCompareS5_S9_EEvbT0_T1_T2_T3_T4_PT6_PT7_T5_NS1_7vsmem_tE,@function
        .size           _ZN3cub18CUB_300001_SM_10006detail10merge_sort30DeviceMergeSortBlockSortKernelINS2_10policy_hubIP9pair_typeE9Policy600ES6_PNS0_8NullTypeES6_SA_m15KeyValueCompareS5_S9_EEvbT0_T1_T2_T3_T4_PT6_PT7_T5_NS1_7vsmem_tE,(.L_x_156 - _ZN3cub18CUB_300001_SM_10006detail10merge_sort30DeviceMergeSortBlockSortKernelINS2_10policy_hubIP9pair_typeE9Policy600ES6_PNS0_8NullTypeES6_SA_m15KeyValueCompareS5_S9_EEvbT0_T1_T2_T3_T4_PT6_PT7_T5_NS1_7vsmem_tE)
        .other          _ZN3cub18CUB_300001_SM_10006detail10merge_sort30DeviceMergeSortBlockSortKernelINS2_10policy_hubIP9pair_typeE9Policy600ES6_PNS0_8NullTypeES6_SA_m15KeyValueCompareS5_S9_EEvbT0_T1_T2_T3_T4_PT6_PT7_T5_NS1_7vsmem_tE,@"STO_CUDA_ENTRY STV_DEFAULT"
_ZN3cub18CUB_300001_SM_10006detail10merge_sort30DeviceMergeSortBlockSortKernelINS2_10policy_hubIP9pair_typeE9Policy600ES6_PNS0_8NullTypeES6_SA_m15KeyValueCompareS5_S9_EEvbT0_T1_T2_T3_T4_PT6_PT7_T5_NS1_7vsmem_tE:
.text._ZN3cub18CUB_300001_SM_10006detail10merge_sort30DeviceMergeSortBlockSortKernelINS2_10policy_hubIP9pair_typeE9Policy600ES6_PNS0_8NullTypeES6_SA_m15KeyValueCompareS5_S9_EEvbT0_T1_T2_T3_T4_PT6_PT7_T5_NS1_7vsmem_tE:
[----:B------:R-:W-:Y:S01]  /*0000*/  LDC R1, c[0x0][0x37c] ;  /* 0x0000df00ff017b82 */ /* 0x000fe20000000800 */
[----:B------:R-:W0:Y:S01]  /*0010*/  S2R R2, SR_CTAID.X ;  /* 0x0000000000027919 */ /* 0x000e220000002500 */
[----:B------:R-:W1:Y:S01]  /*0020*/  LDCU UR4, c[0x0][0x370] ;  /* 0x00006e00ff0477ac */ /* 0x000e620008000800 */
[----:B------:R-:W2:Y:S01]  /*0030*/  LDCU.64 UR6, c[0x0][0x358] ;  /* 0x00006b00ff0677ac */ /* 0x000ea20008000a00 */
[----:B-1----:R-:W-:-:S04]  /*0040*/  UIADD3 UR4, UP0, UPT, UR4, -0x1, URZ ;  /* 0xffffffff04047890 */ /* 0x002fc8000ff1e0ff */
[----:B------:R-:W-:-:S06]  /*0050*/  UIADD3.X UR5, UPT, UPT, URZ, -0x1, URZ, UP0, !UPT ;  /* 0xffffffffff057890 */ /* 0x000fcc00087fe4ff */
[----:B------:R-:W-:Y:S01]  /*0060*/  IMAD.U32 R0, RZ, RZ, UR5 ;  /* 0x00000005ff007e24 */ /* 0x000fe2000f8e00ff */
[C---:B0-----:R-:W-:Y:S01]  /*0070*/  ISETP.LT.U32.AND P0, PT, R2.reuse, UR4, PT ;  /* 0x0000000402007c0c */ /* 0x041fe2000bf01070 */
[----:B------:R-:W-:-:S03]  /*0080*/  IMAD.WIDE.U32 R4, R2, 0x500, RZ ;  /* 0x0000050002047825 */ /* 0x000fc600078e00ff */
[----:B------:R-:W-:-:S13]  /*0090*/  ISETP.GT.U32.AND.EX P0, PT, R0, RZ, PT, P0 ;  /* 0x000000ff0000720c */ /* 0x000fda0003f04100 */
[----:B--2---:R-:W-:Y:S05]  /*00a0*/  @!P0 BRA `(.L_x_39) ;  /* 0x0000001800e08947 */ /* 0x004fea0003800000 */
[----:B------:R-:W0:Y:S01]  /*00b0*/  S2R R15, SR_TID.X ;  /* 0x00000000000f7919 */ /* 0x000e220000002100 */
[----:B------:R-:W1:Y:S01]  /*00c0*/  LDC.64 R2, c[0x0][0x388] ;  /* 0x0000e200ff027b82 */ /* 0x000e620000000a00 */
[----:B------:R-:W-:Y:S01]  /*00d0*/  ACQBULK ;  /* 0x000000000000782e */ /* 0x000fe20000000000 */
[C---:B0-----:R-:W-:Y:S02]  /*00e0*/  LOP3.LUT R0, R15.reuse, 0x1f, RZ, 0xc0, !PT ;  /* 0x0000001f0f007812 */ /* 0x041fe400078ec0ff */
[----:B------:R-:W-:-:S05]  /*00f0*/  LOP3.LUT R7, R15, 0x3e0, RZ, 0xc0, !PT ;  /* 0x000003e00f077812 */ /* 0x000fca00078ec0ff */
[----:B------:R-:W-:-:S05]  /*0100*/  IMAD R7, R7, 0x5, R0 ;  /* 0x0000000507077824 */ /* 0x000fca00078e0200 */
[----:B------:R-:W-:-:S05]  /*0110*/  IADD3 R13, P0, PT, R4, R7, RZ ;  /* 0x00000007040d7210 */ /* 0x000fca0007f1e0ff */
[----:B------:R-:W-:Y:S02]  /*0120*/  IMAD.X R12, RZ, RZ, R5, P0 ;  /* 0x000000ffff0c7224 */ /* 0x000fe400000e0605 */
[----:B-1----:R-:W-:-:S04]  /*0130*/  IMAD.WIDE.U32 R2, R13, 0xc, R2 ;  /* 0x0000000c0d027825 */ /* 0x002fc800078e0002 */
[----:B------:R-:W-:-:S04]  /*0140*/  IMAD R5, R12, 0xc, RZ ;  /* 0x0000000c0c057824 */ /* 0x000fc800078e02ff */
[----:B------:R-:W-:-:S05]  /*0150*/  IMAD.IADD R3, R3, 0x1, R5 ;  /* 0x0000000103037824 */ /* 0x000fca00078e0205 */
[----:B------:R-:W2:Y:S04]  /*0160*/  LDG.E R0, desc[UR6][R2.64] ;  /* 0x0000000602007981 */ /* 0x000ea8000c1e1900 */
[----:B------:R-:W3:Y:S04]  /*0170*/  LDG.E R4, desc[UR6][R2.64+0x4] ;  /* 0x0000040602047981 */ /* 0x000ee8000c1e1900 */
[----:B------:R-:W4:Y:S04]  /*0180*/  LDG.E R5, desc[UR6][R2.64+0x8] ;  /* 0x0000080602057981 */ /* 0x000f28000c1e1900 */
[----:B------:R-:W5:Y:S04]  /*0190*/  LDG.E R6, desc[UR6][R2.64+0x180] ;  /* 0x0001800602067981 */ /* 0x000f68000c1e1900 */
        /* <DEDUP_REMOVED lines=10> */
[----:B------:R-:W5:Y:S01]  /*0240*/  LDG.E R22, desc[UR6][R2.64+0x608] ;  /* 0x0006080602167981 */ /* 0x000f62000c1e1900 */
[----:B------:R-:W-:-:S02]  /*0250*/  MOV R10, 0x400 ;  /* 0x00000400000a7802 */ /* 0x000fc40000000f00 */
[----:B------:R-:W-:Y:S01]  /*0260*/  SHF.R.U32.HI R11, RZ, 0x5, R15 ;  /* 0x00000005ff0b7819 */ /* 0x000fe2000001160f */
[----:B------:R-:W0:Y:S01]  /*0270*/  S2R R23, SR_CgaCtaId ;  /* 0x0000000000177919 */ /* 0x000e220000008800 */
[----:B------:R-:W1:Y:S01]  /*0280*/  S2R R24, SR_LANEID ;  /* 0x0000000000187919 */ /* 0x000e620000000000 */
[----:B0-----:R-:W-:Y:S02]  /*0290*/  LEA R10, R23, R10, 0x18 ;  /* 0x0000000a170a7211 */ /* 0x001fe400078ec0ff */
[----:B-1----:R-:W-:-:S04]  /*02a0*/  IMAD R11, R11, 0xa0, R24 ;  /* 0x000000a00b0b7824 */ /* 0x002fc800078e0218 */
[----:B------:R-:W-:-:S05]  /*02b0*/  IMAD R23, R11, 0xc, R10 ;  /* 0x0000000c0b177824 */ /* 0x000fca00078e020a */
[----:B--2---:R0:W-:Y:S04]  /*02c0*/  STS [R23], R0 ;  /* 0x0000000017007388 */ /* 0x0041e80000000800 */
[----:B---3--:R-:W-:Y:S04]  /*02d0*/  STS [R23+0x4], R4 ;  /* 0x0000040417007388 */ /* 0x008fe80000000800 */
[----:B----4-:R-:W-:Y:S01]  /*02e0*/  STS [R23+0x8], R5 ;  /* 0x0000080517007388 */ /* 0x010fe20000000800 */
[----:B0-----:R-:W-:-:S03]  /*02f0*/  IMAD R0, R24, 0x30, R23 ;  /* 0x0000003018007824 */ /* 0x001fc600078e0217 */
[----:B-----5:R-:W-:Y:S04]  /*0300*/  STS [R23+0x180], R6 ;  /* 0x0001800617007388 */ /* 0x020fe80000000800 */
        /* <DEDUP_REMOVED lines=10> */
[----:B------:R-:W-:Y:S01]  /*03b0*/  STS [R23+0x608], R22 ;  /* 0x0006081617007388 */ /* 0x000fe20000000800 */
[----:B------:R-:W-:-:S03]  /*03c0*/  NOP ;  /* 0x0000000000007918 */ /* 0x000fc60000000000 */
[----:B------:R-:W-:Y:S04]  /*03d0*/  LDS R11, [R0] ;  /* 0x00000000000b7984 */ /* 0x000fe80000000800 */
[----:B------:R-:W-:Y:S04]  /*03e0*/  LDS R9, [R0+0x4] ;  /* 0x0000040000097984 */ /* 0x000fe80000000800 */
[----:B------:R-:W-:Y:S04]  /*03f0*/  LDS R8, [R0+0x8] ;  /* 0x0000080000087984 */ /* 0x000fe80000000800 */
[----:B------:R-:W-:Y:S04]  /*0400*/  LDS R26, [R0+0xc] ;  /* 0x00000c00001a7984 */ /* 0x000fe80000000800 */
[----:B------:R-:W-:Y:S04]  /*0410*/  LDS R7, [R0+0x10] ;  /* 0x0000100000077984 */ /* 0x000fe80000000800 */
[----:B------:R-:W-:Y:S04]  /*0420*/  LDS R14, [R0+0x14] ;  /* 0x00001400000e7984 */ /* 0x000fe80000000800 */
[----:B------:R-:W-:Y:S04]  /*0430*/  LDS R5, [R0+0x18] ;  /* 0x0000180000057984 */ /* 0x000fe80000000800 */
[----:B------:R-:W-:Y:S04]  /*0440*/  LDS R3, [R0+0x1c] ;  /* 0x00001c0000037984 */ /* 0x000fe80000000800 */
[----:B------:R-:W-:Y:S04]  /*0450*/  LDS R4, [R0+0x20] ;  /* 0x0000200000047984 */ /* 0x000fe80000000800 */
[----:B------:R-:W0:Y:S04]  /*0460*/  LDS R18, [R0+0x24] ;  /* 0x0000240000127984 */ /* 0x000e280000000800 */
[----:B------:R-:W-:Y:S04]  /*0470*/  LDS R19, [R0+0x28] ;  /* 0x0000280000137984 */ /* 0x000fe80000000800 */
[----:B------:R-:W-:Y:S04]  /*0480*/  LDS R20, [R0+0x2c] ;  /* 0x00002c0000147984 */ /* 0x000fe80000000800 */
[----:B------:R-:W1:Y:S04]  /*0490*/  LDS R25, [R0+0x30] ;  /* 0x0000300000197984 */ /* 0x000e680000000800 */
[----:B------:R-:W-:Y:S04]  /*04a0*/  LDS R6, [R0+0x34] ;  /* 0x0000340000067984 */ /* 0x000fe80000000800 */
[----:B------:R2:W3:Y:S01]  /*04b0*/  LDS R22, [R0+0x38] ;  /* 0x0000380000167984 */ /* 0x0004e20000000800 */
[----:B------:R-:W-:Y:S01]  /*04c0*/  BAR.SYNC.DEFER_BLOCKING 0x0 ;  /* 0x0000000000007b1d */ /* 0x000fe20000010000 */
[----:B0-----:R-:W-:Y:S01]  /*04d0*/  ISETP.GE.AND P2, PT, R18, R5, PT ;  /* 0x000000051200720c */ /* 0x001fe20003f46270 */
[----:B------:R-:W-:Y:S01]  /*04e0*/  IMAD.MOV.U32 R2, RZ, RZ, R18 ;  /* 0x000000ffff027224 */ /* 0x000fe200078e0012 */
[----:B------:R-:W-:Y:S01]  /*04f0*/  ISETP.GE.AND P1, PT, R26, R11, PT ;  /* 0x0000000b1a00720c */ /* 0x000fe20003f26270 */
[----:B------:R-:W-:Y:S01]  /*0500*/  IMAD.MOV.U32 R16, RZ, RZ, R26 ;  /* 0x000000ffff107224 */ /* 0x000fe200078e001a */
[----:B-1----:R-:W-:Y:S01]  /*0510*/  MOV R23, R25 ;  /* 0x0000001900177202 */ /* 0x002fe20000000f00 */
[----:B------:R-:W-:Y:S01]  /*0520*/  IMAD.MOV.U32 R24, RZ, RZ, R20 ;  /* 0x000000ffff187224 */ /* 0x000fe200078e0014 */
[----:B--2---:R-:W-:Y:S01]  /*0530*/  MOV R0, R14 ;  /* 0x0000000e00007202 */ /* 0x004fe20000000f00 */
[----:B------:R-:W-:Y:S01]  /*0540*/  IMAD.MOV.U32 R17, RZ, RZ, R19 ;  /* 0x000000ffff117224 */ /* 0x000fe200078e0013 */
[----:B------:R-:W-:Y:S05]  /*0550*/  PREEXIT ;  /* 0x000000000000782d */ /* 0x000fea0000000000 */
[----:B------:R-:W-:Y:S01]  /*0560*/  @!P2 MOV R2, R5 ;  /* 0x000000050002a202 */ /* 0x000fe20000000f00 */
[----:B------:R-:W-:Y:S01]  /*0570*/  @!P2 IMAD.MOV.U32 R5, RZ, RZ, R18 ;  /* 0x000000ffff05a224 */ /* 0x000fe200078e0012 */
[----:B------:R-:W-:Y:S01]  /*0580*/  @!P1 MOV R16, R11 ;  /* 0x0000000b00109202 */ /* 0x000fe20000000f00 */
[----:B------:R-:W-:Y:S01]  /*0590*/  @!P1 IMAD.MOV.U32 R0, RZ, RZ, R8 ;  /* 0x000000ffff009224 */ /* 0x000fe200078e0008 */
[----:B------:R-:W-:Y:S01]  /*05a0*/  ISETP.GE.AND P3, PT, R25, R2, PT ;  /* 0x000000021900720c */ /* 0x000fe20003f66270 */
[----:B------:R-:W-:Y:S01]  /*05b0*/  IMAD.MOV.U32 R21, RZ, RZ, R5 ;  /* 0x000000ffff157224 */ /* 0x000fe200078e0005 */
[----:B------:R-:W-:Y:S01]  /*05c0*/  ISETP.GE.AND P0, PT, R5, R16, PT ;  /* 0x000000100500720c */ /* 0x000fe20003f06270 */
[----:B------:R-:W-:Y:S01]  /*05d0*/  @!P1 IMAD.MOV.U32 R8, RZ, RZ, R14 ;  /* 0x000000ffff089224 */ /* 0x000fe200078e000e */
[----:B------:R-:W-:Y:S01]  /*05e0*/  @!P1 MOV R11, R26 ;  /* 0x0000001a000b9202 */ /* 0x000fe20000000f00 */
[----:B------:R-:W-:Y:S01]  /*05f0*/  IMAD.MOV.U32 R14, RZ, RZ, R7 ;  /* 0x000000ffff0e7224 */ /* 0x000fe200078e0007 */
[----:B---3--:R-:W-:Y:S01]  /*0600*/  MOV R18, R22 ;  /* 0x0000001600127202 */ /* 0x008fe20000000f00 */
[----:B------:R-:W-:-:S02]  /*0610*/  @!P2 IMAD.MOV.U32 R24, RZ, RZ, R4 ;  /* 0x000000ffff18a224 */ /* 0x000fc400078e0004 */
[----:B------:R-:W-:Y:S02]  /*0620*/  @!P2 IMAD.MOV.U32 R17, RZ, RZ, R3 ;  /* 0x000000ffff11a224 */ /* 0x000fe400078e0003 */
[----:B------:R-:W-:Y:S02]  /*0630*/  @!P1 IMAD.MOV.U32 R14, RZ, RZ, R9 ;  /* 0x000000ffff0e9224 */ /* 0x000fe400078e0009 */
[----:B------:R-:W-:Y:S02]  /*0640*/  @!P3 IMAD.MOV.U32 R23, RZ, RZ, R2 ;  /* 0x000000ffff17b224 */ /* 0x000fe400078e0002 */
[----:B------:R-:W-:Y:S02]  /*0650*/  @!P3 IMAD.MOV.U32 R2, RZ, RZ, R25 ;  /* 0x000000ffff02b224 */ /* 0x000fe400078e0019 */
[----:B------:R-:W-:Y:S02]  /*0660*/  @!P0 IMAD.MOV.U32 R21, RZ, RZ, R16 ;  /* 0x000000ffff158224 */ /* 0x000fe400078e0010 */
[----:B------:R-:W-:-:S02]  /*0670*/  @!P0 IMAD.MOV.U32 R16, RZ, RZ, R5 ;  /* 0x000000ffff108224 */ /* 0x000fc400078e0005 */
[----:B------:R-:W-:Y:S02]  /*0680*/  @!P2 IMAD.MOV.U32 R4, RZ, RZ, R20 ;  /* 0x000000ffff04a224 */ /* 0x000fe400078e0014 */
[----:B------:R-:W-:Y:S01]  /*0690*/  @!P2 IMAD.MOV.U32 R3, RZ, RZ, R19 ;  /* 0x000000ffff03a224 */ /* 0x000fe200078e0013 */
[----:B------:R-:W-:Y:S01]  /*06a0*/  ISETP.GE.AND P2, PT, R2, R21, PT ;  /* 0x000000150200720c */ /* 0x000fe20003f46270 */
[----:B------:R-:W-:Y:S01]  /*06b0*/  @!P1 IMAD.MOV.U32 R9, RZ, RZ, R7 ;  /* 0x000000ffff099224 */ /* 0x000fe200078e0007 */
[----:B------:R-:W-:Y:S01]  /*06c0*/  ISETP.GE.AND P1, PT, R16, R11, PT ;  /* 0x0000000b1000720c */ /* 0x000fe20003f26270 */
[----:B------:R-:W-:Y:S01]  /*06d0*/  @!P3 IMAD.MOV.U32 R18, RZ, RZ, R24 ;  /* 0x000000ffff12b224 */ /* 0x000fe200078e0018 */
[----:B------:R-:W-:Y:S01]  /*06e0*/  MOV R19, R6 ;  /* 0x0000000600137202 */ /* 0x000fe20000000f00 */
[----:B------:R-:W-:Y:S01]  /*06f0*/  @!P3 IMAD.MOV.U32 R19, RZ, RZ, R17 ;  /* 0x000000ffff13b224 */ /* 0x000fe200078e0011 */
[----:B------:R-:W-:Y:S01]  /*0700*/  MOV R20, R4 ;  /* 0x0000000400147202 */ /* 0x000fe20000000f00 */
[----:B------:R-:W-:Y:S01]  /*0710*/  @!P3 IMAD.MOV.U32 R17, RZ, RZ, R6 ;  /* 0x000000ffff11b224 */ /* 0x000fe200078e0006 */
[----:B------:R-:W-:Y:S01]  /*0720*/  @!P0 MOV R20, R0 ;  /* 0x0000000000148202 */ /* 0x000fe20000000f00 */
[----:B------:R-:W-:-:S02]  /*0730*/  @!P0 IMAD.MOV.U32 R0, RZ, RZ, R4 ;  /* 0x000000ffff008224 */ /* 0x000fc400078e0004 */
[----:B------:R-:W-:Y:S01]  /*0740*/  IMAD.MOV.U32 R6, RZ, RZ, R2 ;  /* 0x000000ffff067224 */ /* 0x000fe200078e0002 */
[----:B------:R-:W-:Y:S01]  /*0750*/  MOV R5, R17 ;  /* 0x0000001100057202 */ /* 0x000fe20000000f00 */
[----:B------:R-:W-:Y:S02]  /*0760*/  @!P2 IMAD.MOV.U32 R6, RZ, RZ, R21 ;  /* 0x000000ffff06a224 */ /* 0x000fe400078e0015 */
[----:B------:R-:W-:Y:S02]  /*0770*/  IMAD.MOV.U32 R4, RZ, RZ, R16 ;  /* 0x000000ffff047224 */ /* 0x000fe400078e0010 */
[----:B------:R-:W-:Y:S02]  /*0780*/  @!P2 IMAD.MOV.U32 R21, RZ, RZ, R2 ;  /* 0x000000ffff15a224 */ /* 0x000fe400078e0002 */
[----:B------:R-:W-:Y:S02]  /*0790*/  @!P1 IMAD.MOV.U32 R4, RZ, RZ, R11 ;  /* 0x000000ffff049224 */ /* 0x000fe400078e000b */
[----:B------:R-:W-:Y:S01]  /*07a0*/  @!P3 IMAD.MOV.U32 R24, RZ, RZ, R22 ;  /* 0x000000ffff18b224 */ /* 0x000fe200078e0016 */
[----:B------:R-:W-:Y:S01]  /*07b0*/  ISETP.GE.AND P3, PT, R23, R6, PT ;  /* 0x000000061700720c */ /* 0x000fe20003f66270 */
[----:B------:R-:W-:-:S02]  /*07c0*/  IMAD.MOV.U32 R22, RZ, RZ, R3 ;  /* 0x000000ffff167224 */ /* 0x000fc400078e0003 */
[----:B------:R-:W-:Y:S01]  /*07d0*/  @!P0 IMAD.MOV.U32 R22, RZ, RZ, R14 ;  /* 0x000000ffff168224 */ /* 0x000fe200078e000e */
[----:B------:R-:W-:Y:S01]  /*07e0*/  @!P0 MOV R14, R3 ;  /* 0x00000003000e8202 */ /* 0x000fe20000000f00 */
[----:B------:R-:W-:Y:S01]  /*07f0*/  IMAD.MOV.U32 R3, RZ, RZ, R0 ;  /* 0x000000ffff037224 */ /* 0x000fe200078e0000 */
[----:B------:R-:W-:Y:S01]  /*0800*/  ISETP.GE.AND P0, PT, R21, R4, PT ;  /* 0x000000041500720c */ /* 0x000fe20003f06270 */
[----:B------:R-:W-:Y:S01]  /*0810*/  @!P1 IMAD.MOV.U32 R3, RZ, RZ, R8 ;  /* 0x000000ffff039224 */ /* 0x000fe200078e0008 */
[----:B------:R-:W-:Y:S01]  /*0820*/  @!P2 MOV R5, R22 ;  /* 0x000000160005a202 */ /* 0x000fe20000000f00 */
[----:B------:R-:W-:Y:S01]  /*0830*/  IMAD.MOV.U32 R7, RZ, RZ, R24 ;  /* 0x000000ffff077224 */ /* 0x000fe200078e0018 */
[----:B------:R-:W-:Y:S01]  /*0840*/  MOV R2, R14 ;  /* 0x0000000e00027202 */ /* 0x000fe20000000f00 */
[----:B------:R-:W-:Y:S01]  /*0850*/  @!P1 IMAD.MOV.U32 R8, RZ, RZ, R0 ;  /* 0x000000ffff089224 */ /* 0x000fe200078e0000 */
[----:B------:R-:W-:Y:S01]  /*0860*/  @!P1 MOV R2, R9 ;  /* 0x0000000900029202 */ /* 0x000fe20000000f00 */
[----:B------:R-:W-:-:S02]  /*0870*/  @!P2 IMAD.MOV.U32 R7, RZ, RZ, R20 ;  /* 0x000000ffff07a224 */ /* 0x000fc400078e0014 */
[----:B------:R-:W-:Y:S02]  /*0880*/  @!P2 IMAD.MOV.U32 R22, RZ, RZ, R17 ;  /* 0x000000ffff16a224 */ /* 0x000fe400078e0011 */
[----:B------:R-:W-:Y:S01]  /*0890*/  IMAD.MOV.U32 R0, RZ, RZ, R23 ;  /* 0x000000ffff007224 */ /* 0x000fe200078e0017 */
[----:B------:R-:W-:Y:S01]  /*08a0*/  @!P3 MOV R0, R6 ;  /* 0x000000060000b202 */ /* 0x000fe20000000f00 */
[----:B------:R-:W-:Y:S02]  /*08b0*/  IMAD.MOV.U32 R17, RZ, RZ, R21 ;  /* 0x000000ffff117224 */ /* 0x000fe400078e0015 */
[----:B------:R-:W-:Y:S02]  /*08c0*/  @!P2 IMAD.MOV.U32 R20, RZ, RZ, R24 ;  /* 0x000000ffff14a224 */ /* 0x000fe400078e0018 */
[----:B------:R-:W-:Y:S02]  /*08d0*/  @!P3 IMAD.MOV.U32 R6, RZ, RZ, R23 ;  /* 0x000000ffff06b224 */ /* 0x000fe400078e0017 */
[----:B------:R-:W-:-:S02]  /*08e0*/  @!P0 IMAD.MOV.U32 R17, RZ, RZ, R4 ;  /* 0x000000ffff118224 */ /* 0x000fc400078e0004 */
[----:B------:R-:W-:Y:S02]  /*08f0*/  @!P1 IMAD.MOV.U32 R9, RZ, RZ, R14 ;  /* 0x000000ffff099224 */ /* 0x000fe400078e000e */
[----:B------:R-:W-:Y:S01]  /*0900*/  @!P1 IMAD.MOV.U32 R11, RZ, RZ, R16 ;  /* 0x000000ffff0b9224 */ /* 0x000fe200078e0010 */
[----:B------:R-:W-:Y:S01]  /*0910*/  ISETP.GE.AND P1, PT, R6, R17, PT ;  /* 0x000000110600720c */ /* 0x000fe20003f26270 */
[----:B------:R-:W-:Y:S01]  /*0920*/  IMAD.MOV.U32 R14, RZ, RZ, R18 ;  /* 0x000000ffff0e7224 */ /* 0x000fe200078e0012 */
[----:B------:R-:W-:Y:S01]  /*0930*/  @!P3 MOV R14, R7 ;  /* 0x00000007000eb202 */ /* 0x000fe20000000f00 */
[----:B------:R-:W-:Y:S02]  /*0940*/  IMAD.MOV.U32 R16, RZ, RZ, R19 ;  /* 0x000000ffff107224 */ /* 0x000fe400078e0013 */
[----:B------:R-:W-:Y:S02]  /*0950*/  @!P3 IMAD.MOV.U32 R16, RZ, RZ, R5 ;  /* 0x000000ffff10b224 */ /* 0x000fe400078e0005 */
[----:B------:R-:W-:-:S02]  /*0960*/  @!P0 IMAD.MOV.U32 R4, RZ, RZ, R21 ;  /* 0x000000ffff048224 */ /* 0x000fc400078e0015 */
[----:B------:R-:W-:Y:S01]  /*0970*/  @!P3 IMAD.MOV.U32 R7, RZ, RZ, R18 ;  /* 0x000000ffff07b224 */ /* 0x000fe200078e0012 */
[-C--:B------:R-:W-:Y:S01]  /*0980*/  MOV R18, R20.reuse ;  /* 0x0000001400127202 */ /* 0x080fe20000000f00 */
[----:B------:R-:W-:Y:S02]  /*0990*/  @!P3 IMAD.MOV.U32 R5, RZ, RZ, R19 ;  /* 0x000000ffff05b224 */ /* 0x000fe400078e0013 */
[----:B------:R-:W-:Y:S02]  /*09a0*/  IMAD.MOV.U32 R19, RZ, RZ, R22 ;  /* 0x000000ffff137224 */ /* 0x000fe400078e0016 */
[----:B------:R-:W-:Y:S01]  /*09b0*/  @!P0 IMAD.MOV.U32 R18, RZ, RZ, R3 ;  /* 0x000000ffff128224 */ /* 0x000fe200078e0003 */
[----:B------:R-:W-:Y:S01]  /*09c0*/  @!P0 MOV R3, R20 ;  /* 0x0000001400038202 */ /* 0x000fe20000000f00 */
[----:B------:R-:W-:Y:S02]  /*09d0*/  @!P0 IMAD.MOV.U32 R19, RZ, RZ, R2 ;  /* 0x000000ffff138224 */ /* 0x000fe400078e0002 */
[----:B------:R-:W-:Y:S01]  /*09e0*/  @!P0 IMAD.MOV.U32 R2, RZ, RZ, R22 ;  /* 0x000000ffff028224 */ /* 0x000fe200078e0016 */
[----:B------:R-:W-:Y:S01]  /*09f0*/  ISETP.GE.AND P0, PT, R4, R11, PT ;  /* 0x0000000b0400720c */ /* 0x000fe20003f06270 */
[----:B------:R-:W-:Y:S01]  /*0a00*/  IMAD.MOV.U32 R20, RZ, RZ, R6 ;  /* 0x000000ffff147224 */ /* 0x000fe200078e0006 */
[----:B------:R-:W-:Y:S01]  /*0a10*/  MOV R22, R7 ;  /* 0x0000000700167202 */ /* 0x000fe20000000f00 */
[----:B------:R-:W-:-:S02]  /*0a20*/  IMAD.MOV.U32 R21, RZ, RZ, R5 ;  /* 0x000000ffff157224 */ /* 0x000fc400078e0005 */
[----:B------:R-:W-:Y:S02]  /*0a30*/  @!P1 IMAD.MOV.U32 R20, RZ, RZ, R17 ;  /* 0x000000ffff149224 */ /* 0x000fe400078e0011 */
[----:B------:R-:W-:Y:S01]  /*0a40*/  @!P1 IMAD.MOV.U32 R22, RZ, RZ, R18 ;  /* 0x000000ffff169224 */ /* 0x000fe200078e0012 */
[----:B------:R-:W-:Y:S01]  /*0a50*/  @!P1 MOV R18, R7 ;  /* 0x0000000700129202 */ /* 0x000fe20000000f00 */
[----:B------:R-:W-:Y:S02]  /*0a60*/  @!P1 IMAD.MOV.U32 R21, RZ, RZ, R19 ;  /* 0x000000ffff159224 */ /* 0x000fe400078e0013 */
[----:B------:R-:W-:Y:S02]  /*0a70*/  @!P1 IMAD.MOV.U32 R17, RZ, RZ, R6 ;  /* 0x000000ffff119224 */ /* 0x000fe400078e0006 */
[----:B------:R-:W-:Y:S01]  /*0a80*/  @!P1 IMAD.MOV.U32 R19, RZ, RZ, R5 ;  /* 0x000000ffff139224 */ /* 0x000fe200078e0005 */
[----:B------:R-:W-:Y:S01]  /*0a90*/  MOV R5, R3 ;  /* 0x0000000300057202 */ /* 0x000fe20000000f00 */
[----:B------:R-:W-:Y:S01]  /*0aa0*/  IMAD.MOV.U32 R6, RZ, RZ, R4 ;  /* 0x000000ffff067224 */ /* 0x000fe200078e0004 */
[----:B------:R-:W-:Y:S01]  /*0ab0*/  @!P0 MOV R6, R11 ;  /* 0x0000000b00068202 */ /* 0x000fe20000000f00 */
[----:B------:R-:W-:Y:S01]  /*0ac0*/  IMAD.MOV.U32 R7, RZ, RZ, R2 ;  /* 0x000000ffff077224 */ /* 0x000fe200078e0002 */
[----:B------:R-:W-:Y:S01]  /*0ad0*/  @!P0 MOV R5, R8 ;  /* 0x0000000800058202 */ /* 0x000fe20000000f00 */
[----:B------:R-:W-:-:S02]  /*0ae0*/  @!P0 IMAD.MOV.U32 R7, RZ, RZ, R9 ;  /* 0x000000ffff078224 */ /* 0x000fc400078e0009 */
[----:B------:R-:W-:Y:S02]  /*0af0*/  @!P0 IMAD.MOV.U32 R11, RZ, RZ, R4 ;  /* 0x000000ffff0b8224 */ /* 0x000fe400078e0004 */
[----:B------:R-:W-:Y:S02]  /*0b00*/  @!P0 IMAD.MOV.U32 R8, RZ, RZ, R3 ;  /* 0x000000ffff088224 */ /* 0x000fe400078e0003 */
[----:B------:R-:W-:Y:S02]  /*0b10*/  @!P0 IMAD.MOV.U32 R9, RZ, RZ, R2 ;  /* 0x000000ffff098224 */ /* 0x000fe400078e0002 */
[----:B------:R-:W-:Y:S02]  /*0b20*/  IMAD R23, R15, 0x3c, R10 ;  /* 0x0000003c0f177824 */ /* 0x000fe400078e020a */
[----:B------:R-:W-:-:S07]  /*0b30*/  IMAD.MOV.U32 R4, RZ, RZ, 0x2 ;  /* 0x00000002ff047424 */ /* 0x000fce00078e00ff */
.L_x_43:
[--C-:B------:R-:W-:Y:S01]  /*0b40*/  IMAD.MOV R2, RZ, RZ, -R4.reuse ;  /* 0x000000ffff027224 */ /* 0x100fe200078e0a04 */
[----:B------:R-:W-:Y:S01]  /*0b50*/  SHF.R.U32.HI R25, RZ, 0x1, R4 ;  /* 0x00000001ff197819 */ /* 0x000fe20000011604 */
[----:B------:R-:W-:Y:S03]  /*0b60*/  BAR.SYNC.DEFER_BLOCKING 0x0 ;  /* 0x0000000000007b1d */ /* 0x000fe60000010000 */
[----:B------:R-:W-:-:S03]  /*0b70*/  LOP3.LUT R2, R15, R2, RZ, 0xc0, !PT ;  /* 0x000000020f027212 */ /* 0x000fc600078ec0ff */
[----:B------:R-:W-:Y:S02]  /*0b80*/  BSSY.RECONVERGENT B0, `(.L_x_40) ;  /* 0x0000038000007945 */ /* 0x000fe40003800200 */
[----:B------:R-:W-:Y:S01]  /*0b90*/  IMAD R2, R2, 0x5, RZ ;  /* 0x0000000502027824 */ /* 0x000fe200078e02ff */
[----:B------:R-:W0:Y:S04]  /*0ba0*/  S2R R24, SR_CgaCtaId ;  /* 0x0000000000187919 */ /* 0x000e280000008800 */
[----:B------:R-:W-:Y:S02]  /*0bb0*/  VIMNMX.U32 R10, PT, PT, R2, 0x500, PT ;  /* 0x00000500020a7848 */ /* 0x000fe40003fe0000 */
[----:B------:R-:W-:-:S03]  /*0bc0*/  IADD3 R2, PT, PT, R4, -0x1, RZ ;  /* 0xffffffff04027810 */ /* 0x000fc60007ffe0ff */
[----:B------:R-:W-:Y:S01]  /*0bd0*/  IMAD R3, R25, 0x5, R10 ;  /* 0x0000000519037824 */ /* 0x000fe200078e020a */
[----:B------:R-:W-:-:S04]  /*0be0*/  LOP3.LUT R2, R2, R15, RZ, 0xc0, !PT ;  /* 0x0000000f02027212 */ /* 0x000fc800078ec0ff */
[----:B------:R-:W-:Y:S01]  /*0bf0*/  VIMNMX.U32 R3, PT, PT, R3, 0x500, PT ;  /* 0x0000050003037848 */ /* 0x000fe20003fe0000 */
[----:B------:R-:W-:Y:S01]  /*0c00*/  IMAD R26, R2, 0x5, RZ ;  /* 0x00000005021a7824 */ /* 0x000fe200078e02ff */
[----:B------:R-:W-:Y:S03]  /*0c10*/  STS [R23+0x4], R9 ;  /* 0x0000040917007388 */ /* 0x000fe60000000800 */
[----:B------:R-:W-:Y:S01]  /*0c20*/  IMAD R25, R25, 0x5, R3 ;  /* 0x0000000519197824 */ /* 0x000fe200078e0203 */
[----:B------:R-:W-:Y:S01]  /*0c30*/  VIMNMX.U32 R26, PT, PT, R26, 0x500, PT ;  /* 0x000005001a1a7848 */ /* 0x000fe20003fe0000 */
[----:B------:R1:W-:Y:S03]  /*0c40*/  STS [R23+0x10], R7 ;  /* 0x0000100717007388 */ /* 0x0003e60000000800 */
[----:B------:R-:W-:Y:S01]  /*0c50*/  VIMNMX.U32 R2, PT, PT, R25, 0x500, PT ;  /* 0x0000050019027848 */ /* 0x000fe20003fe0000 */
[----:B------:R2:W-:Y:S01]  /*0c60*/  STS [R23], R11 ;  /* 0x0000000b17007388 */ /* 0x0005e20000000800 */
[----:B------:R-:W-:-:S03]  /*0c70*/  VIADDMNMX R28, R3, -R10, R26, PT ;  /* 0x8000000a031c7246 */ /* 0x000fc6000380011a */
[----:B------:R-:W-:Y:S01]  /*0c80*/  IMAD.IADD R25, R2, 0x1, -R3 ;  /* 0x0000000102197824 */ /* 0x000fe200078e0a03 */
[----:B------:R2:W-:Y:S01]  /*0c90*/  STS [R23+0x8], R8 ;  /* 0x0000080817007388 */ /* 0x0005e20000000800 */
[----:B-1----:R-:W-:-:S03]  /*0ca0*/  MOV R7, 0x400 ;  /* 0x0000040000077802 */ /* 0x002fc60000000f00 */
[C---:B------:R-:W-:Y:S01]  /*0cb0*/  ISETP.GE.AND P0, PT, R26.reuse, R25, PT ;  /* 0x000000191a00720c */ /* 0x040fe20003f06270 */
[----:B------:R-:W-:Y:S01]  /*0cc0*/  IMAD.IADD R25, R26, 0x1, -R25 ;  /* 0x000000011a197824 */ /* 0x000fe200078e0a19 */
[----:B------:R2:W-:Y:S01]  /*0cd0*/  STS [R23+0xc], R6 ;  /* 0x00000c0617007388 */ /* 0x0005e20000000800 */
[----:B0-----:R-:W-:-:S03]  /*0ce0*/  LEA R24, R24, R7, 0x18 ;  /* 0x0000000718187211 */ /* 0x001fc600078ec0ff */
[----:B------:R-:W-:Y:S01]  /*0cf0*/  SEL R9, R25, RZ, P0 ;  /* 0x000000ff19097207 */ /* 0x000fe20000000000 */
[----:B------:R2:W-:Y:S03]  /*0d00*/  STS [R23+0x14], R5 ;  /* 0x0000140517007388 */ /* 0x0005e60000000800 */
[----:B------:R-:W-:Y:S01]  /*0d10*/  ISETP.GE.AND P0, PT, R9, R28, PT ;  /* 0x0000001c0900720c */ /* 0x000fe20003f06270 */
        /* <DEDUP_REMOVED lines=9> */
[----:B------:R-:W-:Y:S06]  /*0db0*/  BAR.SYNC.DEFER_BLOCKING 0x0 ;  /* 0x0000000000007b1d */ /* 0x000fec0000010000 */
[----:B------:R-:W-:Y:S05]  /*0dc0*/  @P0 BRA `(.L_x_41) ;  /* 0x00000000004c0947 */ /* 0x000fea0003800000 */
[----:B--2---:R-:W0:Y:S01]  /*0dd0*/  S2R R5, SR_CgaCtaId ;  /* 0x0000000000057919 */ /* 0x004e220000008800 */
[----:B------:R-:W-:Y:S01]  /*0de0*/  MOV R0, 0x400 ;  /* 0x0000040000007802 */ /* 0x000fe20000000f00 */
[----:B------:R-:W-:-:S03]  /*0df0*/  IMAD.IADD R11, R26, 0x1, R3 ;  /* 0x000000011a0b7824 */ /* 0x000fc600078e0203 */
[----:B0-----:R-:W-:-:S07]  /*0e00*/  LEA R17, R5, R0, 0x18 ;  /* 0x0000000005117211 */ /* 0x001fce00078ec0ff */
.L_x_42:
[----:B------:R-:W-:-:S04]  /*0e10*/  IADD3 R0, PT, PT, R28, -R9, RZ ;  /* 0x800000091c007210 */ /* 0x000fc80007ffe0ff */
[----:B------:R-:W-:-:S04]  /*0e20*/  LEA.HI R0, R0, R0, RZ, 0x1 ;  /* 0x0000000000007211 */ /* 0x000fc800078f08ff */
[----:B------:R-:W-:-:S04]  /*0e30*/  LEA.HI.SX32 R5, R0, R9, 0x1f ;  /* 0x0000000900057211 */ /* 0x000fc800078ffaff */
[----:B------:R-:W-:Y:S01]  /*0e40*/  LOP3.LUT R6, RZ, R5, RZ, 0x33, !PT ;  /* 0x00000005ff067212 */ /* 0x000fe200078e33ff */
[----:B------:R-:W-:-:S04]  /*0e50*/  IMAD.IADD R0, R10, 0x1, R5 ;  /* 0x000000010a007824 */ /* 0x000fc800078e0205 */
        /* <DEDUP_REMOVED lines=10> */
.L_x_41:
[----:B------:R-:W-:Y:S05]  /*0f00*/  BSYNC.RECONVERGENT B0 ;  /* 0x0000000000007941 */ /* 0x000fea0003800200 */
.L_x_40:
[----:B------:R-:W-:Y:S02]  /*0f10*/  IADD3 R10, PT, PT, R10, R9, RZ ;  /* 0x000000090a0a7210 */ /* 0x000fe40007ffe0ff */
[----:B------:R-:W-:Y:S02]  /*0f20*/  IADD3 R9, PT, PT, -R9, R3, R26 ;  /* 0x0000000309097210 */ /* 0x000fe40007ffe11a */
[----:B------:R-:W-:Y:S01]  /*0f30*/  PLOP3.LUT P0, PT, PT, PT, PT, 0x8, 0x80 ;  /* 0x000000000080781c */ /* 0x000fe20003f0e170 */
[C-C-:B--2---:R-:W-:Y:S01]  /*0f40*/  IMAD R21, R10.reuse, 0xc, R24.reuse ;  /* 0x0000000c0a157824 */ /* 0x144fe200078e0218 */
[C---:B------:R-:W-:Y:S01]  /*0f50*/  ISETP.GE.AND P1, PT, R9.reuse, R2, PT ;  /* 0x000000020900720c */ /* 0x040fe20003f26270 */
[C---:B------:R-:W-:Y:S02]  /*0f60*/  IMAD R7, R9.reuse, 0xc, R24 ;  /* 0x0000000c09077824 */ /* 0x040fe400078e0218 */
[----:B------:R-:W-:Y:S01]  /*0f70*/  VIADD R5, R9, 0x1 ;  /* 0x0000000109057836 */ /* 0x000fe20000000000 */
[----:B------:R-:W-:Y:S01]  /*0f80*/  LDS R29, [R21] ;  /* 0x00000000151d7984 */ /* 0x000fe20000000800 */
[----:B------:R-:W-:-:S03]  /*0f90*/  VIADD R6, R10, 0x1 ;  /* 0x000000010a067836 */ /* 0x000fc60000000000 */
[----:B------:R-:W0:Y:S04]  /*0fa0*/  LDS R0, [R7] ;  /* 0x0000000007007984 */ /* 0x000e280000000800 */
[----:B------:R-:W-:Y:S04]  /*0fb0*/  LDS R16, [R21+0x4] ;  /* 0x0000040015107984 */ /* 0x000fe80000000800 */
[----:B------:R-:W-:Y:S04]  /*0fc0*/  LDS R27, [R7+0x4] ;  /* 0x00000400071b7984 */ /* 0x000fe80000000800 */
[----:B------:R-:W-:Y:S04]  /*0fd0*/  LDS R14, [R21+0x8] ;  /* 0x00000800150e7984 */ /* 0x000fe80000000800 */
[----:B------:R-:W1:Y:S01]  /*0fe0*/  LDS R25, [R7+0x8] ;  /* 0x0000080007197984 */ /* 0x000e620000000800 */
[----:B0-----:R-:W-:-:S04]  /*0ff0*/  @!P1 ISETP.GE.AND P2, PT, R0, R29, PT ;  /* 0x0000001d0000920c */ /* 0x001fc80003f46270 */
[----:B------:R-:W-:Y:S02]  /*1000*/  @!P1 ISETP.GE.OR P0, PT, R10, R3, !P2 ;  /* 0x000000030a00920c */ /* 0x000fe40005706670 */
[----:B------:R-:W-:Y:S02]  /*1010*/  PLOP3.LUT P1, PT, PT, PT, PT, 0x8, 0x80 ;  /* 0x000000000080781c */ /* 0x000fe40003f2e170 */
[----:B------:R-:W-:Y:S02]  /*1020*/  SEL R11, R0, R29, P0 ;  /* 0x0000001d000b7207 */ /* 0x000fe40000000000 */
[----:B-1----:R-:W-:-:S07]  /*1030*/  FSEL R8, R25, R14, P0 ;  /* 0x0000000e19087208 */ /* 0x002fce0000000000 */
[----:B------:R-:W-:Y:S01]  /*1040*/  @P0 LDS R0, [R7+0xc] ;  /* 0x00000c0007000984 */ /* 0x000fe20000000800 */
[----:B------:R-:W-:Y:S01]  /*1050*/  @!P0 IMAD.MOV R5, RZ, RZ, R9 ;  /* 0x000000ffff058224 */ /* 0x000fe200078e0209 */
[----:B------:R-:W-:Y:S02]  /*1060*/  @P0 IADD3 R6, PT, PT, R10, RZ, RZ ;  /* 0x000000ff0a060210 */ /* 0x000fe40007ffe0ff */
[----:B------:R-:W0:Y:S01]  /*1070*/  @!P0 LDS R29, [R21+0xc] ;  /* 0x00000c00151d8984 */ /* 0x000e220000000800 */
[C---:B------:R-:W-:Y:S01]  /*1080*/  VIADD R17, R5.reuse, 0x1 ;  /* 0x0000000105117836 */ /* 0x040fe20000000000 */
[----:B------:R-:W-:Y:S01]  /*1090*/  ISETP.GE.AND P2, PT, R5, R2, PT ;  /* 0x000000020500720c */ /* 0x000fe20003f46270 */
[----:B------:R-:W-:Y:S01]  /*10a0*/  VIADD R18, R6, 0x1 ;  /* 0x0000000106127836 */ /* 0x000fe20000000000 */
[----:B------:R-:W-:Y:S01]  /*10b0*/  FSEL R9, R27, R16, P0 ;  /* 0x000000101b097208 */ /* 0x000fe20000000000 */
[----:B------:R-:W-:Y:S04]  /*10c0*/  @P0 LDS R25, [R7+0x14] ;  /* 0x0000140007190984 */ /* 0x000fe80000000800 */
[----:B------:R-:W-:Y:S04]  /*10d0*/  @P0 LDS R27, [R7+0x10] ;  /* 0x00001000071b0984 */ /* 0x000fe80000000800 */
[----:B------:R-:W1:Y:S04]  /*10e0*/  @!P0 LDS R16, [R21+0x10] ;  /* 0x0000100015108984 */ /* 0x000e680000000800 */
[----:B------:R-:W2:Y:S01]  /*10f0*/  @!P0 LDS R14, [R21+0x14] ;  /* 0x00001400150e8984 */ /* 0x000ea20000000800 */
[----:B0-----:R-:W-:-:S04]  /*1100*/  @!P2 ISETP.GE.AND P3, PT, R0, R29, PT ;  /* 0x0000001d0000a20c */ /* 0x001fc80003f66270 */
[----:B------:R-:W-:-:S04]  /*1110*/  @!P2 ISETP.GE.OR P1, PT, R6, R3, !P3 ;  /* 0x000000030600a20c */ /* 0x000fc80005f26670 */
[----:B-1----:R-:W-:-:S09]  /*1120*/  FSEL R7, R27, R16, P1 ;  /* 0x000000101b077208 */ /* 0x002fd20000800000 */
[----:B------:R-:W-:Y:S01]  /*1130*/  @!P1 IADD3 R17, PT, PT, R5, RZ, RZ ;  /* 0x000000ff05119210 */ /* 0x000fe20007ffe0ff */
[----:B------:R-:W-:Y:S01]  /*1140*/  @P1 IMAD.MOV R18, RZ, RZ, R6 ;  /* 0x000000ffff121224 */ /* 0x000fe200078e0206 */
[----:B------:R-:W-:Y:S02]  /*1150*/  SEL R6, R0, R29, P1 ;  /* 0x0000001d00067207 */ /* 0x000fe40000800000 */
[----:B------:R-:W-:Y:S01]  /*1160*/  ISETP.GE.AND P0, PT, R17, R2, PT ;  /* 0x000000021100720c */ /* 0x000fe20003f06270 */
[C-C-:B------:R-:W-:Y:S01]  /*1170*/  @!P1 IMAD R19, R18.reuse, 0xc, R24.reuse ;  /* 0x0000000c12139824 */ /* 0x140fe200078e0218 */
[----:B--2---:R-:W-:Y:S01]  /*1180*/  FSEL R5, R25, R14, P1 ;  /* 0x0000000e19057208 */ /* 0x004fe20000800000 */
[C---:B------:R-:W-:Y:S02]  /*1190*/  @P1 IMAD R20, R17.reuse, 0xc, R24 ;  /* 0x0000000c11141824 */ /* 0x040fe400078e0218 */
[----:B------:R-:W-:Y:S01]  /*11a0*/  VIADD R21, R17, 0x1 ;  /* 0x0000000111157836 */ /* 0x000fe20000000000 */
[----:B------:R-:W-:Y:S01]  /*11b0*/  @!P1 LDS R29, [R19] ;  /* 0x00000000131d9984 */ /* 0x000fe20000000800 */
[----:B------:R-:W-:-:S03]  /*11c0*/  VIADD R10, R18, 0x1 ;  /* 0x00000001120a7836 */ /* 0x000fc60000000000 */
[----:B------:R-:W0:Y:S04]  /*11d0*/  @P1 LDS R0, [R20] ;  /* 0x0000000014001984 */ /* 0x000e280000000800 */
[----:B------:R-:W-:Y:S04]  /*11e0*/  @!P1 LDS R16, [R19+0x4] ;  /* 0x0000040013109984 */ /* 0x000fe80000000800 */
[----:B------:R-:W1:Y:S04]  /*11f0*/  @P1 LDS R27, [R20+0x4] ;  /* 0x00000400141b1984 */ /* 0x000e680000000800 */
[----:B------:R1:W-:Y:S04]  /*1200*/  @!P1 LDS R14, [R19+0x8] ;  /* 0x00000800130e9984 */ /* 0x0003e80000000800 */
[----:B------:R-:W2:Y:S01]  /*1210*/  @P1 LDS R25, [R20+0x8] ;  /* 0x0000080014191984 */ /* 0x000ea20000000800 */
[----:B------:R-:W-:-:S02]  /*1220*/  PLOP3.LUT P1, PT, PT, PT, PT, 0x8, 0x80 ;  /* 0x000000000080781c */ /* 0x000fc40003f2e170 */
[----:B0-----:R-:W-:-:S04]  /*1230*/  @!P0 ISETP.GE.AND P2, PT, R0, R29, PT ;  /* 0x0000001d0000820c */ /* 0x001fc80003f46270 */
[----:B------:R-:W-:Y:S02]  /*1240*/  @!P0 ISETP.GE.OR P1, PT, R18, R3, !P2 ;  /* 0x000000031200820c */ /* 0x000fe40005726670 */
[----:B------:R-:W-:Y:S02]  /*1250*/  PLOP3.LUT P0, PT, PT, PT, PT, 0x8, 0x80 ;  /* 0x000000000080781c */ /* 0x000fe40003f0e170 */
[----:B-1----:R-:W-:-:S09]  /*1260*/  FSEL R19, R27, R16, P1 ;  /* 0x000000101b137208 */ /* 0x002fd20000800000 */
[----:B------:R-:W-:Y:S01]  /*1270*/  @!P1 IADD3 R21, PT, PT, R17, RZ, RZ ;  /* 0x000000ff11159210 */ /* 0x000fe20007ffe0ff */
[----:B------:R-:W-:Y:S01]  /*1280*/  @P1 IMAD.MOV R10, RZ, RZ, R18 ;  /* 0x000000ffff0a1224 */ /* 0x000fe200078e0212 */
[----:B------:R-:W-:Y:S02]  /*1290*/  SEL R17, R0, R29, P1 ;  /* 0x0000001d00117207 */ /* 0x000fe40000800000 */
[----:B------:R-:W-:Y:S01]  /*12a0*/  ISETP.GE.AND P2, PT, R21, R2, PT ;  /* 0x000000021500720c */ /* 0x000fe20003f46270 */
[--C-:B------:R-:W-:Y:S01]  /*12b0*/  @!P1 IMAD R22, R10, 0xc, R24.reuse ;  /* 0x0000000c0a169824 */ /* 0x100fe200078e0218 */
[----:B--2---:R-:W-:Y:S01]  /*12c0*/  FSEL R18, R25, R14, P1 ;  /* 0x0000000e19127208 */ /* 0x004fe20000800000 */
[C---:B------:R-:W-:Y:S02]  /*12d0*/  @P1 IMAD R26, R21.reuse, 0xc, R24 ;  /* 0x0000000c151a1824 */ /* 0x040fe400078e0218 */
[----:B------:R-:W-:Y:S01]  /*12e0*/  VIADD R31, R21, 0x1 ;  /* 0x00000001151f7836 */ /* 0x000fe20000000000 */
[----:B------:R-:W-:Y:S04]  /*12f0*/  @!P1 LDS R29, [R22] ;  /* 0x00000000161d9984 */ /* 0x000fe80000000800 */
[----:B------:R-:W0:Y:S04]  /*1300*/  @P1 LDS R0, [R26] ;  /* 0x000000001a001984 */ /* 0x000e280000000800 */
[----:B------:R-:W-:Y:S04]  /*1310*/  @!P1 LDS R16, [R22+0x4] ;  /* 0x0000040016109984 */ /* 0x000fe80000000800 */
[----:B------:R-:W-:Y:S04]  /*1320*/  @!P1 LDS R14, [R22+0x8] ;  /* 0x00000800160e9984 */ /* 0x000fe80000000800 */
[----:B------:R-:W-:Y:S04]  /*1330*/  @P1 LDS R27, [R26+0x4] ;  /* 0x000004001a1b1984 */ /* 0x000fe80000000800 */
[----:B------:R-:W1:Y:S01]  /*1340*/  @P1 LDS R25, [R26+0x8] ;  /* 0x000008001a191984 */ /* 0x000e620000000800 */
[----:B------:R-:W-:-:S02]  /*1350*/  PLOP3.LUT P1, PT, PT, PT, PT, 0x8, 0x80 ;  /* 0x000000000080781c */ /* 0x000fc40003f2e170 */
[----:B0-----:R-:W-:-:S04]  /*1360*/  @!P2 ISETP.GE.AND P3, PT, R0, R29, PT ;  /* 0x0000001d0000a20c */ /* 0x001fc80003f66270 */
[----:B------:R-:W-:-:S04]  /*1370*/  @!P2 ISETP.GE.OR P0, PT, R10, R3, !P3 ;  /* 0x000000030a00a20c */ /* 0x000fc80005f06670 */
[----:B------:R-:W-:Y:S02]  /*1380*/  SEL R20, R0, R29, P0 ;  /* 0x0000001d00147207 */ /* 0x000fe40000000000 */
[----:B-1----:R-:W-:-:S07]  /*1390*/  FSEL R22, R25, R14, P0 ;  /* 0x0000000e19167208 */ /* 0x002fce0000000000 */
[----:B------:R-:W-:Y:S02]  /*13a0*/  @!P0 IMAD.MOV R31, RZ, RZ, R21 ;  /* 0x000000ffff1f8224 */ /* 0x000fe400078e0215 */
[C---:B------:R-:W-:Y:S01]  /*13b0*/  VIADD R21, R10.reuse, 0x1 ;  /* 0x000000010a157836 */ /* 0x040fe20000000000 */
[----:B------:R-:W-:Y:S02]  /*13c0*/  @P0 IADD3 R21, PT, PT, R10, RZ, RZ ;  /* 0x000000ff0a150210 */ /* 0x000fe40007ffe0ff */
[C---:B------:R-:W-:Y:S01]  /*13d0*/  ISETP.GE.AND P2, PT, R31.reuse, R2, PT ;  /* 0x000000021f00720c */ /* 0x040fe20003f46270 */
[--C-:B------:R-:W-:Y:S02]  /*13e0*/  @P0 IMAD R31, R31, 0xc, R24.reuse ;  /* 0x0000000c1f1f0824 */ /* 0x100fe400078e0218 */
[----:B------:R-:W-:-:S03]  /*13f0*/  @!P0 IMAD R24, R21, 0xc, R24 ;  /* 0x0000000c15188824 */ /* 0x000fc600078e0218 */
[----:B------:R-:W-:Y:S04]  /*1400*/  @P0 LDS R0, [R31] ;  /* 0x000000001f000984 */ /* 0x000fe80000000800 */
[----:B------:R-:W0:Y:S04]  /*1410*/  @!P0 LDS R29, [R24] ;  /* 0x00000000181d8984 */ /* 0x000e280000000800 */
[----:B------:R-:W-:Y:S04]  /*1420*/  @!P0 LDS R14, [R24+0x8] ;  /* 0x00000800180e8984 */ /* 0x000fe80000000800 */
[----:B------:R-:W1:Y:S01]  /*1430*/  @P0 LDS R25, [R31+0x8] ;  /* 0x000008001f190984 */ /* 0x000e620000000800 */
[----:B0-----:R-:W-:-:S04]  /*1440*/  @!P2 ISETP.GE.AND P3, PT, R0, R29, PT ;  /* 0x0000001d0000a20c */ /* 0x001fc80003f66270 */
[----:B------:R-:W-:Y:S02]  /*1450*/  @!P2 ISETP.GE.OR P1, PT, R21, R3, !P3 ;  /* 0x000000031500a20c */ /* 0x000fe40005f26670 */
[----:B------:R-:W-:Y:S02]  /*1460*/  FSEL R21, R27, R16, P0 ;  /* 0x000000101b157208 */ /* 0x000fe40000000000 */
[----:B------:R-:W-:Y:S01]  /*1470*/  @!P0 LDS R16, [R24+0x4] ;  /* 0x0000040018108984 */ /* 0x000fe20000000800 */
[----:B------:R-:W-:Y:S02]  /*1480*/  SEL R0, R0, R29, P1 ;  /* 0x0000001d00007207 */ /* 0x000fe40000800000 */
[----:B-1----:R-:W-:Y:S01]  /*1490*/  FSEL R14, R25, R14, P1 ;  /* 0x0000000e190e7208 */ /* 0x002fe20000800000 */
[----:B------:R-:W0:Y:S01]  /*14a0*/  @P0 LDS R27, [R31+0x4] ;  /* 0x000004001f1b0984 */ /* 0x000e220000000800 */
[C---:B------:R-:W-:Y:S01]  /*14b0*/  ISETP.GE.U32.AND P0, PT, R4.reuse, 0x81, PT ;  /* 0x000000810400780c */ /* 0x040fe20003f06070 */
[----:B------:R-:W-:Y:S01]  /*14c0*/  IMAD.SHL.U32 R4, R4, 0x2, RZ ;  /* 0x0000000204047824 */ /* 0x000fe200078e00ff */
[----:B0-----:R-:W-:-:S11]  /*14d0*/  FSEL R16, R27, R16, P1 ;  /* 0x000000101b107208 */ /* 0x001fd60000800000 */
[----:B------:R-:W-:Y:S05]  /*14e0*/  @!P0 BRA `(.L_x_43) ;  /* 0xfffffff400948947 */ /* 0x000fea000383ffff */
[----:B------:R-:W0:Y:S01]  /*14f0*/  S2R R2, SR_TID.X ;  /* 0x0000000000027919 */ /* 0x000e220000002100 */
[----:B------:R-:W1:Y:S01]  /*1500*/  LDCU.U8 UR4, c[0x0][0x380] ;  /* 0x00007000ff0477ac */ /* 0x000e620008000000 */
[----:B------:R-:W-:Y:S01]  /*1510*/  MOV R4, 0x400 ;  /* 0x0000040000047802 */ /* 0x000fe20000000f00 */
[----:B------:R-:W2:Y:S01]  /*1520*/  S2R R15, SR_CgaCtaId ;  /* 0x00000000000f7919 */ /* 0x000ea20000008800 */
[----:B------:R-:W3:Y:S01]  /*1530*/  S2R R3, SR_LANEID ;  /* 0x0000000000037919 */ /* 0x000ee20000000000 */
[----:B-1----:R-:W-:-:S04]  /*1540*/  UPRMT UR4, UR4, 0x8880, URZ ;  /* 0x0000888004047896 */ /* 0x002fc800080000ff */
[----:B------:R-:W-:Y:S01]  /*1550*/  UISETP.NE.AND UP0, UPT, UR4, URZ, UPT ;  /* 0x000000ff0400728c */ /* 0x000fe2000bf05270 */
[----:B0-----:R-:W-:Y:S02]  /*1560*/  SHF.R.U32.HI R2, RZ, 0x5, R2 ;  /* 0x00000005ff027819 */ /* 0x001fe40000011602 */
[----:B--2---:R-:W-:-:S03]  /*1570*/  LEA R15, R15, R4, 0x18 ;  /* 0x000000040f0f7211 */ /* 0x004fc600078ec0ff */
[----:B---3--:R-:W-:-:S04]  /*1580*/  IMAD R2, R2, 0xa0, R3 ;  /* 0x000000a002027824 */ /* 0x008fc800078e0203 */
[----:B------:R-:W-:-:S04]  /*1590*/  IMAD R2, R2, 0xc, R15 ;  /* 0x0000000c02027824 */ /* 0x000fc800078e020f */
[----:B------:R-:W-:Y:S01]  /*15a0*/  IMAD R23, R3, 0x30, R2 ;  /* 0x0000003003177824 */ /* 0x000fe200078e0202 */
[----:B------:R-:W-:Y:S06]  /*15b0*/  BAR.SYNC.DEFER_BLOCKING 0x0 ;  /* 0x0000000000007b1d */ /* 0x000fec0000010000 */
[----:B------:R-:W-:Y:S05]  /*15c0*/  BRA.U !UP0, `(.L_x_44) ;  /* 0x0000000108cc7547 */ /* 0x000fea000b800000 */
[----:B------:R-:W-:Y:S04]  /*15d0*/  STS [R23], R11 ;  /* 0x0000000b17007388 */ /* 0x000fe80000000800 */
        /* <DEDUP_REMOVED lines=9> */
[----:B------:R-:W-:Y:S04]  /*1670*/  STS [R23+0x24], R20 ;  /* 0x0000241417007388 */ /* 0x000fe80000000800 */
[----:B------:R-:W-:Y:S04]  /*1680*/  STS [R23+0x28], R21 ;  /* 0x0000281517007388 */ /* 0x000fe80000000800 */
[----:B------:R-:W-:Y:S04]  /*1690*/  STS [R23+0x2c], R22 ;  /* 0x00002c1617007388 */ /* 0x000fe80000000800 */
[----:B------:R-:W-:Y:S01]  /*16a0*/  STS [R23+0x30], R0 ;  /* 0x0000300017007388 */ /* 0x000fe20000000800 */
[----:B0-----:R-:W-:-:S03]  /*16b0*/  IMAD.WIDE.U32 R6, R13, 0xc, R6 ;  /* 0x0000000c0d067825 */ /* 0x001fc600078e0006 */
[----:B------:R-:W-:Y:S01]  /*16c0*/  STS [R23+0x34], R16 ;  /* 0x0000341017007388 */ /* 0x000fe20000000800 */
[----:B------:R-:W-:-:S03]  /*16d0*/  IMAD R13, R12, 0xc, RZ ;  /* 0x0000000c0c0d7824 */ /* 0x000fc600078e02ff */
[----:B------:R-:W-:Y:S01]  /*16e0*/  STS [R23+0x38], R14 ;  /* 0x0000380e17007388 */ /* 0x000fe20000000800 */
[----:B------:R-:W-:-:S03]  /*16f0*/  NOP ;  /* 0x0000000000007918 */ /* 0x000fc60000000000 */
[----:B------:R-:W0:Y:S01]  /*1700*/  LDS R3, [R2] ;  /* 0x0000000002037984 */ /* 0x000e220000000800 */
[----:B------:R-:W-:-:S03]  /*1710*/  IMAD.IADD R7, R13, 0x1, R7 ;  /* 0x000000010d077824 */ /* 0x000fc600078e0207 */
[----:B------:R-:W1:Y:S04]  /*1720*/  LDS R5, [R2+0x4] ;  /* 0x0000040002057984 */ /* 0x000e680000000800 */
        /* <DEDUP_REMOVED lines=13> */
[----:B0-----:R-:W-:Y:S04]  /*1800*/  STG.E desc[UR6][R6.64], R3 ;  /* 0x0000000306007986 */ /* 0x001fe8000c101906 */
[----:B-1----:R-:W-:Y:S04]  /*1810*/  STG.E desc[UR6][R6.64+0x4], R5 ;  /* 0x0000040506007986 */ /* 0x002fe8000c101906 */
        /* <DEDUP_REMOVED lines=14> */
.L_x_44:
        /* <DEDUP_REMOVED lines=51> */
.L_x_39:
[----:B------:R-:W0:Y:S01]  /*1c30*/  LDC.64 R6, c[0x0][0x388] ;  /* 0x0000e200ff067b82 */ /* 0x000e220000000a00 */
[----:B------:R-:W-:Y:S01]  /*1c40*/  IMAD.WIDE.U32 R4, R2, 0x500, RZ ;  /* 0x0000050002047825 */ /* 0x000fe200078e00ff */
[----:B------:R-:W-:-:S03]  /*1c50*/  ACQBULK ;  /* 0x000000000000782e */ /* 0x000fc60000000000 */
[----:B------:R-:W-:Y:S02]  /*1c60*/  IMAD R3, R5, 0xc, RZ ;  /* 0x0000000c05037824 */ /* 0x000fe400078e02ff */
[----:B0-----:R-:W-:-:S05]  /*1c70*/  IMAD.WIDE.U32 R6, R4, 0xc, R6 ;  /* 0x0000000c04067825 */ /* 0x001fca00078e0006 */
[----:B------:R-:W-:Y:S01]  /*1c80*/  IADD3 R7, PT, PT, R7, R3, RZ ;  /* 0x0000000307077210 */ /* 0x000fe20007ffe0ff */
[----:B------:R-:W0:Y:S01]  /*1c90*/  S2R R0, SR_TID.X ;  /* 0x0000000000007919 */ /* 0x000e220000002100 */
[----:B------:R-:W1:Y:S03]  /*1ca0*/  LDC R3, c[0x0][0x3a8] ;  /* 0x0000ea00ff037b82 */ /* 0x000e660000000800 */
[----:B------:R-:W2:Y:S04]  /*1cb0*/  LDG.E R11, desc[UR6][R6.64+0x8] ;  /* 0x00000806060b7981 */ /* 0x000ea8000c1e1900 */
[----:B------:R-:W3:Y:S04]  /*1cc0*/  LDG.E R9, desc[UR6][R6.64+0x4] ;  /* 0x0000040606097981 */ /* 0x000ee8000c1e1900 */
[----:B------:R4:W5:Y:S01]  /*1cd0*/  LDG.E R5, desc[UR6][R6.64] ;  /* 0x0000000606057981 */ /* 0x000962000c1e1900 */
[----:B------:R-:W-:-:S05]  /*1ce0*/  IMAD.MOV R30, RZ, RZ, -R4 ;  /* 0x000000ffff1e7224 */ /* 0x000fca00078e0a04 */
[----:B-1----:R-:W-:Y:S02]  /*1cf0*/  VIADDMNMX R30, R30, R3, 0x500, PT ;  /* 0x000005001e1e7446 */ /* 0x002fe40003800103 */
[C---:B0-----:R-:W-:Y:S02]  /*1d00*/  LOP3.LUT R8, R0.reuse, 0x1f, RZ, 0xc0, !PT ;  /* 0x0000001f00087812 */ /* 0x041fe400078ec0ff */
[----:B------:R-:W-:-:S05]  /*1d10*/  LOP3.LUT R13, R0, 0x3e0, RZ, 0xc0, !PT ;  /* 0x000003e0000d7812 */ /* 0x000fca00078ec0ff */
[----:B------:R-:W-:-:S04]  /*1d20*/  IMAD R17, R13, 0x5, R8 ;  /* 0x000000050d117824 */ /* 0x000fc800078e0208 */
[C---:B------:R-:W-:Y:S01]  /*1d30*/  IMAD R13, R17.reuse, 0xc, RZ ;  /* 0x0000000c110d7824 */ /* 0x040fe200078e02ff */
[C---:B------:R-:W-:Y:S01]  /*1d40*/  IADD3 R15, PT, PT, R17.reuse, 0x60, RZ ;  /* 0x00000060110f7810 */ /* 0x040fe20007ffe0ff */
[C---:B------:R-:W-:Y:S01]  /*1d50*/  VIADD R3, R17.reuse, 0x20 ;  /* 0x0000002011037836 */ /* 0x040fe20000000000 */
[----:B------:R-:W-:Y:S02]  /*1d60*/  ISETP.GE.AND P1, PT, R17, R30, PT ;  /* 0x0000001e1100720c */ /* 0x000fe40003f26270 */
[----:B----4-:R-:W-:Y:S01]  /*1d70*/  IADD3 R6, P4, PT, R13, R6, RZ ;  /* 0x000000060d067210 */ /* 0x010fe20007f9e0ff */
[----:B------:R-:W-:Y:S01]  /*1d80*/  VIADD R13, R17, 0x40 ;  /* 0x00000040110d7836 */ /* 0x000fe20000000000 */
[-C--:B------:R-:W-:Y:S01]  /*1d90*/  ISETP.GE.AND P0, PT, R3, R30.reuse, PT ;  /* 0x0000001e0300720c */ /* 0x080fe20003f06270 */
[----:B------:R-:W-:Y:S01]  /*1da0*/  VIADD R3, R17, 0x80 ;  /* 0x0000008011037836 */ /* 0x000fe20000000000 */
[-C--:B------:R-:W-:Y:S01]  /*1db0*/  ISETP.GE.AND P3, PT, R15, R30.reuse, PT ;  /* 0x0000001e0f00720c */ /* 0x080fe20003f66270 */
[----:B------:R-:W-:Y:S01]  /*1dc0*/  IMAD.X R7, RZ, RZ, R7, P4 ;  /* 0x000000ffff077224 */ /* 0x000fe200020e0607 */
[----:B------:R-:W-:-:S02]  /*1dd0*/  ISETP.GE.AND P2, PT, R13, R30, PT ;  /* 0x0000001e0d00720c */ /* 0x000fc40003f46270 */
[----:B------:R-:W-:Y:S01]  /*1de0*/  ISETP.GE.AND P4, PT, R3, R30, PT ;  /* 0x0000001e0300720c */ /* 0x000fe20003f86270 */
[----:B--2---:R-:W-:Y:S02]  /*1df0*/  IMAD.MOV.U32 R13, RZ, RZ, R11 ;  /* 0x000000ffff0d7224 */ /* 0x004fe400078e000b */
[----:B------:R-:W2:Y:S01]  /*1e00*/  @!P1 LDG.E R11, desc[UR6][R6.64+0x8] ;  /* 0x00000806060b9981 */ /* 0x000ea2000c1e1900 */
[----:B---3--:R-:W-:Y:S01]  /*1e10*/  MOV R15, R9 ;  /* 0x00000009000f7202 */ /* 0x008fe20000000f00 */
[--C-:B------:R-:W-:Y:S01]  /*1e20*/  IMAD.MOV.U32 R19, RZ, RZ, R13.reuse ;  /* 0x000000ffff137224 */ /* 0x100fe200078e000d */
[----:B------:R-:W-:Y:S01]  /*1e30*/  MOV R31, R13 ;  /* 0x0000000d001f7202 */ /* 0x000fe20000000f00 */
[----:B------:R-:W-:Y:S01]  /*1e40*/  IMAD.MOV.U32 R25, RZ, RZ, R13 ;  /* 0x000000ffff197224 */ /* 0x000fe200078e000d */
[----:B------:R-:W3:Y:S01]  /*1e50*/  @!P1 LDG.E R9, desc[UR6][R6.64+0x4] ;  /* 0x0000040606099981 */ /* 0x000ee2000c1e1900 */
[----:B-----5:R-:W-:Y:S02]  /*1e60*/  IMAD.MOV.U32 R17, RZ, RZ, R5 ;  /* 0x000000ffff117224 */ /* 0x020fe400078e0005 */
[--C-:B------:R-:W-:Y:S01]  /*1e70*/  IMAD.MOV.U32 R21, RZ, RZ, R15.reuse ;  /* 0x000000ffff157224 */ /* 0x100fe200078e000f */
[----:B------:R-:W4:Y:S01]  /*1e80*/  @!P1 LDG.E R5, desc[UR6][R6.64] ;  /* 0x0000000606059981 */ /* 0x000f22000c1e1900 */
[----:B------:R-:W-:Y:S01]  /*1e90*/  IMAD.MOV.U32 R27, RZ, RZ, R15 ;  /* 0x000000ffff1b7224 */ /* 0x000fe200078e000f */
[----:B------:R-:W-:Y:S01]  /*1ea0*/  MOV R29, R17 ;  /* 0x00000011001d7202 */ /* 0x000fe20000000f00 */
[--C-:B------:R-:W-:Y:S01]  /*1eb0*/  IMAD.MOV.U32 R23, RZ, RZ, R17.reuse ;  /* 0x000000ffff177224 */ /* 0x100fe200078e0011 */
[----:B------:R-:W5:Y:S01]  /*1ec0*/  @!P0 LDG.E R19, desc[UR6][R6.64+0x188] ;  /* 0x0001880606138981 */ /* 0x000f62000c1e1900 */
[----:B------:R-:W-:-:S02]  /*1ed0*/  IMAD.MOV.U32 R35, RZ, RZ, R17 ;  /* 0x000000ffff237224 */ /* 0x000fc400078e0011 */
[----:B------:R-:W-:Y:S01]  /*1ee0*/  IMAD.MOV.U32 R33, RZ, RZ, R15 ;  /* 0x000000ffff217224 */ /* 0x000fe200078e000f */
[----:B------:R-:W5:Y:S04]  /*1ef0*/  @!P2 LDG.E R29, desc[UR6][R6.64+0x300] ;  /* 0x00030006061da981 */ /* 0x000f68000c1e1900 */
        /* <DEDUP_REMOVED lines=9> */
[----:B------:R-:W5:Y:S01]  /*1f90*/  @!P4 LDG.E R13, desc[UR6][R6.64+0x608] ;  /* 0x00060806060dc981 */ /* 0x000f62000c1e1900 */
[----:B------:R-:W0:Y:S01]  /*1fa0*/  S2R R10, SR_CgaCtaId ;  /* 0x00000000000a7919 */ /* 0x000e220000008800 */
[----:B------:R-:W1:Y:S01]  /*1fb0*/  S2R R37, SR_LANEID ;  /* 0x0000000000257919 */ /* 0x000e620000000000 */
[----:B------:R-:W-:-:S02]  /*1fc0*/  MOV R8, 0x400 ;  /* 0x0000040000087802 */ /* 0x000fc40000000f00 */
[----:B------:R-:W-:Y:S02]  /*1fd0*/  SHF.R.U32.HI R4, RZ, 0x5, R0 ;  /* 0x00000005ff047819 */ /* 0x000fe40000011600 */
[----:B0-----:R-:W-:-:S03]  /*1fe0*/  LEA R8, R10, R8, 0x18 ;  /* 0x000000080a087211 */ /* 0x001fc600078ec0ff */
[----:B-1----:R-:W-:-:S04]  /*1ff0*/  IMAD R4, R4, 0xa0, R37 ;  /* 0x000000a004047824 */ /* 0x002fc800078e0225 */
[----:B------:R-:W-:-:S04]  /*2000*/  IMAD R4, R4, 0xc, R8 ;  /* 0x0000000c04047824 */ /* 0x000fc800078e0208 */
[----:B------:R-:W-:Y:S01]  /*2010*/  IMAD R37, R37, 0x30, R4 ;  /* 0x0000003025257824 */ /* 0x000fe200078e0204 */
[----:B--2---:R-:W-:Y:S04]  /*2020*/  STS [R4+0x8], R11 ;  /* 0x0000080b04007388 */ /* 0x004fe80000000800 */
[----:B---3--:R-:W-:Y:S04]  /*2030*/  STS [R4+0x4], R9 ;  /* 0x0000040904007388 */ /* 0x008fe80000000800 */
[----:B----4-:R-:W-:Y:S04]  /*2040*/  STS [R4], R5 ;  /* 0x0000000504007388 */ /* 0x010fe80000000800 */
[----:B-----5:R-:W-:Y:S04]  /*2050*/  STS [R4+0x188], R19 ;  /* 0x0001881304007388 */ /* 0x020fe80000000800 */
[----:B------:R-:W-:Y:S04]  /*2060*/  STS [R4+0x300], R29 ;  /* 0x0003001d04007388 */ /* 0x000fe80000000800 */
[----:B------:R0:W-:Y:S04]  /*2070*/  STS [R4+0x180], R23 ;  /* 0x0001801704007388 */ /* 0x0001e80000000800 */
        /* <DEDUP_REMOVED lines=10> */
[----:B------:R-:W1:Y:S04]  /*2120*/  LDS R5, [R37] ;  /* 0x0000000025057984 */ /* 0x000e680000000800 */
        /* <DEDUP_REMOVED lines=9> */
[----:B------:R-:W-:Y:S04]  /*21c0*/  LDS R15, [R37+0x28] ;  /* 0x00002800250f7984 */ /* 0x000fe80000000800 */
[----:B------:R-:W5:Y:S04]  /*21d0*/  LDS R24, [R37+0x2c] ;  /* 0x00002c0025187984 */ /* 0x000f680000000800 */
[----:B------:R-:W5:Y:S04]  /*21e0*/  LDS R11, [R37+0x30] ;  /* 0x00003000250b7984 */ /* 0x000f680000000800 */
[----:B------:R-:W-:Y:S04]  /*21f0*/  LDS R13, [R37+0x34] ;  /* 0x00003400250d7984 */ /* 0x000fe80000000800 */
[----:B------:R-:W5:Y:S01]  /*2200*/  LDS R12, [R37+0x38] ;  /* 0x00003800250c7984 */ /* 0x000f620000000800 */
[----:B------:R-:W-:Y:S01]  /*2210*/  BAR.SYNC.DEFER_BLOCKING 0x0 ;  /* 0x0000000000007b1d */ /* 0x000fe20000010000 */
[----:B0-----:R-:W-:-:S07]  /*2220*/  IMAD R23, R0, 0x5, RZ ;  /* 0x0000000500177824 */ /* 0x001fce00078e02ff */
[----:B------:R-:W-:Y:S01]  /*2230*/  PREEXIT ;  /* 0x000000000000782d */ /* 0x000fe20000000000 */
[--C-:B-1----:R-:W-:Y:S01]  /*2240*/  IMAD.MOV.U32 R8, RZ, RZ, R5.reuse ;  /* 0x000000ffff087224 */ /* 0x102fe200078e0005 */
[----:B------:R-:W-:Y:S01]  /*2250*/  BSSY.RECONVERGENT B0, `(.L_x_45) ;  /* 0x0000092000007945 */ /* 0x000fe20003800200 */
[C---:B------:R-:W-:Y:S01]  /*2260*/  VIADD R9, R23.reuse, 0x1 ;  /* 0x0000000117097836 */ /* 0x040fe20000000000 */
[-C--:B------:R-:W-:Y:S01]  /*2270*/  ISETP.GE.U32.AND P3, PT, R23, R30.reuse, PT ;  /* 0x0000001e1700720c */ /* 0x080fe20003f66070 */
[----:B------:R-:W-:Y:S02]  /*2280*/  IMAD.MOV.U32 R20, RZ, RZ, R5 ;  /* 0x000000ffff147224 */ /* 0x000fe400078e0005 */
[----:B--2---:R-:W-:Y:S01]  /*2290*/  IMAD.MOV.U32 R21, RZ, RZ, R6 ;  /* 0x000000ffff157224 */ /* 0x004fe200078e0006 */
[----:B------:R-:W-:Y:S01]  /*22a0*/  ISETP.GE.U32.AND P0, PT, R9, R30, PT ;  /* 0x0000001e0900720c */ /* 0x000fe20003f06070 */
[----:B---3--:R-:W-:Y:S01]  /*22b0*/  IMAD.MOV.U32 R16, RZ, RZ, R7 ;  /* 0x000000ffff107224 */ /* 0x008fe200078e0007 */
[----:B------:R-:W-:-:S04]  /*22c0*/  IADD3 R9, PT, PT, R23, 0x2, RZ ;  /* 0x0000000217097810 */ /* 0x000fc80007ffe0ff */
[----:B------:R-:W-:Y:S02]  /*22d0*/  ISETP.GE.U32.AND P2, PT, R9, R30, PT ;  /* 0x0000001e0900720c */ /* 0x000fe40003f46070 */
[----:B------:R-:W-:-:S05]  /*22e0*/  MOV R9, R6 ;  /* 0x0000000600097202 */ /* 0x000fca0000000f00 */
[----:B----4-:R-:W-:Y:S01]  /*22f0*/  @!P0 ISETP.GE.AND P1, PT, R5, R10, PT ;  /* 0x0000000a0500820c */ /* 0x010fe20003f26270 */
[----:B------:R-:W-:Y:S01]  /*2300*/  @!P0 IMAD.MOV.U32 R20, RZ, RZ, R10 ;  /* 0x000000ffff148224 */ /* 0x000fe200078e000a */
[----:B------:R-:W-:Y:S01]  /*2310*/  @!P0 VIMNMX R8, PT, PT, R10, R5, !PT ;  /* 0x000000050a088248 */ /* 0x000fe20007fe0100 */
[----:B-----5:R-:W-:Y:S01]  /*2320*/  @!P0 IMAD.MOV.U32 R21, RZ, RZ, R17 ;  /* 0x000000ffff158224 */ /* 0x020fe200078e0011 */
[----:B------:R-:W-:Y:S01]  /*2330*/  @!P0 FSEL R9, R17, R6, !P1 ;  /* 0x0000000611098208 */ /* 0x000fe20004800000 */
[----:B------:R-:W-:Y:S01]  /*2340*/  @!P0 IMAD.MOV.U32 R16, RZ, RZ, R18 ;  /* 0x000000ffff108224 */ /* 0x000fe200078e0012 */
[-C--:B------:R-:W-:Y:S01]  /*2350*/  MOV R10, R7.reuse ;  /* 0x00000007000a7202 */ /* 0x080fe20000000f00 */
[----:B------:R-:W-:Y:S01]  /*2360*/  IMAD.MOV.U32 R17, RZ, RZ, R8 ;  /* 0x000000ffff117224 */ /* 0x000fe200078e0008 */
[----:B------:R-:W-:Y:S01]  /*2370*/  @!P0 FSEL R10, R18, R7, !P1 ;  /* 0x00000007120a8208 */ /* 0x000fe20004800000 */
[----:B------:R-:W-:Y:S01]  /*2380*/  IMAD.MOV.U32 R18, RZ, RZ, R9 ;  /* 0x000000ffff127224 */ /* 0x000fe200078e0009 */
[----:B------:R-:W-:-:S02]  /*2390*/  @!P2 ISETP.GE.AND P1, PT, R8, R19, PT ;  /* 0x000000130800a20c */ /* 0x000fc40003f26270 */
[----:B------:R-:W-:Y:S01]  /*23a0*/  @!P2 VIMNMX R17, PT, PT, R19, R8, !PT ;  /* 0x000000081311a248 */ /* 0x000fe20007fe0100 */
[----:B------:R-:W-:Y:S01]  /*23b0*/  @!P2 IMAD.MOV.U32 R8, RZ, RZ, R19 ;  /* 0x000000ffff08a224 */ /* 0x000fe200078e0013 */
[----:B------:R-:W-:Y:S02]  /*23c0*/  IADD3 R19, PT, PT, R23, 0x3, RZ ;  /* 0x0000000317137810 */ /* 0x000fe40007ffe0ff */
[----:B------:R-:W-:Y:S02]  /*23d0*/  @!P2 FSEL R18, R14, R9, !P1 ;  /* 0x000000090e12a208 */ /* 0x000fe40004800000 */
[----:B------:R-:W-:Y:S01]  /*23e0*/  ISETP.GE.U32.AND P0, PT, R19, R30, PT ;  /* 0x0000001e1300720c */ /* 0x000fe20003f06070 */
[----:B------:R-:W-:Y:S01]  /*23f0*/  IMAD.MOV.U32 R19, RZ, RZ, R10 ;  /* 0x000000ffff137224 */ /* 0x000fe200078e000a */
[----:B------:R-:W-:Y:S01]  /*2400*/  @!P2 FSEL R19, R25, R10, !P1 ;  /* 0x0000000a1913a208 */ /* 0x000fe20004800000 */
[----:B------:R-:W-:Y:S01]  /*2410*/  @!P2 IMAD.MOV.U32 R10, RZ, RZ, R25 ;  /* 0x000000ffff0aa224 */ /* 0x000fe200078e0019 */
[----:B------:R-:W-:Y:S01]  /*2420*/  @!P2 MOV R9, R14 ;  /* 0x0000000e0009a202 */ /* 0x000fe20000000f00 */
[----:B------:R-:W-:Y:S01]  /*2430*/  VIADD R25, R23, 0x4 ;  /* 0x0000000417197836 */ /* 0x000fe20000000000 */
[----:B------:R-:W-:Y:S01]  /*2440*/  MOV R23, R19 ;  /* 0x0000001300177202 */ /* 0x000fe20000000f00 */
[----:B------:R-:W-:-:S03]  /*2450*/  IMAD.MOV.U32 R14, RZ, RZ, R17 ;  /* 0x000000ffff0e7224 */ /* 0x000fc600078e0011 */
[----:B------:R-:W-:-:S03]  /*2460*/  ISETP.GE.U32.AND P2, PT, R25, R30, PT ;  /* 0x0000001e1900720c */ /* 0x000fc60003f46070 */
[----:B------:R-:W-:Y:S02]  /*2470*/  @!P0 ISETP.GE.AND P1, PT, R17, R22, PT ;  /* 0x000000161100820c */ /* 0x000fe40003f26270 */
[----:B------:R-:W-:Y:S01]  /*2480*/  @!P0 VIMNMX R14, PT, PT, R22, R17, !PT ;  /* 0x00000011160e8248 */ /* 0x000fe20007fe0100 */
[----:B------:R-:W-:Y:S01]  /*2490*/  @!P0 IMAD.MOV.U32 R17, RZ, RZ, R22 ;  /* 0x000000ffff118224 */ /* 0x000fe200078e0016 */
[----:B------:R-:W-:Y:S01]  /*24a0*/  @!P0 FSEL R23, R24, R19, !P1 ;  /* 0x0000001318178208 */ /* 0x000fe20004800000 */
[----:B------:R-:W-:Y:S01]  /*24b0*/  IMAD.MOV.U32 R22, RZ, RZ, R18 ;  /* 0x000000ffff167224 */ /* 0x000fe200078e0012 */
[----:B------:R-:W-:Y:S01]  /*24c0*/  @!P0 FSEL R22, R15, R18, !P1 ;  /* 0x000000120f168208 */ /* 0x000fe20004800000 */
[----:B------:R-:W-:Y:S01]  /*24d0*/  @!P0 IMAD.MOV.U32 R19, RZ, RZ, R24 ;  /* 0x000000ffff138224 */ /* 0x000fe200078e0018 */
[----:B------:R-:W-:Y:S01]  /*24e0*/  SEL R11, R11, R14, !P2 ;  /* 0x0000000e0b0b7207 */ /* 0x000fe20005000000 */
[----:B------:R-:W-:Y:S01]  /*24f0*/  @!P0 IMAD.MOV.U32 R18, RZ, RZ, R15 ;  /* 0x000000ffff128224 */ /* 0x000fe200078e000f */
[----:B------:R-:W-:-:S02]  /*2500*/  FSEL R12, R12, R23, !P2 ;  /* 0x000000170c0c7208 */ /* 0x000fc40005000000 */
[----:B------:R-:W-:Y:S01]  /*2510*/  FSEL R13, R13, R22, !P2 ;  /* 0x000000160d0d7208 */ /* 0x000fe20005000000 */
[----:B------:R-:W-:Y:S06]  /*2520*/  @P3 BRA `(.L_x_46) ;  /* 0x0000000400903947 */ /* 0x000fec0003800000 */
[----:B------:R-:W-:Y:S01]  /*2530*/  ISETP.GE.AND P2, PT, R17, R8, PT ;  /* 0x000000081100720c */ /* 0x000fe20003f46270 */
[----:B------:R-:W-:Y:S01]  /*2540*/  IMAD.MOV.U32 R25, RZ, RZ, R17 ;  /* 0x000000ffff197224 */ /* 0x000fe200078e0011 */
[----:B------:R-:W-:Y:S01]  /*2550*/  ISETP.GE.AND P1, PT, R20, R5, PT ;  /* 0x000000051400720c */ /* 0x000fe20003f26270 */
[----:B------:R-:W-:Y:S01]  /*2560*/  IMAD.MOV.U32 R15, RZ, RZ, R20 ;  /* 0x000000ffff0f7224 */ /* 0x000fe200078e0014 */
[----:B------:R-:W-:Y:S01]  /*2570*/  MOV R28, R11 ;  /* 0x0000000b001c7202 */ /* 0x000fe20000000f00 */
[----:B------:R-:W-:Y:S01]  /*2580*/  IMAD.MOV.U32 R22, RZ, RZ, R19 ;  /* 0x000000ffff167224 */ /* 0x000fe200078e0013 */
[----:B------:R-:W-:Y:S01]  /*2590*/  MOV R14, R16 ;  /* 0x00000010000e7202 */ /* 0x000fe20000000f00 */
[----:B------:R-:W-:Y:S01]  /*25a0*/  IMAD.MOV.U32 R29, RZ, RZ, R13 ;  /* 0x000000ffff1d7224 */ /* 0x000fe200078e000d */
[----:B------:R-:W-:-:S05]  /*25b0*/  MOV R27, R12 ;  /* 0x0000000c001b7202 */ /* 0x000fca0000000f00 */
[----:B------:R-:W-:Y:S01]  /*25c0*/  @!P2 MOV R25, R8 ;  /* 0x000000080019a202 */ /* 0x000fe20000000f00 */
[----:B------:R-:W-:Y:S01]  /*25d0*/  @!P2 IMAD.MOV.U32 R8, RZ, RZ, R17 ;  /* 0x000000ffff08a224 */ /* 0x000fe200078e0011 */
[----:B------:R-:W-:Y:S01]  /*25e0*/  @!P1 MOV R15, R5 ;  /* 0x00000005000f9202 */ /* 0x000fe20000000f00 */
[--C-:B------:R-:W-:Y:S01]  /*25f0*/  IMAD.MOV.U32 R17, RZ, RZ, R18.reuse ;  /* 0x000000ffff117224 */ /* 0x100fe200078e0012 */
[----:B------:R-:W-:Y:S01]  /*2600*/  ISETP.GE.AND P3, PT, R11, R25, PT ;  /* 0x000000190b00720c */ /* 0x000fe20003f66270 */
[----:B------:R-:W-:Y:S01]  /*2610*/  @!P2 IMAD.MOV.U32 R17, RZ, RZ, R9 ;  /* 0x000000ffff11a224 */ /* 0x000fe200078e0009 */
[----:B------:R-:W-:Y:S01]  /*2620*/  ISETP.GE.AND P0, PT, R8, R15, PT ;  /* 0x0000000f0800720c */ /* 0x000fe20003f06270 */
[----:B------:R-:W-:Y:S01]  /*2630*/  @!P2 IMAD.MOV.U32 R9, RZ, RZ, R18 ;  /* 0x000000ffff09a224 */ /* 0x000fe200078e0012 */
[----:B------:R-:W-:Y:S01]  /*2640*/  @!P1 MOV R5, R20 ;  /* 0x0000001400059202 */ /* 0x000fe20000000f00 */
[----:B------:R-:W-:Y:S02]  /*2650*/  IMAD.MOV.U32 R18, RZ, RZ, R8 ;  /* 0x000000ffff127224 */ /* 0x000fe400078e0008 */
[----:B------:R-:W-:-:S02]  /*2660*/  @!P1 IMAD.MOV.U32 R14, RZ, RZ, R7 ;  /* 0x000000ffff0e9224 */ /* 0x000fc400078e0007 */
[----:B------:R-:W-:Y:S02]  /*2670*/  @!P1 IMAD.MOV.U32 R7, RZ, RZ, R16 ;  /* 0x000000ffff079224 */ /* 0x000fe400078e0010 */
[----:B------:R-:W-:Y:S02]  /*2680*/  IMAD.MOV.U32 R16, RZ, RZ, R21 ;  /* 0x000000ffff107224 */ /* 0x000fe400078e0015 */
[----:B------:R-:W-:Y:S02]  /*2690*/  @!P3 IMAD.MOV.U32 R28, RZ, RZ, R25 ;  /* 0x000000ffff1cb224 */ /* 0x000fe400078e0019 */
[----:B------:R-:W-:Y:S02]  /*26a0*/  @!P3 IMAD.MOV.U32 R25, RZ, RZ, R11 ;  /* 0x000000ffff19b224 */ /* 0x000fe400078e000b */
[----:B------:R-:W-:Y:S01]  /*26b0*/  @!P0 IMAD.MOV.U32 R18, RZ, RZ, R15 ;  /* 0x000000ffff128224 */ /* 0x000fe200078e000f */
[----:B------:R-:W-:Y:S01]  /*26c0*/  @!P0 MOV R15, R8 ;  /* 0x00000008000f8202 */ /* 0x000fe20000000f00 */
[----:B------:R-:W-:-:S02]  /*26d0*/  @!P1 IMAD.MOV.U32 R16, RZ, RZ, R6 ;  /* 0x000000ffff109224 */ /* 0x000fc400078e0006 */
[----:B------:R-:W-:Y:S01]  /*26e0*/  @!P1 IMAD.MOV.U32 R6, RZ, RZ, R21 ;  /* 0x000000ffff069224 */ /* 0x000fe200078e0015 */
[----:B------:R-:W-:Y:S01]  /*26f0*/  ISETP.GE.AND P1, PT, R25, R18, PT ;  /* 0x000000121900720c */ /* 0x000fe20003f26270 */
[----:B------:R-:W-:Y:S02]  /*2700*/  @!P2 IMAD.MOV.U32 R22, RZ, RZ, R10 ;  /* 0x000000ffff16a224 */ /* 0x000fe400078e000a */
[----:B------:R-:W-:Y:S01]  /*2710*/  @!P2 IMAD.MOV.U32 R10, RZ, RZ, R19 ;  /* 0x000000ffff0aa224 */ /* 0x000fe200078e0013 */
[----:B------:R-:W-:Y:S01]  /*2720*/  ISETP.GE.AND P2, PT, R15, R5, PT ;  /* 0x000000050f00720c */ /* 0x000fe20003f46270 */
[----:B------:R-:W-:Y:S01]  /*2730*/  IMAD.MOV.U32 R23, RZ, RZ, R25 ;  /* 0x000000ffff177224 */ /* 0x000fe200078e0019 */
[----:B------:R-:W-:Y:S01]  /*2740*/  @!P3 MOV R27, R22 ;  /* 0x00000016001bb202 */ /* 0x000fe20000000f00 */
[----:B------:R-:W-:Y:S02]  /*2750*/  IMAD.MOV.U32 R24, RZ, RZ, R15 ;  /* 0x000000ffff187224 */ /* 0x000fe400078e000f */
[----:B------:R-:W-:Y:S01]  /*2760*/  @!P3 IMAD.MOV.U32 R29, RZ, RZ, R17 ;  /* 0x000000ffff1db224 */ /* 0x000fe200078e0011 */
[----:B------:R-:W-:Y:S01]  /*2770*/  @!P3 MOV R17, R13 ;  /* 0x0000000d0011b202 */ /* 0x000fe20000000f00 */
[----:B------:R-:W-:-:S02]  /*2780*/  @!P3 IMAD.MOV.U32 R22, RZ, RZ, R12 ;  /* 0x000000ffff16b224 */ /* 0x000fc400078e000c */
[----:B------:R-:W-:Y:S01]  /*2790*/  @!P1 MOV R23, R18 ;  /* 0x0000001200179202 */ /* 0x000fe20000000f00 */
[----:B------:R-:W-:Y:S02]  /*27a0*/  @!P1 IMAD.MOV.U32 R18, RZ, RZ, R25 ;  /* 0x000000ffff129224 */ /* 0x000fe400078e0019 */
[----:B------:R-:W-:Y:S01]  /*27b0*/  IMAD.MOV.U32 R19, RZ, RZ, R10 ;  /* 0x000000ffff137224 */ /* 0x000fe200078e000a */
[----:B------:R-:W-:Y:S01]  /*27c0*/  @!P2 MOV R24, R5 ;  /* 0x000000050018a202 */ /* 0x000fe20000000f00 */
[----:B------:R-:W-:Y:S01]  /*27d0*/  IMAD.MOV.U32 R20, RZ, RZ, R9 ;  /* 0x000000ffff147224 */ /* 0x000fe200078e0009 */
[----:B------:R-:W-:Y:S01]  /*27e0*/  ISETP.GE.AND P3, PT, R28, R23, PT ;  /* 0x000000171c00720c */ /* 0x000fe20003f66270 */
[----:B------:R-:W-:Y:S01]  /*27f0*/  @!P0 IMAD.MOV.U32 R19, RZ, RZ, R14 ;  /* 0x000000ffff138224 */ /* 0x000fe200078e000e */
[----:B------:R-:W-:Y:S01]  /*2800*/  @!P0 MOV R14, R10 ;  /* 0x0000000a000e8202 */ /* 0x000fe20000000f00 */
[----:B------:R-:W-:Y:S01]  /*2810*/  @!P0 IMAD.MOV.U32 R20, RZ, RZ, R16 ;  /* 0x000000ffff148224 */ /* 0x000fe200078e0010 */
[----:B------:R-:W-:Y:S01]  /*2820*/  @!P0 MOV R16, R9 ;  /* 0x0000000900108202 */ /* 0x000fe20000000f00 */
[----:B------:R-:W-:Y:S01]  /*2830*/  IMAD.MOV.U32 R11, RZ, RZ, R28 ;  /* 0x000000ffff0b7224 */ /* 0x000fe200078e001c */
[----:B------:R-:W-:Y:S01]  /*2840*/  ISETP.GE.AND P0, PT, R18, R24, PT ;  /* 0x000000181200720c */ /* 0x000fe20003f06270 */
[----:B------:R-:W-:Y:S01]  /*2850*/  IMAD.MOV.U32 R8, RZ, RZ, R18 ;  /* 0x000000ffff087224 */ /* 0x000fe200078e0012 */
[----:B------:R-:W-:Y:S01]  /*2860*/  @!P2 MOV R5, R15 ;  /* 0x0000000f0005a202 */ /* 0x000fe20000000f00 */
[----:B------:R-:W-:-:S02]  /*2870*/  IMAD.MOV.U32 R21, RZ, RZ, R22 ;  /* 0x000000ffff157224 */ /* 0x000fc400078e0016 */
[----:B------:R-:W-:Y:S02]  /*2880*/  IMAD.MOV.U32 R25, RZ, RZ, R14 ;  /* 0x000000ffff197224 */ /* 0x000fe400078e000e */
[----:B------:R-:W-:Y:S01]  /*2890*/  @!P3 MOV R11, R23 ;  /* 0x00000017000bb202 */ /* 0x000fe20000000f00 */
[----:B------:R-:W-:Y:S02]  /*28a0*/  @!P3 IMAD.MOV.U32 R23, RZ, RZ, R28 ;  /* 0x000000ffff17b224 */ /* 0x000fe400078e001c */
[----:B------:R-:W-:Y:S01]  /*28b0*/  IMAD.MOV.U32 R26, RZ, RZ, R16 ;  /* 0x000000ffff1a7224 */ /* 0x000fe200078e0010 */
[----:B------:R-:W-:Y:S01]  /*28c0*/  @!P2 MOV R26, R6 ;  /* 0x00000006001aa202 */ /* 0x000fe20000000f00 */
[----:B------:R-:W-:Y:S01]  /*28d0*/  @!P1 IMAD.MOV.U32 R21, RZ, RZ, R19 ;  /* 0x000000ffff159224 */ /* 0x000fe200078e0013 */
[----:B------:R-:W-:Y:S01]  /*28e0*/  @!P0 MOV R8, R24 ;  /* 0x0000001800088202 */ /* 0x000fe20000000f00 */
[----:B------:R-:W-:Y:S01]  /*28f0*/  @!P2 IMAD.MOV.U32 R25, RZ, RZ, R7 ;  /* 0x000000ffff19a224 */ /* 0x000fe200078e0007 */
[----:B------:R-:W-:Y:S01]  /*2900*/  @!P1 MOV R19, R22 ;  /* 0x0000001600139202 */ /* 0x000fe20000000f00 */
[----:B------:R-:W-:-:S02]  /*2910*/  @!P0 IMAD.MOV.U32 R24, RZ, RZ, R18 ;  /* 0x000000ffff188224 */ /* 0x000fc400078e0012 */
[----:B------:R-:W-:Y:S02]  /*2920*/  @!P2 IMAD.MOV.U32 R7, RZ, RZ, R14 ;  /* 0x000000ffff07a224 */ /* 0x000fe400078e000e */
[----:B------:R-:W-:Y:S01]  /*2930*/  @!P2 IMAD.MOV.U32 R6, RZ, RZ, R16 ;  /* 0x000000ffff06a224 */ /* 0x000fe200078e0010 */
[----:B------:R-:W-:Y:S01]  /*2940*/  ISETP.GE.AND P2, PT, R23, R8, PT ;  /* 0x000000081700720c */ /* 0x000fe20003f46270 */
[----:B------:R-:W-:Y:S02]  /*2950*/  IMAD.MOV.U32 R22, RZ, RZ, R17 ;  /* 0x000000ffff167224 */ /* 0x000fe400078e0011 */
[----:B------:R-:W-:Y:S01]  /*2960*/  @!P1 IMAD.MOV.U32 R22, RZ, RZ, R20 ;  /* 0x000000ffff169224 */ /* 0x000fe200078e0014 */
[----:B------:R-:W-:Y:S01]  /*2970*/  @!P1 MOV R20, R17 ;  /* 0x0000001100149202 */ /* 0x000fe20000000f00 */
[----:B------:R-:W-:Y:S01]  /*2980*/  IMAD.MOV.U32 R12, RZ, RZ, R27 ;  /* 0x000000ffff0c7224 */ /* 0x000fe200078e001b */
[----:B------:R-:W-:Y:S01]  /*2990*/  ISETP.GE.AND P1, PT, R24, R5, PT ;  /* 0x000000051800720c */ /* 0x000fe20003f26270 */
[----:B------:R-:W-:Y:S01]  /*29a0*/  @!P3 IMAD.MOV.U32 R12, RZ, RZ, R21 ;  /* 0x000000ffff0cb224 */ /* 0x000fe200078e0015 */
[----:B------:R-:W-:Y:S01]  /*29b0*/  MOV R9, R20 ;  /* 0x0000001400097202 */ /* 0x000fe20000000f00 */
[----:B------:R-:W-:-:S02]  /*29c0*/  IMAD.MOV.U32 R10, RZ, RZ, R19 ;  /* 0x000000ffff0a7224 */ /* 0x000fc400078e0013 */
[----:B------:R-:W-:Y:S02]  /*29d0*/  @!P3 IMAD.MOV.U32 R21, RZ, RZ, R27 ;  /* 0x000000ffff15b224 */ /* 0x000fe400078e001b */
[----:B------:R-:W-:Y:S01]  /*29e0*/  @!P0 IMAD.MOV.U32 R10, RZ, RZ, R25 ;  /* 0x000000ffff0a8224 */ /* 0x000fe200078e0019 */
[----:B------:R-:W-:Y:S01]  /*29f0*/  @!P0 MOV R25, R19 ;  /* 0x0000001300198202 */ /* 0x000fe20000000f00 */
[--C-:B------:R-:W-:Y:S01]  /*2a00*/  IMAD.MOV.U32 R13, RZ, RZ, R29.reuse ;  /* 0x000000ffff0d7224 */ /* 0x100fe200078e001d */
[----:B------:R-:W-:Y:S01]  /*2a10*/  @!P3 MOV R13, R22 ;  /* 0x00000016000db202 */ /* 0x000fe20000000f00 */
[----:B------:R-:W-:Y:S01]  /*2a20*/  @!P0 IMAD.MOV.U32 R9, RZ, RZ, R26 ;  /* 0x000000ffff098224 */ /* 0x000fe200078e001a */
[----:B------:R-:W-:Y:S01]  /*2a30*/  @!P0 MOV R26, R20 ;  /* 0x00000014001a8202 */ /* 0x000fe20000000f00 */
[----:B------:R-:W-:Y:S02]  /*2a40*/  @!P3 IMAD.MOV.U32 R22, RZ, RZ, R29 ;  /* 0x000000ffff16b224 */ /* 0x000fe400078e001d */
[--C-:B------:R-:W-:Y:S01]  /*2a50*/  IMAD.MOV.U32 R19, RZ, RZ, R21.reuse ;  /* 0x000000ffff137224 */ /* 0x100fe200078e0015 */
[----:B------:R-:W-:Y:S01]  /*2a60*/  @!P2 MOV R19, R10 ;  /* 0x0000000a0013a202 */ /* 0x000fe20000000f00 */
[----:B------:R-:W-:-:S02]  /*2a70*/  @!P2 IMAD.MOV.U32 R10, RZ, RZ, R21 ;  /* 0x000000ffff0aa224 */ /* 0x000fc400078e0015 */
[----:B------:R-:W-:Y:S02]  /*2a80*/  IMAD.MOV.U32 R18, RZ, RZ, R22 ;  /* 0x000000ffff127224 */ /* 0x000fe400078e0016 */
[----:B------:R-:W-:Y:S02]  /*2a90*/  IMAD.MOV.U32 R17, RZ, RZ, R23 ;  /* 0x000000ffff117224 */ /* 0x000fe400078e0017 */
[----:B------:R-:W-:Y:S01]  /*2aa0*/  IMAD.MOV.U32 R16, RZ, RZ, R25 ;  /* 0x000000ffff107224 */ /* 0x000fe200078e0019 */
[----:B------:R-:W-:Y:S01]  /*2ab0*/  @!P1 MOV R16, R7 ;  /* 0x0000000700109202 */ /* 0x000fe20000000f00 */
[----:B------:R-:W-:Y:S02]  /*2ac0*/  IMAD.MOV.U32 R21, RZ, RZ, R26 ;  /* 0x000000ffff157224 */ /* 0x000fe400078e001a */
[----:B------:R-:W-:Y:S02]  /*2ad0*/  IMAD.MOV.U32 R20, RZ, RZ, R24 ;  /* 0x000000ffff147224 */ /* 0x000fe400078e0018 */
[----:B------:R-:W-:Y:S01]  /*2ae0*/  @!P2 IMAD.MOV.U32 R18, RZ, RZ, R9 ;  /* 0x000000ffff12a224 */ /* 0x000fe200078e0009 */
[----:B------:R-:W-:Y:S01]  /*2af0*/  @!P2 MOV R9, R22 ;  /* 0x000000160009a202 */ /* 0x000fe20000000f00 */
[----:B------:R-:W-:Y:S01]  /*2b00*/  @!P2 IMAD.MOV.U32 R17, RZ, RZ, R8 ;  /* 0x000000ffff11a224 */ /* 0x000fe200078e0008 */
[----:B------:R-:W-:Y:S01]  /*2b10*/  @!P2 MOV R8, R23 ;  /* 0x000000170008a202 */ /* 0x000fe20000000f00 */
[----:B------:R-:W-:Y:S01]  /*2b20*/  @!P1 IMAD.MOV.U32 R21, RZ, RZ, R6 ;  /* 0x000000ffff159224 */ /* 0x000fe200078e0006 */
[----:B------:R-:W-:Y:S01]  /*2b30*/  @!P1 MOV R6, R26 ;  /* 0x0000001a00069202 */ /* 0x000fe20000000f00 */
[----:B------:R-:W-:-:S02]  /*2b40*/  @!P1 IMAD.MOV.U32 R20, RZ, RZ, R5 ;  /* 0x000000ffff149224 */ /* 0x000fc400078e0005 */
[----:B------:R-:W-:Y:S02]  /*2b50*/  @!P1 IMAD.MOV.U32 R7, RZ, RZ, R25 ;  /* 0x000000ffff079224 */ /* 0x000fe400078e0019 */
[----:B------:R-:W-:-:S07]  /*2b60*/  @!P1 IMAD.MOV.U32 R5, RZ, RZ, R24 ;  /* 0x000000ffff059224 */ /* 0x000fce00078e0018 */
.L_x_46:
[----:B------:R-:W-:Y:S05]  /*2b70*/  BSYNC.RECONVERGENT B0 ;  /* 0x0000000000007941 */ /* 0x000fea0003800200 */
.L_x_45:
[----:B------:R-:W-:-:S07]  /*2b80*/  HFMA2 R22, -RZ, RZ, 0, 1.1920928955078125e-07 ;  /* 0x00000002ff167431 */ /* 0x000fce00000001ff */
.L_x_50:
[----:B------:R-:W0:Y:S01]  /*2b90*/  S2R R24, SR_CgaCtaId ;  /* 0x0000000000187919 */ /* 0x000e220000008800 */
[--C-:B------:R-:W-:Y:S01]  /*2ba0*/  IMAD.MOV R15, RZ, RZ, -R22.reuse ;  /* 0x000000ffff0f7224 */ /* 0x100fe200078e0a16 */
[----:B------:R-:W-:Y:S01]  /*2bb0*/  MOV R23, 0x400 ;  /* 0x0000040000177802 */ /* 0x000fe20000000f00 */
[----:B------:R-:W-:Y:S01]  /*2bc0*/  VIADD R25, R22, 0xffffffff ;  /* 0xffffffff16197836 */ /* 0x000fe20000000000 */
[----:B------:R-:W-:Y:S02]  /*2bd0*/  BAR.SYNC.DEFER_BLOCKING 0x0 ;  /* 0x0000000000007b1d */ /* 0x000fe40000010000 */
[----:B------:R-:W-:Y:S02]  /*2be0*/  LOP3.LUT R14, R0, R15, RZ, 0xc0, !PT ;  /* 0x0000000f000e7212 */ /* 0x000fe400078ec0ff */
[----:B------:R-:W-:Y:S02]  /*2bf0*/  LOP3.LUT R25, R25, R0, RZ, 0xc0, !PT ;  /* 0x0000000019197212 */ /* 0x000fe400078ec0ff */
[----:B------:R-:W-:Y:S01]  /*2c00*/  BSSY.RECONVERGENT B0, `(.L_x_47) ;  /* 0x0000033000007945 */ /* 0x000fe20003800200 */
[----:B------:R-:W-:Y:S01]  /*2c10*/  IMAD R15, R14, 0x5, RZ ;  /* 0x000000050e0f7824 */ /* 0x000fe200078e02ff */
[----:B------:R-:W-:Y:S01]  /*2c20*/  SHF.R.U32.HI R14, RZ, 0x1, R22 ;  /* 0x00000001ff0e7819 */ /* 0x000fe20000011616 */
[----:B------:R-:W-:-:S05]  /*2c30*/  IMAD R25, R25, 0x5, RZ ;  /* 0x0000000519197824 */ /* 0x000fca00078e02ff */
[----:B------:R-:W-:Y:S02]  /*2c40*/  VIMNMX R28, PT, PT, R30, R25, PT ;  /* 0x000000191e1c7248 */ /* 0x000fe40003fe0100 */
[----:B0-----:R-:W-:Y:S02]  /*2c50*/  LEA R23, R24, R23, 0x18 ;  /* 0x0000001718177211 */ /* 0x001fe400078ec0ff */
[----:B------:R-:W-:-:S03]  /*2c60*/  VIMNMX R24, PT, PT, R30, R15, PT ;  /* 0x0000000f1e187248 */ /* 0x000fc60003fe0100 */
[----:B------:R-:W-:Y:S02]  /*2c70*/  IMAD R26, R0, 0x3c, R23 ;  /* 0x0000003c001a7824 */ /* 0x000fe400078e0217 */
[----:B------:R-:W-:-:S03]  /*2c80*/  IMAD R15, R14, 0x5, R24 ;  /* 0x000000050e0f7824 */ /* 0x000fc600078e0218 */
[----:B------:R-:W-:Y:S02]  /*2c90*/  STS [R26], R5 ;  /* 0x000000051a007388 */ /* 0x000fe40000000800 */
[----:B------:R-:W-:Y:S02]  /*2ca0*/  VIMNMX R15, PT, PT, R30, R15, PT ;  /* 0x0000000f1e0f7248 */ /* 0x000fe40003fe0100 */
[----:B------:R0:W-:Y:S03]  /*2cb0*/  STS [R26+0x4], R6 ;  /* 0x000004061a007388 */ /* 0x0001e60000000800 */
[----:B------:R-:W-:Y:S01]  /*2cc0*/  IMAD R27, R14, 0x5, R15 ;  /* 0x000000050e1b7824 */ /* 0x000fe200078e020f */
[----:B------:R1:W-:Y:S04]  /*2cd0*/  STS [R26+0x8], R7 ;  /* 0x000008071a007388 */ /* 0x0003e80000000800 */
[----:B------:R-:W-:Y:S01]  /*2ce0*/  VIMNMX R14, PT, PT, R30, R27, PT ;  /* 0x0000001b1e0e7248 */ /* 0x000fe20003fe0100 */
[----:B------:R1:W-:Y:S01]  /*2cf0*/  STS [R26+0xc], R20 ;  /* 0x00000c141a007388 */ /* 0x0003e20000000800 */
[----:B0-----:R-:W-:-:S02]  /*2d00*/  VIADDMNMX R6, R15, -R24, R28, PT ;  /* 0x800000180f067246 */ /* 0x001fc4000380011c */
[----:B------:R-:W-:Y:S01]  /*2d10*/  IADD3 R5, PT, PT, -R15, R14, RZ ;  /* 0x0000000e0f057210 */ /* 0x000fe20007ffe1ff */
[----:B------:R1:W-:Y:S03]  /*2d20*/  STS [R26+0x10], R21 ;  /* 0x000010151a007388 */ /* 0x0003e60000000800 */
[C---:B------:R-:W-:Y:S01]  /*2d30*/  ISETP.GE.AND P0, PT, R28.reuse, R5, PT ;  /* 0x000000051c00720c */ /* 0x040fe20003f06270 */
[----:B------:R-:W-:Y:S01]  /*2d40*/  IMAD.IADD R5, R28, 0x1, -R5 ;  /* 0x000000011c057824 */ /* 0x000fe200078e0a05 */
[----:B------:R1:W-:Y:S04]  /*2d50*/  STS [R26+0x14], R16 ;  /* 0x000014101a007388 */ /* 0x0003e80000000800 */
        /* <DEDUP_REMOVED lines=13> */
[----:B-1----:R-:W-:-:S07]  /*2e30*/  IMAD.IADD R12, R28, 0x1, R15 ;  /* 0x000000011c0c7824 */ /* 0x002fce00078e020f */
.L_x_49:
        /* <DEDUP_REMOVED lines=12> */
[----:B------:R-:W-:-:S04]  /*2f00*/  @P0 IADD3 R5, PT, PT, R7, 0x1, RZ ;  /* 0x0000000107050810 */ /* 0x000fc80007ffe0ff */
[----:B------:R-:W-:-:S13]  /*2f10*/  ISETP.GE.AND P0, PT, R5, R6, PT ;  /* 0x000000060500720c */ /* 0x000fda0003f06270 */
[----:B------:R-:W-:Y:S05]  /*2f20*/  @!P0 BRA `(.L_x_49) ;  /* 0xfffffffc00c48947 */ /* 0x000fea000383ffff */
.L_x_48:
[----:B------:R-:W-:Y:S05]  /*2f30*/  BSYNC.RECONVERGENT B0 ;  /* 0x0000000000007941 */ /* 0x000fea0003800200 */
.L_x_47:
[----:B------:R-:W-:Y:S01]  /*2f40*/  IADD3 R28, PT, PT, -R5, R15, R28 ;  /* 0x0000000f051c7210 */ /* 0x000fe20007ffe11c */
[----:B------:R-:W-:Y:S01]  /*2f50*/  IMAD.IADD R6, R24, 0x1, R5 ;  /* 0x0000000118067824 */ /* 0x000fe200078e0205 */
[----:B------:R-:W-:Y:S02]  /*2f60*/  PLOP3.LUT P0, PT, PT, PT, PT, 0x8, 0x80 ;  /* 0x000000000080781c */ /* 0x000fe40003f0e170 */
[----:B------:R-:W-:Y:S01]  /*2f70*/  ISETP.GE.AND P1, PT, R28, R14, PT ;  /* 0x0000000e1c00720c */ /* 0x000fe20003f26270 */
[--C-:B-1----:R-:W-:Y:S02]  /*2f80*/  IMAD R16, R6, 0xc, R23.reuse ;  /* 0x0000000c06107824 */ /* 0x102fe400078e0217 */
        /* <DEDUP_REMOVED lines=15> */
[----:B------:R-:W-:Y:S01]  /*3080*/  @!P0 IADD3 R9, PT, PT, R28, RZ, RZ ;  /* 0x000000ff1c098210 */ /* 0x000fe20007ffe0ff */
[----:B------:R-:W-:Y:S01]  /*3090*/  @P0 IMAD.MOV R10, RZ, RZ, R6 ;  /* 0x000000ffff0a0224 */ /* 0x000fe200078e0206 */
[----:B------:R-:W-:Y:S01]  /*30a0*/  FSEL R6, R13, R24, P0 ;  /* 0x000000180d067208 */ /* 0x000fe20000000000 */
[----:B------:R-:W0:Y:S01]  /*30b0*/  @!P0 LDS R26, [R16+0xc] ;  /* 0x00000c00101a8984 */ /* 0x000e220000000800 */
[C---:B------:R-:W-:Y:S01]  /*30c0*/  ISETP.GE.AND P2, PT, R9.reuse, R14, PT ;  /* 0x0000000e0900720c */ /* 0x040fe20003f46270 */
[----:B------:R-:W-:Y:S01]  /*30d0*/  VIADD R8, R9, 0x1 ;  /* 0x0000000109087836 */ /* 0x000fe20000000000 */
[----:B------:R-:W-:Y:S01]  /*30e0*/  IADD3 R28, PT, PT, R10, 0x1, RZ ;  /* 0x000000010a1c7810 */ /* 0x000fe20007ffe0ff */
[----:B------:R-:W-:Y:S04]  /*30f0*/  @P0 LDS R13, [R17+0x10] ;  /* 0x00001000110d0984 */ /* 0x000fe80000000800 */
[----:B------:R-:W-:Y:S04]  /*3100*/  @P0 LDS R12, [R17+0x14] ;  /* 0x00001400110c0984 */ /* 0x000fe80000000800 */
[----:B------:R-:W1:Y:S04]  /*3110*/  @!P0 LDS R24, [R16+0x10] ;  /* 0x0000100010188984 */ /* 0x000e680000000800 */
[----:B------:R-:W2:Y:S01]  /*3120*/  @!P0 LDS R25, [R16+0x14] ;  /* 0x0000140010198984 */ /* 0x000ea20000000800 */
[----:B------:R-:W-:-:S02]  /*3130*/  PLOP3.LUT P0, PT, PT, PT, PT, 0x8, 0x80 ;  /* 0x000000000080781c */ /* 0x000fc40003f0e170 */
[----:B0-----:R-:W-:-:S04]  /*3140*/  @!P2 ISETP.GE.AND P3, PT, R11, R26, PT ;  /* 0x0000001a0b00a20c */ /* 0x001fc80003f66270 */
[----:B------:R-:W-:-:S04]  /*3150*/  @!P2 ISETP.GE.OR P1, PT, R10, R15, !P3 ;  /* 0x0000000f0a00a20c */ /* 0x000fc80005f26670 */
[----:B------:R-:W-:Y:S02]  /*3160*/  SEL R20, R11, R26, P1 ;  /* 0x0000001a0b147207 */ /* 0x000fe40000800000 */
[----:B-1----:R-:W-:Y:S02]  /*3170*/  FSEL R21, R13, R24, P1 ;  /* 0x000000180d157208 */ /* 0x002fe40000800000 */
[----:B--2---:R-:W-:-:S05]  /*3180*/  FSEL R16, R12, R25, P1 ;  /* 0x000000190c107208 */ /* 0x004fca0000800000 */
[----:B------:R-:W-:Y:S01]  /*3190*/  @P1 IMAD.MOV R28, RZ, RZ, R10 ;  /* 0x000000ffff1c1224 */ /* 0x000fe200078e020a */
[----:B------:R-:W-:-:S03]  /*31a0*/  @!P1 IADD3 R8, PT, PT, R9, RZ, RZ ;  /* 0x000000ff09089210 */ /* 0x000fc60007ffe0ff */
[--C-:B------:R-:W-:Y:S01]  /*31b0*/  @!P1 IMAD R9, R28, 0xc, R23.reuse ;  /* 0x0000000c1c099824 */ /* 0x100fe200078e0217 */
[C---:B------:R-:W-:Y:S01]  /*31c0*/  ISETP.GE.AND P2, PT, R8.reuse, R14, PT ;  /* 0x0000000e0800720c */ /* 0x040fe20003f46270 */
[C---:B------:R-:W-:Y:S01]  /*31d0*/  @P1 IMAD R10, R8.reuse, 0xc, R23 ;  /* 0x0000000c080a1824 */ /* 0x040fe200078e0217 */
[----:B------:R-:W-:Y:S01]  /*31e0*/  IADD3 R17, PT, PT, R8, 0x1, RZ ;  /* 0x0000000108117810 */ /* 0x000fe20007ffe0ff */
[----:B------:R-:W-:Y:S01]  /*31f0*/  VIADD R18, R28, 0x1 ;  /* 0x000000011c127836 */ /* 0x000fe20000000000 */
[----:B------:R-:W-:Y:S04]  /*3200*/  @!P1 LDS R26, [R9] ;  /* 0x00000000091a9984 */ /* 0x000fe80000000800 */
[----:B------:R-:W0:Y:S04]  /*3210*/  @P1 LDS R11, [R10] ;  /* 0x000000000a0b1984 */ /* 0x000e280000000800 */
[----:B------:R-:W-:Y:S04]  /*3220*/  @!P1 LDS R24, [R9+0x4] ;  /* 0x0000040009189984 */ /* 0x000fe80000000800 */
[----:B------:R-:W-:Y:S04]  /*3230*/  @!P1 LDS R25, [R9+0x8] ;  /* 0x0000080009199984 */ /* 0x000fe80000000800 */
[----:B------:R-:W1:Y:S04]  /*3240*/  @P1 LDS R13, [R10+0x4] ;  /* 0x000004000a0d1984 */ /* 0x000e680000000800 */
[----:B------:R-:W2:Y:S01]  /*3250*/  @P1 LDS R12, [R10+0x8] ;  /* 0x000008000a0c1984 */ /* 0x000ea20000000800 */
[----:B0-----:R-:W-:-:S04]  /*3260*/  @!P2 ISETP.GE.AND P1, PT, R11, R26, PT ;  /* 0x0000001a0b00a20c */ /* 0x001fc80003f26270 */
[----:B------:R-:W-:-:S04]  /*3270*/  @!P2 ISETP.GE.OR P0, PT, R28, R15, !P1 ;  /* 0x0000000f1c00a20c */ /* 0x000fc80004f06670 */
[----:B-1----:R-:W-:Y:S02]  /*3280*/  FSEL R9, R13, R24, P0 ;  /* 0x000000180d097208 */ /* 0x002fe40000000000 */
[----:B--2---:R-:W-:-:S07]  /*3290*/  FSEL R10, R12, R25, P0 ;  /* 0x000000190c0a7208 */ /* 0x004fce0000000000 */
[----:B------:R-:W-:Y:S02]  /*32a0*/  @P0 IMAD.MOV R18, RZ, RZ, R28 ;  /* 0x000000ffff120224 */ /* 0x000fe400078e021c */
[----:B------:R-:W-:Y:S01]  /*32b0*/  @!P0 IMAD.MOV R17, RZ, RZ, R8 ;  /* 0x000000ffff118224 */ /* 0x000fe200078e0208 */
[----:B------:R-:W-:Y:S01]  /*32c0*/  SEL R8, R11, R26, P0 ;  /* 0x0000001a0b087207 */ /* 0x000fe20000000000 */
[C-C-:B------:R-:W-:Y:S02]  /*32d0*/  @!P0 IMAD R19, R18.reuse, 0xc, R23.reuse ;  /* 0x0000000c12138824 */ /* 0x140fe400078e0217 */
[C---:B------:R-:W-:Y:S01]  /*32e0*/  @P0 IMAD R27, R17.reuse, 0xc, R23 ;  /* 0x0000000c111b0824 */ /* 0x040fe200078e0217 */
[C---:B------:R-:W-:Y:S01]  /*32f0*/  ISETP.GE.AND P1, PT, R17.reuse, R14, PT ;  /* 0x0000000e1100720c */ /* 0x040fe20003f26270 */
[----:B------:R-:W-:Y:S01]  /*3300*/  VIADD R29, R17, 0x1 ;  /* 0x00000001111d7836 */ /* 0x000fe20000000000 */
[----:B------:R-:W-:Y:S01]  /*3310*/  @!P0 LDS R26, [R19] ;  /* 0x00000000131a8984 */ /* 0x000fe20000000800 */
[----:B------:R-:W-:-:S03]  /*3320*/  VIADD R28, R18, 0x1 ;  /* 0x00000001121c7836 */ /* 0x000fc60000000000 */
[----:B------:R-:W0:Y:S04]  /*3330*/  @P0 LDS R11, [R27] ;  /* 0x000000001b0b0984 */ /* 0x000e280000000800 */
[----:B------:R-:W-:Y:S04]  /*3340*/  @!P0 LDS R24, [R19+0x4] ;  /* 0x0000040013188984 */ /* 0x000fe80000000800 */
[----:B------:R-:W-:Y:S04]  /*3350*/  @!P0 LDS R25, [R19+0x8] ;  /* 0x0000080013198984 */ /* 0x000fe80000000800 */
[----:B------:R-:W-:Y:S04]  /*3360*/  @P0 LDS R13, [R27+0x4] ;  /* 0x000004001b0d0984 */ /* 0x000fe80000000800 */
[----:B------:R-:W1:Y:S01]  /*3370*/  @P0 LDS R12, [R27+0x8] ;  /* 0x000008001b0c0984 */ /* 0x000e620000000800 */
[----:B------:R-:W-:-:S02]  /*3380*/  PLOP3.LUT P0, PT, PT, PT, PT, 0x8, 0x80 ;  /* 0x000000000080781c */ /* 0x000fc40003f0e170 */
[----:B0-----:R-:W-:-:S04]  /*3390*/  @!P1 ISETP.GE.AND P2, PT, R11, R26, PT ;  /* 0x0000001a0b00920c */ /* 0x001fc80003f46270 */
[----:B------:R-:W-:Y:S02]  /*33a0*/  @!P1 ISETP.GE.OR P0, PT, R18, R15, !P2 ;  /* 0x0000000f1200920c */ /* 0x000fe40005706670 */
[----:B------:R-:W-:Y:S02]  /*33b0*/  PLOP3.LUT P1, PT, PT, PT, PT, 0x8, 0x80 ;  /* 0x000000000080781c */ /* 0x000fe40003f2e170 */
[----:B-1----:R-:W-:-:S09]  /*33c0*/  FSEL R19, R12, R25, P0 ;  /* 0x000000190c137208 */ /* 0x002fd20000000000 */
[----:B------:R-:W-:Y:S01]  /*33d0*/  @P0 IMAD.MOV R28, RZ, RZ, R18 ;  /* 0x000000ffff1c0224 */ /* 0x000fe200078e0212 */
[----:B------:R-:W-:Y:S02]  /*33e0*/  @!P0 IADD3 R29, PT, PT, R17, RZ, RZ ;  /* 0x000000ff111d8210 */ /* 0x000fe40007ffe0ff */
[----:B------:R-:W-:Y:S02]  /*33f0*/  SEL R17, R11, R26, P0 ;  /* 0x0000001a0b117207 */ /* 0x000fe40000000000 */
[C---:B------:R-:W-:Y:S01]  /*3400*/  ISETP.GE.AND P2, PT, R29.reuse, R14, PT ;  /* 0x0000000e1d00720c */ /* 0x040fe20003f46270 */
[--C-:B------:R-:W-:Y:S01]  /*3410*/  @P0 IMAD R29, R29, 0xc, R23.reuse ;  /* 0x0000000c1d1d0824 */ /* 0x100fe200078e0217 */
[----:B------:R-:W-:Y:S01]  /*3420*/  FSEL R18, R13, R24, P0 ;  /* 0x000000180d127208 */ /* 0x000fe20000000000 */
[----:B------:R-:W-:-:S03]  /*3430*/  @!P0 IMAD R14, R28, 0xc, R23 ;  /* 0x0000000c1c0e8824 */ /* 0x000fc600078e0217 */
[----:B------:R-:W-:Y:S04]  /*3440*/  @P0 LDS R11, [R29] ;  /* 0x000000001d0b0984 */ /* 0x000fe80000000800 */
[----:B------:R-:W0:Y:S04]  /*3450*/  @!P0 LDS R26, [R14] ;  /* 0x000000000e1a8984 */ /* 0x000e280000000800 */
[----:B------:R-:W-:Y:S04]  /*3460*/  @!P0 LDS R24, [R14+0x4] ;  /* 0x000004000e188984 */ /* 0x000fe80000000800 */
[----:B------:R-:W-:Y:S04]  /*3470*/  @!P0 LDS R25, [R14+0x8] ;  /* 0x000008000e198984 */ /* 0x000fe80000000800 */
[----:B------:R-:W1:Y:S04]  /*3480*/  @P0 LDS R13, [R29+0x4] ;  /* 0x000004001d0d0984 */ /* 0x000e680000000800 */
[----:B------:R-:W2:Y:S01]  /*3490*/  @P0 LDS R12, [R29+0x8] ;  /* 0x000008001d0c0984 */ /* 0x000ea20000000800 */
[----:B------:R-:W-:-:S02]  /*34a0*/  ISETP.GE.U32.AND P0, PT, R22, 0x81, PT ;  /* 0x000000811600780c */ /* 0x000fc40003f06070 */
[----:B------:R-:W-:Y:S02]  /*34b0*/  SHF.L.U32 R22, R22, 0x1, RZ ;  /* 0x0000000116167819 */ /* 0x000fe400000006ff */
[----:B0-----:R-:W-:-:S04]  /*34c0*/  @!P2 ISETP.GE.AND P3, PT, R11, R26, PT ;  /* 0x0000001a0b00a20c */ /* 0x001fc80003f66270 */
[----:B------:R-:W-:-:S04]  /*34d0*/  @!P2 ISETP.GE.OR P1, PT, R28, R15, !P3 ;  /* 0x0000000f1c00a20c */ /* 0x000fc80005f26670 */
[----:B------:R-:W-:Y:S02]  /*34e0*/  SEL R11, R11, R26, P1 ;  /* 0x0000001a0b0b7207 */ /* 0x000fe40000800000 */
[----:B-1----:R-:W-:Y:S02]  /*34f0*/  FSEL R13, R13, R24, P1 ;  /* 0x000000180d0d7208 */ /* 0x002fe40000800000 */
[----:B--2---:R-:W-:Y:S01]  /*3500*/  FSEL R12, R12, R25, P1 ;  /* 0x000000190c0c7208 */ /* 0x004fe20000800000 */
[----:B------:R-:W-:Y:S06]  /*3510*/  @!P0 BRA `(.L_x_50) ;  /* 0xfffffff4009c8947 */ /* 0x000fec000383ffff */
[----:B------:R-:W0:Y:S01]  /*3520*/  S2R R14, SR_TID.X ;  /* 0x00000000000e7919 */ /* 0x000e220000002100 */
[----:B------:R-:W1:Y:S01]  /*3530*/  LDCU.U8 UR4, c[0x0][0x380] ;  /* 0x00007000ff0477ac */ /* 0x000e620008000000 */
[----:B------:R-:W2:Y:S01]  /*3540*/  S2R R27, SR_LANEID ;  /* 0x00000000001b7919 */ /* 0x000ea20000000000 */
[----:B-1----:R-:W-:-:S04]  /*3550*/  UPRMT UR4, UR4, 0x8880, URZ ;  /* 0x0000888004047896 */ /* 0x002fc800080000ff */
[----:B------:R-:W-:Y:S01]  /*3560*/  UISETP.NE.AND UP0, UPT, UR4, URZ, UPT ;  /* 0x000000ff0400728c */ /* 0x000fe2000bf05270 */
[C---:B0-----:R-:W-:Y:S02]  /*3570*/  LOP3.LUT R25, R14.reuse, 0x1f, RZ, 0xc0, !PT ;  /* 0x0000001f0e197812 */ /* 0x041fe400078ec0ff */
[----:B------:R-:W-:Y:S01]  /*3580*/  LOP3.LUT R14, R14, 0x3e0, RZ, 0xc0, !PT ;  /* 0x000003e00e0e7812 */ /* 0x000fe200078ec0ff */
[----:B--2---:R-:W-:-:S04]  /*3590*/  IMAD R26, R27, 0x30, R4 ;  /* 0x000000301b1a7824 */ /* 0x004fc800078e0204 */
[----:B------:R-:W-:Y:S02]  /*35a0*/  IMAD R25, R14, 0x5, R25 ;  /* 0x000000050e197824 */ /* 0x000fe400078e0219 */
[----:B------:R-:W-:-:S03]  /*35b0*/  IMAD.WIDE.U32 R14, R2, 0x500, RZ ;  /* 0x00000500020e7825 */ /* 0x000fc600078e00ff */
[C---:B------:R-:W-:Y:S01]  /*35c0*/  IADD3 R24, PT, PT, R25.reuse, 0x60, RZ ;  /* 0x0000006019187810 */ /* 0x040fe20007ffe0ff */
[C---:B------:R-:W-:Y:S02]  /*35d0*/  VIADD R22, R25.reuse, 0x20 ;  /* 0x0000002019167836 */ /* 0x040fe40000000000 */
[----:B------:R-:W-:Y:S01]  /*35e0*/  VIADD R2, R25, 0x40 ;  /* 0x0000004019027836 */ /* 0x000fe20000000000 */
[----:B------:R-:W-:Y:S06]  /*35f0*/  BAR.SYNC.DEFER_BLOCKING 0x0 ;  /* 0x0000000000007b1d */ /* 0x000fec0000010000 */
[----:B------:R-:W-:Y:S05]  /*3600*/  BRA.U !UP0, `(.L_x_51) ;  /* 0x0000000108fc7547 */ /* 0x000fea000b800000 */
[----:B------:R-:W-:Y:S01]  /*3610*/  ISETP.NE.AND P0, PT, R0, RZ, PT ;  /* 0x000000ff0000720c */ /* 0x000fe20003f05270 */
[----:B------:R-:W-:Y:S04]  /*3620*/  STS [R26], R5 ;  /* 0x000000051a007388 */ /* 0x000fe80000000800 */
        /* <DEDUP_REMOVED lines=14> */
[----:B------:R-:W-:-:S03]  /*3710*/  NOP ;  /* 0x0000000000007918 */ /* 0x000fc60000000000 */
[----:B------:R-:W-:Y:S01]  /*3720*/  LDS R7, [R4] ;  /* 0x0000000004077984 */ /* 0x000fe20000000800 */
[----:B0-----:R-:W0:Y:S03]  /*3730*/  LDC.64 R12, c[0x0][0x398] ;  /* 0x0000e600ff0c7b82 */ /* 0x001e260000000a00 */
        /* <DEDUP_REMOVED lines=15> */
[----:B------:R-:W-:Y:S01]  /*3830*/  BAR.SYNC.DEFER_BLOCKING 0x0 ;  /* 0x0000000000007b1d */ /* 0x000fe20000010000 */
[----:B------:R-:W-:-:S05]  /*3840*/  IADD3 R29, P0, PT, R14, R25, RZ ;  /* 0x000000190e1d7210 */ /* 0x000fca0007f1e0ff */
[----:B------:R-:W-:Y:S02]  /*3850*/  IMAD.X R14, RZ, RZ, R15, P0 ;  /* 0x000000ffff0e7224 */ /* 0x000fe400000e060f */
[----:B0-----:R-:W-:-:S04]  /*3860*/  IMAD.WIDE.U32 R12, R29, 0xc, R12 ;  /* 0x0000000c1d0c7825 */ /* 0x001fc800078e000c */
[----:B------:R-:W-:-:S04]  /*3870*/  IMAD R15, R14, 0xc, RZ ;  /* 0x0000000c0e0f7824 */ /* 0x000fc800078e02ff */
[----:B------:R-:W-:Y:S01]  /*3880*/  IMAD.IADD R13, R15, 0x1, R13 ;  /* 0x000000010f0d7824 */ /* 0x000fe200078e020d */
[----:B------:R-:W0:Y:S02]  /*3890*/  LDS R27, [R23+0x3c00] ;  /* 0x003c0000171b7984 */ /* 0x000e240000000800 */
[-C--:B0-----:R-:W-:Y:S02]  /*38a0*/  ISETP.GE.AND P0, PT, R25, R27.reuse, PT ;  /* 0x0000001b1900720c */ /* 0x081fe40003f06270 */
[-C--:B------:R-:W-:Y:S02]  /*38b0*/  ISETP.GE.AND P1, PT, R22, R27.reuse, PT ;  /* 0x0000001b1600720c */ /* 0x080fe40003f26270 */
[-C--:B------:R-:W-:Y:S02]  /*38c0*/  ISETP.GE.AND P2, PT, R2, R27.reuse, PT ;  /* 0x0000001b0200720c */ /* 0x080fe40003f46270 */
[----:B------:R-:W-:-:S07]  /*38d0*/  ISETP.GE.AND P3, PT, R24, R27, PT ;  /* 0x0000001b1800720c */ /* 0x000fce0003f66270 */
        /* <DEDUP_REMOVED lines=18> */
.L_x_51:
        /* <DEDUP_REMOVED lines=35> */
[----:B------:R-:W-:-:S04]  /*3c30*/  IADD3 R29, P0, PT, R14, R25, RZ ;  /* 0x000000190e1d7210 */ /* 0x000fc80007f1e0ff */
[----:B------:R-:W-:Y:S01]  /*3c40*/  IADD3.X R14, PT, PT, RZ, R15, RZ, P0, !PT ;  /* 0x0000000fff0e7210 */ /* 0x000fe200007fe4ff */
[----:B0-----:R-:W-:-:S04]  /*3c50*/  IMAD.WIDE.U32 R12, R29, 0xc, R12 ;  /* 0x0000000c1d0c7825 */ /* 0x001fc800078e000c */
[----:B------:R-:W-:-:S04]  /*3c60*/  IMAD R15, R14, 0xc, RZ ;  /* 0x0000000c0e0f7824 */ /* 0x000fc800078e02ff */
[----:B------:R-:W-:Y:S01]  /*3c70*/  IMAD.IADD R13, R15, 0x1, R13 ;  /* 0x000000010f0d7824 */ /* 0x000fe200078e020d */
        /* <DEDUP_REMOVED lines=23> */
.L_x_52:
        /* <DEDUP_REMOVED lines=9> */
.L_x_156:


//--------------------- .text._ZN3cub18CUB_300001_SM_10006detail10merge_sort26DeviceMergeSortMergeKernelINS2_10policy_hubIP9pair_typeE9Policy600ES6_PNS0_8NullTypeES6_SA_j15KeyValueCompareS5_S9_EEvbT2_T3_T4_PT6_PT7_T5_PSE_SE_NS1_7vsmem_tE --------------------------
	.section	.text._ZN3cub18CUB_300001_SM_10006detail10merge_sort26DeviceMergeSortMergeKernelINS2_10policy_hubIP9pair_typeE9Policy600ES6_PNS0_8NullTypeES6_SA_j15KeyValueCompareS5_S9_EEvbT2_T3_T4_PT6_PT7_T5_PSE_SE_NS1_7vsmem_tE,"ax",@progbits
	.align	128
        .global         _ZN3cub18CUB_300001_SM_10006detail10merge_sort26DeviceMergeSortMergeKernelINS2_10policy_hubIP9pair_typeE9Policy600ES6_PNS0_8NullTypeES6_SA_j15KeyValueCompareS5_S9_EEvbT2_T3_T4_PT6_PT7_T5_PSE_SE_NS1_7vsmem_tE
        .type           _ZN3cub18CUB_300001_SM_10006detail10merge_sort26DeviceMergeSortMergeKernelINS2_10policy_hubIP9pair_typeE9Policy600ES6_PNS0_8NullTypeES6_SA_j15KeyValueCompareS5_S9_EEvbT2_T3_T4_PT6_PT7_T5_PSE_SE_NS1_7vsmem_tE,@function
        .size           _ZN3cub18CUB_300001_SM_10006detail10merge_sort26DeviceMergeSortMergeKernelINS2_10policy_hubIP9pair_typeE9Policy600ES6_PNS0_8NullTypeES6_SA_j15KeyValueCompareS5_S9_EEvbT2_T3_T4_PT6_PT7_T5_PSE_SE_NS1_7vsmem_tE,(.L_x_157 - _ZN3cub18CUB_300001_SM_10006detail10merge_sort26DeviceMergeSortMergeKernelINS2_10policy_hubIP9pair_typeE9Policy600ES6_PNS0_8NullTypeES6_SA_j15KeyValueCompareS5_S9_EEvbT2_T3_T4_PT6_PT7_T5_PSE_SE_NS1_7vsmem_tE)
        .other          _ZN3cub18CUB_300001_SM_10006detail10merge_sort26DeviceMergeSortMergeKernelINS2_10policy_hubIP9pair_typeE9Policy600ES6_PNS0_8NullTypeES6_SA_j15KeyValueCompareS5_S9_EEvbT2_T3_T4_PT6_PT7_T5_PSE_SE_NS1_7vsmem_tE,@"STO_CUDA_ENTRY STV_DEFAULT"
_ZN3cub18CUB_300001_SM_10006detail10merge_sort26DeviceMergeSortMergeKernelINS2_10policy_hubIP9pair_typeE9Policy600ES6_PNS0_8NullTypeES6_SA_j15KeyValueCompareS5_S9_EEvbT2_T3_T4_PT6_PT7_T5_PSE_SE_NS1_7vsmem_tE:
.text._ZN3cub18CUB_300001_SM_10006detail10merge_sort26DeviceMergeSortMergeKernelINS2_10policy_hubIP9pair_typeE9Policy600ES6_PNS0_8NullTypeES6_SA_j15KeyValueCompareS5_S9_EEvbT2_T3_T4_PT6_PT7_T5_PSE_SE_NS1_7vsmem_tE:
[----:B------:R-:W-:Y:S01]  /*0000*/  LDC R1, c[0x0][0x37c] ;  /* 0x0000df00ff017b82 */ /* 0x000fe20000000800 */
[----:B------:R-:W0:Y:S01]  /*0010*/  S2R R3, SR_CTAID.X ;  /* 0x0000000000037919 */ /* 0x000e220000002500 */
[----:B------:R-:W1:Y:S01]  /*0020*/  LDCU UR4, c[0x0][0x370] ;  /* 0x00006e00ff0477ac */ /* 0x000e620008000800 */
[----:B------:R-:W2:Y:S01]  /*0030*/  S2R R2, SR_TID.X ;  /* 0x0000000000027919 */ /* 0x000ea20000002100 */
[----:B------:R-:W3:Y:S01]  /*0040*/  LDCU.64 UR6, c[0x0][0x358] ;  /* 0x00006b00ff0677ac */ /* 0x000ee20008000a00 */
[----:B-1----:R-:W-:-:S06]  /*0050*/  UIADD3 UR4, UPT, UPT, UR4, -0x1, URZ ;  /* 0xffffffff04047890 */ /* 0x002fcc000fffe0ff */
[C---:B0-----:R-:W-:Y:S01]  /*0060*/  ISETP.GE.U32.AND P0, PT, R3.reuse, UR4, PT ;  /* 0x0000000403007c0c */ /* 0x041fe2000bf06070 */
[----:B------:R-:W-:-:S12]  /*0070*/  IMAD R0, R3, 0x500, RZ ;  /* 0x0000050003007824 */ /* 0x000fd800078e02ff */
[----:B--23--:R-:W-:Y:S05]  /*0080*/  @P0 BRA `(.L_x_53) ;  /* 0x0000001800740947 */ /* 0x00cfea0003800000 */
[----:B------:R-:W0:Y:S01]  /*0090*/  LDC.64 R4, c[0x0][0x3b8] ;  /* 0x0000ee00ff047b82 */ /* 0x000e220000000a00 */
[----:B------:R-:W1:Y:S07]  /*00a0*/  LDCU.U8 UR4, c[0x0][0x380] ;  /* 0x00007000ff0477ac */ /* 0x000e6e0008000000 */
[----:B------:R-:W2:Y:S08]  /*00b0*/  LDC R10, c[0x0][0x3c0] ;  /* 0x0000f000ff0a7b82 */ /* 0x000eb00000000800 */
[----:B------:R-:W3:Y:S01]  /*00c0*/  LDC R14, c[0x0][0x398] ;  /* 0x0000e600ff0e7b82 */ /* 0x000ee20000000800 */
[----:B0-----:R-:W-:-:S05]  /*00d0*/  IMAD.WIDE.U32 R4, R3, 0x4, R4 ;  /* 0x0000000403047825 */ /* 0x001fca00078e0004 */
[----:B------:R-:W4:Y:S04]  /*00e0*/  LDG.E R8, desc[UR6][R4.64+0x4] ;  /* 0x0000040604087981 */ /* 0x000f28000c1e1900 */
[----:B------:R3:W5:Y:S01]  /*00f0*/  LDG.E R6, desc[UR6][R4.64] ;  /* 0x0000000604067981 */ /* 0x000762000c1e1900 */
[----:B--2---:R-:W-:Y:S01]  /*0100*/  IMAD.MOV R12, RZ, RZ, -R10 ;  /* 0x000000ffff0c7224 */ /* 0x004fe200078e0a0a */
[----:B-1----:R-:W-:Y:S01]  /*0110*/  UPRMT UR4, UR4, 0x8880, URZ ;  /* 0x0000888004047896 */ /* 0x002fe200080000ff */
[----:B------:R-:W-:-:S03]  /*0120*/  ACQBULK ;  /* 0x000000000000782e */ /* 0x000fc60000000000 */
[CC--:B------:R-:W-:Y:S01]  /*0130*/  LOP3.LUT R7, R3.reuse, R12.reuse, RZ, 0xc0, !PT ;  /* 0x0000000c03077212 */ /* 0x0c0fe200078ec0ff */
[----:B------:R-:W-:Y:S01]  /*0140*/  UISETP.NE.AND UP0, UPT, UR4, URZ, UPT ;  /* 0x000000ff0400728c */ /* 0x000fe2000bf05270 */
[----:B------:R-:W-:-:S03]  /*0150*/  LOP3.LUT R9, R3, R12, RZ, 0xfc, !PT ;  /* 0x0000000c03097212 */ /* 0x000fc600078efcff */
[----:B------:R-:W-:Y:S01]  /*0160*/  IMAD.IADD R3, R3, 0x1, -R7 ;  /* 0x0000000103037824 */ /* 0x000fe200078e0a07 */
[----:B------:R-:W-:Y:S01]  /*0170*/  ISETP.NE.AND P0, PT, R9, -0x1, PT ;  /* 0xffffffff0900780c */ /* 0x000fe20003f05270 */
[----:B------:R-:W-:Y:S02]  /*0180*/  IMAD R7, R7, 0x500, RZ ;  /* 0x0000050007077824 */ /* 0x000fe400078e02ff */
[----:B------:R-:W-:Y:S01]  /*0190*/  IMAD R9, R3, 0x500, RZ ;  /* 0x0000050003097824 */ /* 0x000fe200078e02ff */
[----:B------:R-:W-:Y:S01]  /*01a0*/  SHF.R.U32.HI R3, RZ, 0x1, R10 ;  /* 0x00000001ff037819 */ /* 0x000fe2000001160a */
[----:B---3--:R-:W-:-:S03]  /*01b0*/  IMAD.IADD R5, R14, 0x1, -R7 ;  /* 0x000000010e057824 */ /* 0x008fc600078e0a07 */
[----:B------:R-:W-:Y:S01]  /*01c0*/  VIMNMX.U32 R4, PT, PT, R9, -0x501, !PT ;  /* 0xfffffaff09047848 */ /* 0x000fe20007fe0000 */
[----:B------:R-:W-:-:S03]  /*01d0*/  IMAD R10, R3, 0x500, RZ ;  /* 0x00000500030a7824 */ /* 0x000fc600078e02ff */
[----:B------:R-:W-:Y:S02]  /*01e0*/  LOP3.LUT R4, RZ, R4, RZ, 0x33, !PT ;  /* 0x00000004ff047212 */ /* 0x000fe400078e33ff */
[----:B------:R-:W-:-:S05]  /*01f0*/  VIMNMX.U32 R11, PT, PT, R10, R5, !PT ;  /* 0x000000050a0b7248 */ /* 0x000fca0007fe0000 */
[----:B------:R-:W-:Y:S02]  /*0200*/  IMAD.IADD R11, R11, 0x1, -R10 ;  /* 0x000000010b0b7824 */ /* 0x000fe400078e0a0a */
[--C-:B----4-:R-:W-:Y:S02]  /*0210*/  IMAD.IADD R3, R8, 0x1, -R7.reuse ;  /* 0x0000000108037824 */ /* 0x110fe400078e0a07 */
[----:B-----5:R-:W-:-:S03]  /*0220*/  IMAD.IADD R6, R6, 0x1, -R7 ;  /* 0x0000000106067824 */ /* 0x020fc600078e0a07 */
[----:B------:R-:W-:Y:S02]  /*0230*/  IADD3 R13, PT, PT, -R3, R9, R4 ;  /* 0x00000009030d7210 */ /* 0x000fe40007ffe104 */
[C---:B------:R-:W-:Y:S02]  /*0240*/  @!P0 VIMNMX.U32 R3, PT, PT, R10.reuse, R5, PT ;  /* 0x000000050a038248 */ /* 0x040fe40003fe0000 */
[----:B------:R-:W-:Y:S02]  /*0250*/  SEL R4, R10, R13, !P0 ;  /* 0x0000000d0a047207 */ /* 0x000fe40004000000 */
[----:B------:R-:W-:Y:S01]  /*0260*/  VIADDMNMX.U32 R8, R9, -R6, R11, PT ;  /* 0x8000000609087246 */ /* 0x000fe2000380000b */
[----:B------:R-:W-:Y:S01]  /*0270*/  IMAD.IADD R3, R3, 0x1, -R6 ;  /* 0x0000000103037824 */ /* 0x000fe200078e0a06 */
[----:B------:R-:W-:Y:S01]  /*0280*/  VIMNMX.U32 R9, PT, PT, R11, R4, PT ;  /* 0x000000040b097248 */ /* 0x000fe20003fe0000 */
[----:B------:R-:W-:Y:S06]  /*0290*/  BRA.U !UP0, `(.L_x_54) ;  /* 0x0000000108e07547 */ /* 0x000fec000b800000 */
[----:B------:R-:W0:Y:S01]  /*02a0*/  LDC.64 R4, c[0x0][0x388] ;  /* 0x0000e200ff047b82 */ /* 0x000e220000000a00 */
[----:B------:R-:W-:Y:S01]  /*02b0*/  IADD3 R11, P0, P2, R8, R7, R10 ;  /* 0x00000007080b7210 */ /* 0x000fe20007a1e00a */
[C---:B------:R-:W-:Y:S02]  /*02c0*/  IMAD.IADD R10, R2.reuse, 0x1, -R3 ;  /* 0x00000001020a7824 */ /* 0x040fe400078e0a03 */
[----:B------:R-:W-:Y:S01]  /*02d0*/  VIADD R12, R2, 0x100 ;  /* 0x00000100020c7836 */ /* 0x000fe20000000000 */
[----:B------:R-:W-:Y:S02]  /*02e0*/  IADD3.X R13, PT, PT, RZ, RZ, RZ, P0, P2 ;  /* 0x000000ffff0d7210 */ /* 0x000fe400007e44ff */
[----:B------:R-:W-:Y:S02]  /*02f0*/  IADD3 R11, P1, PT, R10, R11, RZ ;  /* 0x0000000b0a0b7210 */ /* 0x000fe40007f3e0ff */
[----:B------:R-:W-:Y:S02]  /*0300*/  IADD3 R7, P2, P3, R2, R6, R7 ;  /* 0x0000000602077210 */ /* 0x000fe40007b5e007 */
[----:B------:R-:W-:-:S02]  /*0310*/  ISETP.GE.AND P0, PT, R12, R3, PT ;  /* 0x000000030c00720c */ /* 0x000fc40003f06270 */
[----:B------:R-:W-:Y:S02]  /*0320*/  LEA.HI.X.SX32 R12, R10, R13, 0x1, P1 ;  /* 0x0000000d0a0c7211 */ /* 0x000fe400008f0eff */
[----:B------:R-:W-:Y:S02]  /*0330*/  IADD3.X R13, PT, PT, RZ, RZ, RZ, P2, P3 ;  /* 0x000000ffff0d7210 */ /* 0x000fe400017e64ff */
[----:B------:R-:W-:Y:S01]  /*0340*/  ISETP.GE.AND P1, PT, R2, R3, PT ;  /* 0x000000030200720c */ /* 0x000fe20003f26270 */
[----:B------:R-:W-:Y:S01]  /*0350*/  IMAD R15, R12, 0xc, RZ ;  /* 0x0000000c0c0f7824 */ /* 0x000fe200078e02ff */
[----:B------:R-:W-:Y:S01]  /*0360*/  LOP3.LUT R12, R2, 0x400, RZ, 0xfc, !PT ;  /* 0x00000400020c7812 */ /* 0x000fe200078efcff */
[----:B------:R-:W-:-:S03]  /*0370*/  IMAD R13, R13, 0xc, RZ ;  /* 0x0000000c0d0d7824 */ /* 0x000fc600078e02ff */
[----:B------:R-:W-:Y:S01]  /*0380*/  ISETP.GE.AND P4, PT, R12, R3, PT ;  /* 0x000000030c00720c */ /* 0x000fe20003f86270 */
[----:B0-----:R-:W-:-:S04]  /*0390*/  IMAD.WIDE.U32 R6, R7, 0xc, R4 ;  /* 0x0000000c07067825 */ /* 0x001fc800078e0004 */
[----:B------:R-:W-:-:S04]  /*03a0*/  IMAD.WIDE.U32 R10, R11, 0xc, R4 ;  /* 0x0000000c0b0a7825 */ /* 0x000fc800078e0004 */
[----:B------:R-:W-:Y:S02]  /*03b0*/  VIADD R4, R2, 0x200 ;  /* 0x0000020002047836 */ /* 0x000fe40000000000 */
[----:B------:R-:W-:Y:S02]  /*03c0*/  IMAD.IADD R5, R7, 0x1, R13 ;  /* 0x0000000107057824 */ /* 0x000fe400078e020d */
[----:B------:R-:W-:Y:S01]  /*03d0*/  IMAD.IADD R7, R11, 0x1, R15 ;  /* 0x000000010b077824 */ /* 0x000fe200078e020f */
[----:B------:R-:W-:Y:S01]  /*03e0*/  ISETP.GE.AND P2, PT, R4, R3, PT ;  /* 0x000000030400720c */ /* 0x000fe20003f46270 */
[----:B------:R-:W-:-:S05]  /*03f0*/  VIADD R4, R2, 0x300 ;  /* 0x0000030002047836 */ /* 0x000fca0000000000 */
[----:B------:R-:W-:Y:S01]  /*0400*/  ISETP.GE.AND P3, PT, R4, R3, PT ;  /* 0x000000030400720c */ /* 0x000fe20003f66270 */
[----:B------:R-:W-:Y:S02]  /*0410*/  IMAD.MOV.U32 R4, RZ, RZ, R6 ;  /* 0x000000ffff047224 */ /* 0x000fe400078e0006 */
[----:B------:R-:W-:-:S03]  /*0420*/  IMAD.MOV.U32 R6, RZ, RZ, R10 ;  /* 0x000000ffff067224 */ /* 0x000fc600078e000a */
        /* <DEDUP_REMOVED lines=31> */
.L_x_54:
[----:B------:R-:W0:Y:S01]  /*0620*/  LDC.64 R4, c[0x0][0x3a0] ;  /* 0x0000e800ff047b82 */ /* 0x000e220000000a00 */
[----:B------:R-:W-:Y:S01]  /*0630*/  IMAD.IADD R11, R2, 0x1, -R3 ;  /* 0x00000001020b7824 */ /* 0x000fe200078e0a03 */
[----:B------:R-:W-:Y:S01]  /*0640*/  IADD3 R10, P1, P2, R8, R7, R10 ;  /* 0x00000007080a7210 */ /* 0x000fe20007a3e00a */
[----:B------:R-:W-:-:S03]  /*0650*/  VIADD R12, R2, 0x100 ;  /* 0x00000100020c7836 */ /* 0x000fc60000000000 */
[C---:B------:R-:W-:Y:S02]  /*0660*/  IADD3 R13, P0, PT, R11.reuse, R10, RZ ;  /* 0x0000000a0b0d7210 */ /* 0x040fe40007f1e0ff */
[----:B------:R-:W-:Y:S02]  /*0670*/  IADD3.X R10, PT, PT, RZ, RZ, RZ, P1, P2 ;  /* 0x000000ffff0a7210 */ /* 0x000fe40000fe44ff */
[----:B------:R-:W-:Y:S02]  /*0680*/  IADD3 R7, P2, P3, R2, R6, R7 ;  /* 0x0000000602077210 */ /* 0x000fe40007b5e007 */
[----:B------:R-:W-:Y:S02]  /*0690*/  LEA.HI.X.SX32 R14, R11, R10, 0x1, P0 ;  /* 0x0000000a0b0e7211 */ /* 0x000fe400000f0eff */
[----:B------:R-:W-:Y:S02]  /*06a0*/  ISETP.GE.AND P1, PT, R12, R3, PT ;  /* 0x000000030c00720c */ /* 0x000fe40003f26270 */
[----:B------:R-:W-:-:S02]  /*06b0*/  IADD3.X R12, PT, PT, RZ, RZ, RZ, P2, P3 ;  /* 0x000000ffff0c7210 */ /* 0x000fc400017e64ff */
[----:B------:R-:W-:Y:S01]  /*06c0*/  ISETP.GE.AND P0, PT, R2, R3, PT ;  /* 0x000000030200720c */ /* 0x000fe20003f06270 */
[----:B0-----:R-:W-:-:S04]  /*06d0*/  IMAD.WIDE.U32 R6, R7, 0xc, R4 ;  /* 0x0000000c07067825 */ /* 0x001fc800078e0004 */
[----:B------:R-:W-:-:S04]  /*06e0*/  IMAD.WIDE.U32 R10, R13, 0xc, R4 ;  /* 0x0000000c0d0a7825 */ /* 0x000fc800078e0004 */
[----:B------:R-:W-:Y:S02]  /*06f0*/  VIADD R4, R2, 0x200 ;  /* 0x0000020002047836 */ /* 0x000fe40000000000 */
[----:B------:R-:W-:Y:S01]  /*0700*/  IMAD R5, R12, 0xc, RZ ;  /* 0x0000000c0c057824 */ /* 0x000fe200078e02ff */
[----:B------:R-:W-:Y:S01]  /*0710*/  LOP3.LUT R12, R2, 0x400, RZ, 0xfc, !PT ;  /* 0x00000400020c7812 */ /* 0x000fe200078efcff */
[----:B------:R-:W-:Y:S01]  /*0720*/  IMAD R13, R14, 0xc, RZ ;  /* 0x0000000c0e0d7824 */ /* 0x000fe200078e02ff */
[-C--:B------:R-:W-:Y:S01]  /*0730*/  ISETP.GE.AND P2, PT, R4, R3.reuse, PT ;  /* 0x000000030400720c */ /* 0x080fe20003f46270 */
[----:B------:R-:W-:Y:S01]  /*0740*/  VIADD R4, R2, 0x300 ;  /* 0x0000030002047836 */ /* 0x000fe20000000000 */
[-C--:B------:R-:W-:Y:S01]  /*0750*/  ISETP.GE.AND P4, PT, R12, R3.reuse, PT ;  /* 0x000000030c00720c */ /* 0x080fe20003f86270 */
[----:B------:R-:W-:Y:S02]  /*0760*/  IMAD.IADD R5, R5, 0x1, R7 ;  /* 0x0000000105057824 */ /* 0x000fe400078e0207 */
[----:B------:R-:W-:Y:S01]  /*0770*/  IMAD.IADD R7, R13, 0x1, R11 ;  /* 0x000000010d077824 */ /* 0x000fe200078e020b */
[----:B------:R-:W-:Y:S01]  /*0780*/  ISETP.GE.AND P3, PT, R4, R3, PT ;  /* 0x000000030400720c */ /* 0x000fe20003f66270 */
[----:B------:R-:W-:-:S02]  /*0790*/  IMAD.MOV.U32 R4, RZ, RZ, R6 ;  /* 0x000000ffff047224 */ /* 0x000fc400078e0006 */
        /* <DEDUP_REMOVED lines=31> */
.L_x_55:
[----:B01----:R-:W0:Y:S01]  /*0990*/  S2R R4, SR_CgaCtaId ;  /* 0x0000000000047919 */ /* 0x003e220000008800 */
[----:B------:R-:W-:Y:S01]  /*09a0*/  MOV R5, 0x400 ;  /* 0x0000040000057802 */ /* 0x000fe20000000f00 */
[----:B------:R-:W-:-:S03]  /*09b0*/  IMAD.IADD R8, R9, 0x1, -R8 ;  /* 0x0000000109087824 */ /* 0x000fc600078e0a08 */
        /* <DEDUP_REMOVED lines=30> */
.L_x_58:
        /* <DEDUP_REMOVED lines=14> */
.L_x_57:
[----:B------:R-:W-:Y:S05]  /*0c80*/  BSYNC.RECONVERGENT B0 ;  /* 0x0000000000007941 */ /* 0x000fea0003800200 */
.L_x_56:
        /* <DEDUP_REMOVED lines=49> */
[----:B------:R-:W-:-:S09]  /*0fa0*/  SEL R7, R19, R20, P1 ;  /* 0x0000001413077207 */ /* 0x000fd20000800000 */
[----:B------:R-:W-:Y:S01]  /*0fb0*/  @!P1 IMAD.MOV R21, RZ, RZ, R6 ;  /* 0x000000ffff159224 */ /* 0x000fe200078e0206 */
[----:B--2---:R-:W-:Y:S01]  /*0fc0*/  FSEL R6, R17, R18, P1 ;  /* 0x0000001211067208 */ /* 0x004fe20000800000 */
[----:B------:R-:W-:Y:S01]  /*0fd0*/  @P1 IMAD.MOV R22, RZ, RZ, R8 ;  /* 0x000000ffff161224 */ /* 0x000fe200078e0208 */
[----:B------:R-:W-:Y:S01]  /*0fe0*/  FSEL R8, R15, R16, P0 ;  /* 0x000000100f087208 */ /* 0x000fe20000000000 */
[C-C-:B------:R-:W-:Y:S01]  /*0ff0*/  @P1 IMAD R26, R21.reuse, 0xc, R5.reuse ;  /* 0x0000000c151a1824 */ /* 0x140fe200078e0205 */
[----:B------:R-:W-:Y:S01]  /*1000*/  @!P0 LDS R16, [R4+0x8] ;  /* 0x0000080004108984 */ /* 0x000fe20000000800 */
[C---:B------:R-:W-:Y:S01]  /*1010*/  @!P1 IMAD R25, R22.reuse, 0xc, R5 ;  /* 0x0000000c16199824 */ /* 0x040fe200078e0205 */
[----:B------:R-:W-:Y:S01]  /*1020*/  ISETP.GE.AND P2, PT, R21, R14, PT ;  /* 0x0000000e1500720c */ /* 0x000fe20003f46270 */
[----:B------:R-:W-:Y:S01]  /*1030*/  VIADD R24, R22, 0x1 ;  /* 0x0000000116187836 */ /* 0x000fe20000000000 */
[----:B------:R1:W2:Y:S01]  /*1040*/  @P0 LDS R15, [R23+0x8] ;  /* 0x00000800170f0984 */ /* 0x0002a20000000800 */
[----:B------:R-:W-:-:S03]  /*1050*/  PLOP3.LUT P0, PT, PT, PT, PT, 0x8, 0x80 ;  /* 0x000000000080781c */ /* 0x000fc60003f0e170 */
        /* <DEDUP_REMOVED lines=8> */
[----:B---3--:R-:W-:-:S04]  /*10e0*/  @!P2 ISETP.GE.AND P1, PT, R19, R20, PT ;  /* 0x000000141300a20c */ /* 0x008fc80003f26270 */
[----:B------:R-:W-:-:S13]  /*10f0*/  @!P2 ISETP.GE.OR P0, PT, R22, R3, !P1 ;  /* 0x000000031600a20c */ /* 0x000fda0004f06670 */
[----:B------:R-:W-:Y:S01]  /*1100*/  @P0 IMAD.MOV R24, RZ, RZ, R22 ;  /* 0x000000ffff180224 */ /* 0x000fe200078e0216 */
[----:B------:R-:W-:Y:S01]  /*1110*/  MOV R22, 0x400 ;  /* 0x0000040000167802 */ /* 0x000fe20000000f00 */
[----:B------:R-:W-:Y:S01]  /*1120*/  @!P0 IMAD.MOV R23, RZ, RZ, R21 ;  /* 0x000000ffff178224 */ /* 0x000fe200078e0215 */
[----:B-1----:R-:W-:Y:S01]  /*1130*/  FSEL R21, R17, R18, P0 ;  /* 0x0000001211157208 */ /* 0x002fe20000000000 */
[----:B--2---:R-:W-:Y:S01]  /*1140*/  @!P0 IMAD R25, R24, 0xc, R5 ;  /* 0x0000000c18198824 */ /* 0x004fe200078e0205 */
        /* <DEDUP_REMOVED lines=23> */
[----:B------:R-:W-:Y:S02]  /*12c0*/  IMAD R16, R3, 0xc, R22 ;  /* 0x0000000c03107824 */ /* 0x000fe400078e0216 */
[----:B------:R-:W-:-:S03]  /*12d0*/  IMAD R3, R18, -0x4, R3 ;  /* 0xfffffffc12037824 */ /* 0x000fc600078e0203 */
[----:B------:R0:W-:Y:S01]  /*12e0*/  STS [R16], R10 ;  /* 0x0000000a10007388 */ /* 0x0001e20000000800 */
[----:B------:R-:W-:-:S03]  /*12f0*/  IMAD R22, R3, 0xc, R22 ;  /* 0x0000000c03167824 */ /* 0x000fc600078e0216 */
[----:B------:R-:W-:Y:S04]  /*1300*/  STS [R16+0x4], R12 ;  /* 0x0000040c10007388 */ /* 0x000fe80000000800 */
[----:B------:R-:W-:Y:S01]  /*1310*/  STS [R16+0x8], R13 ;  /* 0x0000080d10007388 */ /* 0x000fe20000000800 */
[----:B0-----:R-:W-:-:S03]  /*1320*/  LOP3.LUT R10, R2, 0x3e0, RZ, 0xc0, !PT ;  /* 0x000003e0020a7812 */ /* 0x001fc600078ec0ff */
[----:B------:R-:W-:Y:S04]  /*1330*/  STS [R16+0xc], R11 ;  /* 0x00000c0b10007388 */ /* 0x000fe80000000800 */
[----:B------:R-:W-:Y:S04]  /*1340*/  STS [R16+0x10], R9 ;  /* 0x0000100910007388 */ /* 0x000fe80000000800 */
[----:B------:R0:W-:Y:S04]  /*1350*/  STS [R16+0x14], R8 ;  /* 0x0000140810007388 */ /* 0x0001e80000000800 */
[----:B------:R-:W-:Y:S04]  /*1360*/  STS [R16+0x18], R7 ;  /* 0x0000180710007388 */ /* 0x000fe80000000800 */
[----:B------:R-:W-:Y:S01]  /*1370*/  STS [R16+0x1c], R6 ;  /* 0x00001c0610007388 */ /* 0x000fe20000000800 */
[----:B0-----:R-:W-:-:S03]  /*1380*/  LOP3.LUT R8, R2, 0x1f, RZ, 0xc0, !PT ;  /* 0x0000001f02087812 */ /* 0x001fc600078ec0ff */
[----:B------:R-:W-:Y:S01]  /*1390*/  STS [R16+0x20], R4 ;  /* 0x0000200410007388 */ /* 0x000fe20000000800 */
[----:B------:R-:W0:Y:S01]  /*13a0*/  LDC.64 R2, c[0x0][0x3a0] ;  /* 0x0000e800ff027b82 */ /* 0x000e220000000a00 */
[----:B------:R-:W-:Y:S02]  /*13b0*/  IMAD R8, R10, 0x5, R8 ;  /* 0x000000050a087824 */ /* 0x000fe400078e0208 */
[----:B------:R-:W-:Y:S04]  /*13c0*/  STS [R16+0x24], R5 ;  /* 0x0000240510007388 */ /* 0x000fe80000000800 */
[----:B------:R-:W-:Y:S01]  /*13d0*/  STS [R16+0x28], R21 ;  /* 0x0000281510007388 */ /* 0x000fe20000000800 */
[----:B------:R-:W-:-:S03]  /*13e0*/  IADD3 R8, P0, PT, R0, R8, RZ ;  /* 0x0000000800087210 */ /* 0x000fc60007f1e0ff */
[----:B------:R-:W-:Y:S02]  /*13f0*/  STS [R16+0x2c], R14 ;  /* 0x00002c0e10007388 */ /* 0x000fe40000000800 */
[----:B------:R-:W-:Y:S02]  /*1400*/  IMAD.X R0, RZ, RZ, RZ, P0 ;  /* 0x000000ffff007224 */ /* 0x000fe400000e06ff */
[----:B------:R-:W-:Y:S02]  /*1410*/  STS [R16+0x30], R19 ;  /* 0x0000301310007388 */ /* 0x000fe40000000800 */
[----:B------:R-:W-:Y:S02]  /*1420*/  IMAD R0, R0, 0xc, RZ ;  /* 0x0000000c00007824 */ /* 0x000fe400078e02ff */
[----:B------:R-:W-:Y:S04]  /*1430*/  STS [R16+0x34], R17 ;  /* 0x0000341110007388 */ /* 0x000fe80000000800 */
        /* <DEDUP_REMOVED lines=35> */
.L_x_59:
[----:B------:R-:W0:Y:S01]  /*1670*/  S2R R3, SR_LANEID ;  /* 0x0000000000037919 */ /* 0x000e220000000000 */
[----:B------:R-:W-:-:S05]  /*1680*/  SHF.R.U32.HI R16, RZ, 0x5, R2 ;  /* 0x00000005ff107819 */ /* 0x000fca0000011602 */
[----:B0-----:R-:W-:-:S04]  /*1690*/  IMAD R16, R16, 0x20, R3 ;  /* 0x0000002010107824 */ /* 0x001fc800078e0203 */
[----:B------:R-:W-:-:S04]  /*16a0*/  IMAD R16, R16, 0x5, RZ ;  /* 0x0000000510107824 */ /* 0x000fc800078e02ff */
[----:B------:R-:W-:Y:S02]  /*16b0*/  IMAD R3, R3, -0x4, R16 ;  /* 0xfffffffc03037824 */ /* 0x000fe400078e0210 */
[--C-:B------:R-:W-:Y:S02]  /*16c0*/  IMAD R18, R16, 0xc, R22.reuse ;  /* 0x0000000c10127824 */ /* 0x100fe400078e0216 */
[----:B------:R-:W-:-:S03]  /*16d0*/  IMAD R22, R3, 0xc, R22 ;  /* 0x0000000c03167824 */ /* 0x000fc600078e0216 */
[----:B------:R0:W-:Y:S04]  /*16e0*/  STS [R18], R10 ;  /* 0x0000000a12007388 */ /* 0x0001e80000000800 */
        /* <DEDUP_REMOVED lines=55> */
.L_x_53:
[----:B------:R-:W0:Y:S01]  /*1a60*/  LDC.64 R4, c[0x0][0x3b8] ;  /* 0x0000ee00ff047b82 */ /* 0x000e220000000a00 */
[----:B------:R-:W1:Y:S07]  /*1a70*/  LDCU.U8 UR4, c[0x0][0x380] ;  /* 0x00007000ff0477ac */ /* 0x000e6e0008000000 */
[----:B------:R-:W2:Y:S08]  /*1a80*/  LDC R7, c[0x0][0x3c0] ;  /* 0x0000f000ff077b82 */ /* 0x000eb00000000800 */
[----:B------:R-:W3:Y:S01]  /*1a90*/  LDC R14, c[0x0][0x398] ;  /* 0x0000e600ff0e7b82 */ /* 0x000ee20000000800 */
[----:B0-----:R-:W-:-:S05]  /*1aa0*/  IMAD.WIDE.U32 R4, R3, 0x4, R4 ;  /* 0x0000000403047825 */ /* 0x001fca00078e0004 */
[----:B------:R-:W4:Y:S04]  /*1ab0*/  LDG.E R8, desc[UR6][R4.64+0x4] ;  /* 0x0000040604087981 */ /* 0x000f28000c1e1900 */
[----:B------:R0:W5:Y:S01]  /*1ac0*/  LDG.E R6, desc[UR6][R4.64] ;  /* 0x0000000604067981 */ /* 0x000162000c1e1900 */
[--C-:B--2---:R-:W-:Y:S01]  /*1ad0*/  IMAD.MOV R10, RZ, RZ, -R7.reuse ;  /* 0x000000ffff0a7224 */ /* 0x104fe200078e0a07 */
[----:B------:R-:W-:Y:S01]  /*1ae0*/  SHF.R.U32.HI R7, RZ, 0x1, R7 ;  /* 0x00000001ff077819 */ /* 0x000fe20000011607 */
[----:B-1----:R-:W-:Y:S01]  /*1af0*/  UPRMT UR4, UR4, 0x8880, URZ ;  /* 0x0000888004047896 */ /* 0x002fe200080000ff */
[----:B------:R-:W-:Y:S01]  /*1b00*/  BSSY.RECONVERGENT B0, `(.L_x_60) ;  /* 0x00000ac000007945 */ /* 0x000fe20003800200 */
[----:B------:R-:W-:Y:S01]  /*1b10*/  ACQBULK ;  /* 0x000000000000782e */ /* 0x000fe20000000000 */
[CC--:B------:R-:W-:Y:S01]  /*1b20*/  LOP3.LUT R12, R3.reuse, R10.reuse, RZ, 0xc0, !PT ;  /* 0x0000000a030c7212 */ /* 0x0c0fe200078ec0ff */
[----:B------:R-:W-:Y:S01]  /*1b30*/  UISETP.NE.AND UP0, UPT, UR4, URZ, UPT ;  /* 0x000000ff0400728c */ /* 0x000fe2000bf05270 */
[----:B------:R-:W-:-:S03]  /*1b40*/  LOP3.LUT R11, R3, R10, RZ, 0xfc, !PT ;  /* 0x0000000a030b7212 */ /* 0x000fc600078efcff */
[----:B------:R-:W-:Y:S01]  /*1b50*/  IMAD.IADD R9, R3, 0x1, -R12 ;  /* 0x0000000103097824 */ /* 0x000fe200078e0a0c */
[----:B------:R-:W-:Y:S01]  /*1b60*/  ISETP.NE.AND P0, PT, R11, -0x1, PT ;  /* 0xffffffff0b00780c */ /* 0x000fe20003f05270 */
[----:B------:R-:W-:Y:S02]  /*1b70*/  IMAD R3, R12, 0x500, RZ ;  /* 0x000005000c037824 */ /* 0x000fe400078e02ff */
[----:B------:R-:W-:Y:S02]  /*1b80*/  IMAD R10, R9, 0x500, RZ ;  /* 0x00000500090a7824 */ /* 0x000fe400078e02ff */
[----:B------:R-:W-:Y:S02]  /*1b90*/  IMAD R9, R7, 0x500, RZ ;  /* 0x0000050007097824 */ /* 0x000fe400078e02ff */
[----:B---3--:R-:W-:Y:S01]  /*1ba0*/  IMAD.IADD R14, R14, 0x1, -R3 ;  /* 0x000000010e0e7824 */ /* 0x008fe200078e0a03 */
[----:B0-----:R-:W-:-:S04]  /*1bb0*/  VIMNMX.U32 R4, PT, PT, R10, -0x501, !PT ;  /* 0xfffffaff0a047848 */ /* 0x001fc80007fe0000 */
        /* <DEDUP_REMOVED lines=10> */
[----:B------:R-:W-:-:S05]  /*1c60*/  VIMNMX.U32 R7, PT, PT, R7, R4, PT ;  /* 0x0000000407077248 */ /* 0x000fca0003fe0000 */
[----:B------:R-:W-:Y:S01]  /*1c70*/  IMAD.IADD R4, R7, 0x1, -R10 ;  /* 0x0000000107047824 */ /* 0x000fe200078e0a0a */
[----:B------:R-:W-:Y:S06]  /*1c80*/  BRA.U !UP0, `(.L_x_61) ;  /* 0x0000000508247547 */ /* 0x000fec000b800000 */
[----:B------:R-:W0:Y:S01]  /*1c90*/  LDC.64 R6, c[0x0][0x388] ;  /* 0x0000e200ff067b82 */ /* 0x000e220000000a00 */
[----:B------:R-:W-:Y:S01]  /*1ca0*/  IADD3 R10, P0, P1, R10, R3, R9 ;  /* 0x000000030a0a7210 */ /* 0x000fe2000791e009 */
[C---:B------:R-:W-:Y:S01]  /*1cb0*/  IMAD.IADD R9, R2.reuse, 0x1, -R5 ;  /* 0x0000000102097824 */ /* 0x040fe200078e0a05 */
[----:B------:R-:W-:Y:S01]  /*1cc0*/  IADD3 R11, P2, P3, R2, R8, R3 ;  /* 0x00000008020b7210 */ /* 0x000fe20007b5e003 */
[----:B------:R-:W-:Y:S03]  /*1cd0*/  BSSY.RECONVERGENT B1, `(.L_x_62) ;  /* 0x0000015000017945 */ /* 0x000fe60003800200 */
[----:B------:R-:W-:Y:S02]  /*1ce0*/  IADD3 R3, P4, PT, R9, R10, RZ ;  /* 0x0000000a09037210 */ /* 0x000fe40007f9e0ff */
[----:B------:R-:W-:Y:S02]  /*1cf0*/  IADD3.X R10, PT, PT, RZ, RZ, RZ, P0, P1 ;  /* 0x000000ffff0a7210 */ /* 0x000fe400007e24ff */
[----:B------:R-:W-:-:S02]  /*1d00*/  IADD3.X R12, PT, PT, RZ, RZ, RZ, P2, P3 ;  /* 0x000000ffff0c7210 */ /* 0x000fc400017e64ff */
[----:B------:R-:W-:-:S05]  /*1d10*/  LEA.HI.X.SX32 R10, R9, R10, 0x1, P4 ;  /* 0x0000000a090a7211 */ /* 0x000fca00020f0eff */
[----:B------:R-:W-:Y:S02]  /*1d20*/  IMAD R13, R10, 0xc, RZ ;  /* 0x0000000c0a0d7824 */ /* 0x000fe400078e02ff */
[----:B0-----:R-:W-:-:S04]  /*1d30*/  IMAD.WIDE.U32 R8, R11, 0xc, R6 ;  /* 0x0000000c0b087825 */ /* 0x001fc800078e0006 */
[----:B------:R-:W-:-:S04]  /*1d40*/  IMAD.WIDE.U32 R6, R3, 0xc, R6 ;  /* 0x0000000c03067825 */ /* 0x000fc800078e0006 */
[----:B------:R-:W-:Y:S02]  /*1d50*/  IMAD.IADD R3, R5, 0x1, R4 ;  /* 0x0000000105037824 */ /* 0x000fe400078e0204 */
[----:B------:R-:W-:Y:S02]  /*1d60*/  IMAD R11, R12, 0xc, RZ ;  /* 0x0000000c0c0b7824 */ /* 0x000fe400078e02ff */
[----:B------:R-:W-:Y:S01]  /*1d70*/  IMAD.IADD R7, R7, 0x1, R13 ;  /* 0x0000000107077824 */ /* 0x000fe200078e020d */
[----:B------:R-:W-:Y:S01]  /*1d80*/  ISETP.GE.AND P0, PT, R2, R3, PT ;  /* 0x000000030200720c */ /* 0x000fe20003f06270 */
[----:B------:R-:W-:-:S12]  /*1d90*/  IMAD.IADD R9, R9, 0x1, R11 ;  /* 0x0000000109097824 */ /* 0x000fd800078e020b */
        /* <DEDUP_REMOVED lines=8> */
.L_x_63:
[----:B------:R-:W-:Y:S05]  /*1e20*/  BSYNC.RECONVERGENT B1 ;  /* 0x0000000000017941 */ /* 0x000fea0003800200 */
.L_x_62:
        /* <DEDUP_REMOVED lines=11> */
.L_x_65:
[----:B------:R-:W-:Y:S05]  /*1ee0*/  BSYNC.RECONVERGENT B1 ;  /* 0x0000000000017941 */ /* 0x000fea0003800200 */
.L_x_64:
        /* <DEDUP_REMOVED lines=11> */
.L_x_67:
[----:B------:R-:W-:Y:S05]  /*1fa0*/  BSYNC.RECONVERGENT B1 ;  /* 0x0000000000017941 */ /* 0x000fea0003800200 */
.L_x_66:
        /* <DEDUP_REMOVED lines=11> */
.L_x_69:
[----:B------:R-:W-:Y:S05]  /*2060*/  BSYNC.RECONVERGENT B1 ;  /* 0x0000000000017941 */ /* 0x000fea0003800200 */
.L_x_68:
        /* <DEDUP_REMOVED lines=11> */
.L_x_61:
[----:B------:R-:W0:Y:S01]  /*2120*/  LDC.64 R6, c[0x0][0x3a0] ;  /* 0x0000e800ff067b82 */ /* 0x000e220000000a00 */
[----:B------:R-:W-:Y:S01]  /*2130*/  IADD3 R9, P0, P1, R10, R3, R9 ;  /* 0x000000030a097210 */ /* 0x000fe2000791e009 */
[C---:B------:R-:W-:Y:S01]  /*2140*/  IMAD.IADD R10, R2.reuse, 0x1, -R5 ;  /* 0x00000001020a7824 */ /* 0x040fe200078e0a05 */
[----:B------:R-:W-:Y:S01]  /*2150*/  IADD3 R11, P2, P3, R2, R8, R3 ;  /* 0x00000008020b7210 */ /* 0x000fe20007b5e003 */
[----:B------:R-:W-:Y:S01]  /*2160*/  BSSY.RECONVERGENT B1, `(.L_x_71) ;  /* 0x0000017000017945 */ /* 0x000fe20003800200 */
[----:B------:R-:W-:Y:S02]  /*2170*/  IADD3.X R3, PT, PT, RZ, RZ, RZ, P0, P1 ;  /* 0x000000ffff037210 */ /* 0x000fe400007e24ff */
[C---:B------:R-:W-:Y:S02]  /*2180*/  IADD3 R13, P4, PT, R10.reuse, R9, RZ ;  /* 0x000000090a0d7210 */ /* 0x040fe40007f9e0ff */
[----:B------:R-:W-:Y:S02]  /*2190*/  IADD3.X R12, PT, PT, RZ, RZ, RZ, P2, P3 ;  /* 0x000000ffff0c7210 */ /* 0x000fe400017e64ff */
[----:B------:R-:W-:Y:S01]  /*21a0*/  LEA.HI.X.SX32 R14, R10, R3, 0x1, P4 ;  /* 0x000000030a0e7211 */ /* 0x000fe200020f0eff */
[----:B------:R-:W-:-:S05]  /*21b0*/  IMAD.IADD R3, R5, 0x1, R4 ;  /* 0x0000000105037824 */ /* 0x000fca00078e0204 */
[----:B------:R-:W-:Y:S01]  /*21c0*/  ISETP.GE.AND P0, PT, R2, R3, PT ;  /* 0x000000030200720c */ /* 0x000fe20003f06270 */
[----:B0-----:R-:W-:-:S04]  /*21d0*/  IMAD.WIDE.U32 R8, R11, 0xc, R6 ;  /* 0x0000000c0b087825 */ /* 0x001fc800078e0006 */
[----:B------:R-:W-:-:S04]  /*21e0*/  IMAD.WIDE.U32 R10, R13, 0xc, R6 ;  /* 0x0000000c0d0a7825 */ /* 0x000fc800078e0006 */
[----:B------:R-:W-:Y:S02]  /*21f0*/  IMAD R7, R12, 0xc, RZ ;  /* 0x0000000c0c077824 */ /* 0x000fe400078e02ff */
[----:B------:R-:W-:Y:S02]  /*2200*/  IMAD R13, R14, 0xc, RZ ;  /* 0x0000000c0e0d7824 */ /* 0x000fe400078e02ff */
[----:B------:R-:W-:Y:S02]  /*2210*/  IMAD.IADD R7, R7, 0x1, R9 ;  /* 0x0000000107077824 */ /* 0x000fe400078e0209 */
[----:B------:R-:W-:Y:S02]  /*2220*/  IMAD.MOV.U32 R6, RZ, RZ, R8 ;  /* 0x000000ffff067224 */ /* 0x000fe400078e0008 */
[----:B------:R-:W-:Y:S02]  /*2230*/  IMAD.IADD R9, R13, 0x1, R11 ;  /* 0x000000010d097824 */ /* 0x000fe400078e020b */
[----:B------:R-:W-:Y:S01]  /*2240*/  IMAD.MOV.U32 R8, RZ, RZ, R10 ;  /* 0x000000ffff087224 */ /* 0x000fe200078e000a */
        /* <DEDUP_REMOVED lines=8> */
.L_x_72:
[----:B------:R-:W-:Y:S05]  /*22d0*/  BSYNC.RECONVERGENT B1 ;  /* 0x0000000000017941 */ /* 0x000fea0003800200 */
.L_x_71:
        /* <DEDUP_REMOVED lines=11> */
.L_x_74:
[----:B------:R-:W-:Y:S05]  /*2390*/  BSYNC.RECONVERGENT B1 ;  /* 0x0000000000017941 */ /* 0x000fea0003800200 */
.L_x_73:
        /* <DEDUP_REMOVED lines=11> */
.L_x_76:
[----:B------:R-:W-:Y:S05]  /*2450*/  BSYNC.RECONVERGENT B1 ;  /* 0x0000000000017941 */ /* 0x000fea0003800200 */
.L_x_75:
        /* <DEDUP_REMOVED lines=11> */
.L_x_78:
[----:B------:R-:W-:Y:S05]  /*2510*/  BSYNC.RECONVERGENT B1 ;  /* 0x0000000000017941 */ /* 0x000fea0003800200 */
.L_x_77:
        /* <DEDUP_REMOVED lines=10> */
.L_x_70:
[----:B------:R-:W-:Y:S05]  /*25c0*/  BSYNC.RECONVERGENT B0 ;  /* 0x0000000000007941 */ /* 0x000fea0003800200 */
.L_x_60:
        /* <DEDUP_REMOVED lines=31> */
.L_x_81:
        /* <DEDUP_REMOVED lines=14> */
.L_x_80:
[----:B------:R-:W-:Y:S05]  /*28a0*/  BSYNC.RECONVERGENT B0 ;  /* 0x0000000000007941 */ /* 0x000fea0003800200 */
.L_x_79:
        /* <DEDUP_REMOVED lines=55> */
[C-C-:B------:R-:W-:Y:S01]  /*2c20*/  @P1 IMAD R26, R22.reuse, 0xc, R7.reuse ;  /* 0x0000000c161a1824 */ /* 0x140fe200078e0207 */
[----:B------:R-:W-:Y:S01]  /*2c30*/  ISETP.GE.AND P2, PT, R22, R3, PT ;  /* 0x000000031600720c */ /* 0x000fe20003f46270 */
[C---:B------:R-:W-:Y:S01]  /*2c40*/  @!P1 IMAD R25, R4.reuse, 0xc, R7 ;  /* 0x0000000c04199824 */ /* 0x040fe200078e0207 */
[----:B------:R1:W2:Y:S01]  /*2c50*/  @P0 LDS R16, [R23+0x8] ;  /* 0x0000080017100984 */ /* 0x0002a20000000800 */
[----:B------:R-:W-:Y:S01]  /*2c60*/  PLOP3.LUT P0, PT, PT, PT, PT, 0x8, 0x80 ;  /* 0x000000000080781c */ /* 0x000fe20003f0e170 */
        /* <DEDUP_REMOVED lines=40> */
[----:B------:R-:W-:Y:S02]  /*2ef0*/  IMAD R5, R5, -0x4, R24 ;  /* 0xfffffffc05057824 */ /* 0x000fe400078e0218 */
[--C-:B------:R-:W-:Y:S02]  /*2f00*/  IMAD R17, R24, 0xc, R4.reuse ;  /* 0x0000000c18117824 */ /* 0x100fe400078e0204 */
[----:B------:R-:W-:-:S03]  /*2f10*/  IMAD R24, R5, 0xc, R4 ;  /* 0x0000000c05187824 */ /* 0x000fc600078e0204 */
        /* <DEDUP_REMOVED lines=37> */
[----:B------:R-:W-:-:S05]  /*3170*/  IADD3 R0, P0, PT, R0, R16, RZ ;  /* 0x0000001000007210 */ /* 0x000fca0007f1e0ff */
[----:B------:R-:W-:Y:S02]  /*3180*/  IMAD.X R2, RZ, RZ, RZ, P0 ;  /* 0x000000ffff027224 */ /* 0x000fe400000e06ff */
[----:B0-----:R-:W-:-:S04]  /*3190*/  IMAD.WIDE.U32 R6, R0, 0xc, R6 ;  /* 0x0000000c00067825 */ /* 0x001fc800078e0006 */
[C---:B-1----:R-:W-:Y:S02]  /*31a0*/  VIADD R3, R16.reuse, 0x40 ;  /* 0x0000004010037836 */ /* 0x042fe40000000000 */
[----:B------:R-:W-:Y:S02]  /*31b0*/  VIADD R0, R16, 0x20 ;  /* 0x0000002010007836 */ /* 0x000fe40000000000 */
[----:B------:R-:W-:Y:S01]  /*31c0*/  IMAD R2, R2, 0xc, RZ ;  /* 0x0000000c02027824 */ /* 0x000fe200078e02ff */
[----:B------:R-:W0:Y:S02]  /*31d0*/  LDS R14, [R4+0x3c00] ;  /* 0x003c0000040e7984 */ /* 0x000e240000000800 */
[-C--:B0-----:R-:W-:Y:S02]  /*31e0*/  ISETP.GE.AND P0, PT, R16, R14.reuse, PT ;  /* 0x0000000e1000720c */ /* 0x081fe40003f06270 */
[-C--:B------:R-:W-:Y:S01]  /*31f0*/  ISETP.GE.AND P2, PT, R3, R14.reuse, PT ;  /* 0x0000000e0300720c */ /* 0x080fe20003f46270 */
[----:B------:R-:W-:Y:S01]  /*3200*/  IMAD.IADD R3, R7, 0x1, R2 ;  /* 0x0000000107037824 */ /* 0x000fe200078e0202 */
[----:B------:R-:W-:Y:S01]  /*3210*/  ISETP.GE.AND P1, PT, R0, R14, PT ;  /* 0x0000000e0000720c */ /* 0x000fe20003f26270 */
[----:B------:R-:W-:-:S02]  /*3220*/  VIADD R0, R16, 0x60 ;  /* 0x0000006010007836 */ /* 0x000fc40000000000 */
[----:B------:R-:W-:Y:S02]  /*3230*/  IMAD.MOV.U32 R2, RZ, RZ, R6 ;  /* 0x000000ffff027224 */ /* 0x000fe400078e0006 */
[----:B------:R-:W-:Y:S01]  /*3240*/  VIADD R7, R16, 0x80 ;  /* 0x0000008010077836 */ /* 0x000fe20000000000 */
[----:B------:R-:W-:-:S03]  /*3250*/  ISETP.GE.AND P3, PT, R0, R14, PT ;  /* 0x0000000e0000720c */ /* 0x000fc60003f66270 */
        /* <DEDUP_REMOVED lines=18> */
.L_x_82:
        /* <DEDUP_REMOVED lines=31> */
[----:B------:R-:W-:Y:S02]  /*3570*/  LDS R29, [R24+0x180] ;  /* 0x00018000181d7984 */ /* 0x000fe40000000800 */
[C---:B------:R-:W-:Y:S02]  /*3580*/  VIADD R18, R16.reuse, 0x20 ;  /* 0x0000002010127836 */ /* 0x040fe40000000000 */
[----:B------:R-:W-:Y:S01]  /*3590*/  LDS R27, [R24+0x184] ;  /* 0x00018400181b7984 */ /* 0x000fe20000000800 */
[----:B------:R-:W-:-:S03]  /*35a0*/  VIADD R20, R16, 0x40 ;  /* 0x0000004010147836 */ /* 0x000fc60000000000 */
        /* <DEDUP_REMOVED lines=15> */
[----:B------:R-:W-:Y:S02]  /*36a0*/  IMAD R7, R0, 0xc, RZ ;  /* 0x0000000c00077824 */ /* 0x000fe400078e02ff */
[C---:B------:R-:W-:Y:S02]  /*36b0*/  VIADD R0, R16.reuse, 0x60 ;  /* 0x0000006010007836 */ /* 0x040fe40000000000 */
[----:B------:R-:W-:Y:S01]  /*36c0*/  IMAD.IADD R3, R7, 0x1, R3 ;  /* 0x0000000107037824 */ /* 0x000fe200078e0203 */
[----:B------:R-:W0:Y:S02]  /*36d0*/  LDS R14, [R4+0x3c00] ;  /* 0x003c0000040e7984 */ /* 0x000e240000000800 */
[CC--:B0-----:R-:W-:Y:S01]  /*36e0*/  ISETP.GE.AND P0, PT, R16.reuse, R14.reuse, PT ;  /* 0x0000000e1000720c */ /* 0x0c1fe20003f06270 */
[----:B------:R-:W-:Y:S01]  /*36f0*/  VIADD R16, R16, 0x80 ;  /* 0x0000008010107836 */ /* 0x000fe20000000000 */
[-C--:B------:R-:W-:Y:S02]  /*3700*/  ISETP.GE.AND P1, PT, R18, R14.reuse, PT ;  /* 0x0000000e1200720c */ /* 0x080fe40003f26270 */
[----:B------:R-:W-:-:S02]  /*3710*/  ISETP.GE.AND P2, PT, R20, R14, PT ;  /* 0x0000000e1400720c */ /* 0x000fc40003f46270 */
        /* <DEDUP_REMOVED lines=19> */
.L_x_83:
        /* <DEDUP_REMOVED lines=11> */
.L_x_157:


//--------------------- .text._ZN3cub18CUB_300001_SM_10006detail10merge_sort30DeviceMergeSortPartitionKernelIP9pair_typej15KeyValueCompareS4_EEvbT_PT2_T0_SA_PSA_T1_SA_i --------------------------
	.section	.text._ZN3cub18CUB_300001_SM_10006detail10merge_sort30DeviceMergeSortPartitionKernelIP9pair_typej15KeyValueCompareS4_EEvbT_PT2_T0_SA_PSA_T1_SA_i,"ax",@progbits
	.align	128
        .global         _ZN3cub18CUB_300001_SM_10006detail10merge_sort30DeviceMergeSortPartitionKernelIP9pair_typej15KeyValueCompareS4_EEvbT_PT2_T0_SA_PSA_T1_SA_i
        .type           _ZN3cub18CUB_300001_SM_10006detail10merge_sort30DeviceMergeSortPartitionKernelIP9pair_typej15KeyValueCompareS4_EEvbT_PT2_T0_SA_PSA_T1_SA_i,@function
        .size           _ZN3cub18CUB_300001_SM_10006detail10merge_sort30DeviceMergeSortPartitionKernelIP9pair_typej15KeyValueCompareS4_EEvbT_PT2_T0_SA_PSA_T1_SA_i,(.L_x_158 - _ZN3cub18CUB_300001_SM_10006detail10merge_sort30DeviceMergeSortPartitionKernelIP9pair_typej15KeyValueCompareS4_EEvbT_PT2_T0_SA_PSA_T1_SA_i)
        .other          _ZN3cub18CUB_300001_SM_10006detail10merge_sort30DeviceMergeSortPartitionKernelIP9pair_typej15KeyValueCompareS4_EEvbT_PT2_T0_SA_PSA_T1_SA_i,@"STO_CUDA_ENTRY STV_DEFAULT"
_ZN3cub18CUB_300001_SM_10006detail10merge_sort30DeviceMergeSortPartitionKernelIP9pair_typej15KeyValueCompareS4_EEvbT_PT2_T0_SA_PSA_T1_SA_i:
.text._ZN3cub18CUB_300001_SM_10006detail10merge_sort30DeviceMergeSortPartitionKernelIP9pair_typej15KeyValueCompareS4_EEvbT_PT2_T0_SA_PSA_T1_SA_i:
[----:B------:R-:W-:Y:S01]  /*0000*/  LDC R1, c[0x0][0x37c] ;  /* 0x0000df00ff017b82 */ /* 0x000fe20000000800 */
[----:B------:R-:W0:Y:S01]  /*0010*/  S2R R0, SR_CTAID.X ;  /* 0x0000000000007919 */ /* 0x000e220000002500 */
[----:B------:R-:W0:Y:S01]  /*0020*/  LDCU UR4, c[0x0][0x360] ;  /* 0x00006c00ff0477ac */ /* 0x000e220008000800 */
[----:B------:R-:W0:Y:S01]  /*0030*/  S2R R3, SR_TID.X ;  /* 0x0000000000037919 */ /* 0x000e220000002100 */
[----:B------:R-:W1:Y:S01]  /*0040*/  LDCU UR6, c[0x0][0x39c] ;  /* 0x00007380ff0677ac */ /* 0x000e620008000800 */
[----:B0-----:R-:W-:-:S05]  /*0050*/  IMAD R0, R0, UR4, R3 ;  /* 0x0000000400007c24 */ /* 0x001fca000f8e0203 */
[----:B-1----:R-:W-:-:S13]  /*0060*/  ISETP.GE.U32.AND P0, PT, R0, UR6, PT ;  /* 0x0000000600007c0c */ /* 0x002fda000bf06070 */
[----:B------:R-:W-:Y:S05]  /*0070*/  @P0 EXIT ;  /* 0x000000000000094d */ /* 0x000fea0003800000 */
[----:B------:R-:W0:Y:S01]  /*0080*/  LDCU UR5, c[0x0][0x3ac] ;  /* 0x00007580ff0577ac */ /* 0x000e220008000800 */
[----:B------:R-:W-:Y:S01]  /*0090*/  VIADD R2, R0, 0x1 ;  /* 0x0000000100027836 */ /* 0x000fe20000000000 */
[----:B------:R-:W-:Y:S01]  /*00a0*/  ACQBULK ;  /* 0x000000000000782e */ /* 0x000fe20000000000 */
[----:B------:R-:W1:Y:S03]  /*00b0*/  LDCU UR7, c[0x0][0x3b0] ;  /* 0x00007600ff0777ac */ /* 0x000e660008000800 */
[----:B------:R-:W-:Y:S01]  /*00c0*/  ISETP.NE.AND P0, PT, R2, UR6, PT ;  /* 0x0000000602007c0c */ /* 0x000fe2000bf05270 */
[----:B------:R-:W2:Y:S01]  /*00d0*/  LDCU UR10, c[0x0][0x398] ;  /* 0x00007300ff0a77ac */ /* 0x000ea20008000800 */
[----:B------:R-:W3:Y:S01]  /*00e0*/  LDCU.64 UR8, c[0x0][0x358] ;  /* 0x00006b00ff0877ac */ /* 0x000ee20008000a00 */
[----:B0-----:R-:W-:-:S10]  /*00f0*/  UIADD3 UR4, UPT, UPT, -UR5, URZ, URZ ;  /* 0x000000ff05047290 */ /* 0x001fd4000fffe1ff */
[----:B------:R-:W0:Y:S01]  /*0100*/  @!P0 LDC.64 R4, c[0x0][0x3a0] ;  /* 0x0000e800ff048b82 */ /* 0x000e220000000a00 */
[----:B------:R-:W-:Y:S01]  /*0110*/  LOP3.LUT R2, R0, UR4, RZ, 0xc0, !PT ;  /* 0x0000000400027c12 */ /* 0x000fe2000f8ec0ff */
[----:B------:R-:W-:-:S04]  /*0120*/  USHF.R.U32.HI UR4, URZ, 0x1, UR5 ;  /* 0x00000001ff047899 */ /* 0x000fc80008011605 */
[----:B-1----:R-:W-:Y:S01]  /*0130*/  IMAD R3, R2, UR7, RZ ;  /* 0x0000000702037c24 */ /* 0x002fe2000f8e02ff */
[----:B------:R-:W-:-:S04]  /*0140*/  UIMAD UR4, UR4, UR7, URZ ;  /* 0x00000007040472a4 */ /* 0x000fc8000f8e02ff */
[----:B------:R-:W-:-:S04]  /*0150*/  LOP3.LUT R2, RZ, R3, RZ, 0x33, !PT ;  /* 0x00000003ff027212 */ /* 0x000fc800078e33ff */
[----:B------:R-:W-:-:S04]  /*0160*/  VIMNMX.U32 R2, PT, PT, R2, UR4, PT ;  /* 0x0000000402027c48 */ /* 0x000fc8000bfe0000 */
[----:B--2---:R-:W-:Y:S01]  /*0170*/  VIADDMNMX.U32 R2, R2, R3, UR10, PT ;  /* 0x0000000a02027e46 */ /* 0x004fe2000b800003 */
[----:B0-----:R-:W-:Y:S01]  /*0180*/  @!P0 IMAD.WIDE.U32 R4, R0, 0x4, R4 ;  /* 0x0000000400048825 */ /* 0x001fe200078e0004 */
[----:B------:R-:W-:Y:S02]  /*0190*/  VIMNMX.U32 R3, PT, PT, R3, UR10, PT ;  /* 0x0000000a03037c48 */ /* 0x000fe4000bfe0000 */
[----:B------:R-:W-:Y:S02]  /*01a0*/  LOP3.LUT R6, RZ, R2, RZ, 0x33, !PT ;  /* 0x00000002ff067212 */ /* 0x000fe400078e33ff */
[----:B---3--:R0:W-:Y:S02]  /*01b0*/  @!P0 STG.E desc[UR8][R4.64], R2 ;  /* 0x0000000204008986 */ /* 0x0081e4000c101908 */
[----:B------:R-:W-:-:S04]  /*01c0*/  VIMNMX.U32 R7, PT, PT, R6, UR4, PT ;  /* 0x0000000406077c48 */ /* 0x000fc8000bfe0000 */
[----:B------:R-:W-:Y:S01]  /*01d0*/  VIADDMNMX.U32 R7, R7, R2, UR10, PT ;  /* 0x0000000a07077e46 */ /* 0x000fe2000b800002 */
[----:B------:R-:W-:Y:S06]  /*01e0*/  @!P0 EXIT ;  /* 0x000000000000894d */ /* 0x000fec0003800000 */
[----:B------:R-:W1:Y:S01]  /*01f0*/  LDCU.U8 UR6, c[0x0][0x380] ;  /* 0x00007000ff0677ac */ /* 0x000e620008000000 */
[----:B------:R-:W-:Y:S01]  /*0200*/  BSSY.RECONVERGENT B0, `(.L_x_84) ;  /* 0x0000044000007945 */ /* 0x000fe20003800200 */
[----:B------:R-:W-:-:S06]  /*0210*/  UIADD3 UR4, UPT, UPT, UR5, -0x1, URZ ;  /* 0xffffffff05047890 */ /* 0x000fcc000fffe0ff */
[----:B0-----:R-:W-:-:S05]  /*0220*/  LOP3.LUT R4, R0, UR4, RZ, 0xc0, !PT ;  /* 0x0000000400047c12 */ /* 0x001fca000f8ec0ff */
[----:B------:R-:W-:Y:S01]  /*0230*/  IMAD R4, R4, UR7, RZ ;  /* 0x0000000704047c24 */ /* 0x000fe2000f8e02ff */
[----:B-1----:R-:W-:-:S04]  /*0240*/  UPRMT UR6, UR6, 0x8880, URZ ;  /* 0x0000888006067896 */ /* 0x002fc800080000ff */
[----:B------:R-:W-:-:S03]  /*0250*/  VIADDMNMX.U32 R4, R7, -R3, R4, PT ;  /* 0x8000000307047246 */ /* 0x000fc60003800004 */
[----:B------:R-:W-:Y:S02]  /*0260*/  UMOV UR4, UR6 ;  /* 0x0000000600047c82 */ /* 0x000fe40008000000 */
[----:B------:R-:W-:-:S09]  /*0270*/  UISETP.NE.AND UP0, UPT, UR4, URZ, UPT ;  /* 0x000000ff0400728c */ /* 0x000fd2000bf05270 */
[----:B------:R-:W-:Y:S05]  /*0280*/  BRA.U !UP0, `(.L_x_85) ;  /* 0x00000001087c7547 */ /* 0x000fea000b800000 */
[----:B------:R-:W-:Y:S01]  /*0290*/  IMAD.IADD R7, R7, 0x1, -R2 ;  /* 0x0000000107077824 */ /* 0x000fe200078e0a02 */
[----:B------:R-:W-:Y:S01]  /*02a0*/  VIADDMNMX.U32 R5, R2, -R3, R4, PT ;  /* 0x8000000302057246 */ /* 0x000fe20003800004 */
[----:B------:R-:W-:Y:S03]  /*02b0*/  BSSY.RECONVERGENT B1, `(.L_x_86) ;  /* 0x000001b000017945 */ /* 0x000fe60003800200 */
[----:B------:R-:W-:-:S05]  /*02c0*/  VIMNMX.U32 R6, PT, PT, R4, R7, !PT ;  /* 0x0000000704067248 */ /* 0x000fca0007fe0000 */
[----:B------:R-:W-:-:S05]  /*02d0*/  IMAD.IADD R6, R6, 0x1, -R7 ;  /* 0x0000000106067824 */ /* 0x000fca00078e0a07 */
[----:B------:R-:W-:-:S13]  /*02e0*/  ISETP.GE.U32.AND P0, PT, R6, R5, PT ;  /* 0x000000050600720c */ /* 0x000fda0003f06070 */
[----:B------:R-:W-:Y:S05]  /*02f0*/  @P0 BRA `(.L_x_87) ;  /* 0x0000000000580947 */ /* 0x000fea0003800000 */
[----:B------:R-:W0:Y:S02]  /*0300*/  LDC.64 R8, c[0x0][0x388] ;  /* 0x0000e200ff087b82 */ /* 0x000e240000000a00 */
.L_x_88:
[----:B------:R-:W-:-:S05]  /*0310*/  IMAD.IADD R7, R5, 0x1, -R6 ;  /* 0x0000000105077824 */ /* 0x000fca00078e0a06 */
[----:B------:R-:W-:-:S04]  /*0320*/  LEA.HI R14, R7, R6, RZ, 0x1f ;  /* 0x00000006070e7211 */ /* 0x000fc800078ff8ff */
[-C--:B------:R-:W-:Y:S02]  /*0330*/  LOP3.LUT R7, RZ, R14.reuse, RZ, 0x33, !PT ;  /* 0x0000000eff077212 */ /* 0x080fe400078e33ff */
[----:B------:R-:W-:-:S03]  /*0340*/  IADD3 R13, P0, PT, R3, R14, RZ ;  /* 0x0000000e030d7210 */ /* 0x000fc60007f1e0ff */
[----:B------:R-:W-:Y:S02]  /*0350*/  IMAD.IADD R7, R4, 0x1, R7 ;  /* 0x0000000104077824 */ /* 0x000fe400078e0207 */
[----:B------:R-:W-:Y:S02]  /*0360*/  IMAD.X R10, RZ, RZ, RZ, P0 ;  /* 0x000000ffff0a7224 */ /* 0x000fe400000e06ff */
[----:B0-----:R-:W-:Y:S01]  /*0370*/  IMAD.WIDE.U32 R12, R13, 0xc, R8 ;  /* 0x0000000c0d0c7825 */ /* 0x001fe200078e0008 */
[----:B------:R-:W-:-:S03]  /*0380*/  IADD3 R7, P1, PT, R2, R7, RZ ;  /* 0x0000000702077210 */ /* 0x000fc60007f3e0ff */
[----:B------:R-:W-:Y:S02]  /*0390*/  IMAD R17, R10, 0xc, RZ ;  /* 0x0000000c0a117824 */ /* 0x000fe400078e02ff */
[----:B------:R-:W-:Y:S02]  /*03a0*/  IMAD.X R15, RZ, RZ, RZ, P1 ;  /* 0x000000ffff0f7224 */ /* 0x000fe400008e06ff */
[----:B------:R-:W-:-:S04]  /*03b0*/  IMAD.WIDE.U32 R10, R7, 0xc, R8 ;  /* 0x0000000c070a7825 */ /* 0x000fc800078e0008 */
[----:B------:R-:W-:Y:S02]  /*03c0*/  IMAD R15, R15, 0xc, RZ ;  /* 0x0000000c0f0f7824 */ /* 0x000fe400078e02ff */
[----:B------:R-:W-:Y:S02]  /*03d0*/  IMAD.IADD R13, R13, 0x1, R17 ;  /* 0x000000010d0d7824 */ /* 0x000fe400078e0211 */
[----:B------:R-:W-:-:S03]  /*03e0*/  IMAD.IADD R11, R11, 0x1, R15 ;  /* 0x000000010b0b7824 */ /* 0x000fc600078e020f */
[----:B------:R-:W2:Y:S04]  /*03f0*/  LDG.E R12, desc[UR8][R12.64] ;  /* 0x000000080c0c7981 */ /* 0x000ea8000c1e1900 */
[----:B------:R-:W2:Y:S02]  /*0400*/  LDG.E R11, desc[UR8][R10.64] ;  /* 0x000000080a0b7981 */ /* 0x000ea4000c1e1900 */
[----:B--2---:R-:W-:-:S04]  /*0410*/  ISETP.GE.AND P0, PT, R11, R12, PT ;  /* 0x0000000c0b00720c */ /* 0x004fc80003f06270 */
[----:B------:R-:W-:-:S09]  /*0420*/  SEL R5, R14, R5, !P0 ;  /* 0x000000050e057207 */ /* 0x000fd20004000000 */
[----:B------:R-:W-:-:S05]  /*0430*/  @P0 VIADD R6, R14, 0x1 ;  /* 0x000000010e060836 */ /* 0x000fca0000000000 */
[----:B------:R-:W-:-:S13]  /*0440*/  ISETP.GE.U32.AND P0, PT, R6, R5, PT ;  /* 0x000000050600720c */ /* 0x000fda0003f06070 */
[----:B------:R-:W-:Y:S05]  /*0450*/  @!P0 BRA `(.L_x_88) ;  /* 0xfffffffc00ac8947 */ /* 0x000fea000383ffff */
.L_x_87:
[----:B------:R-:W-:Y:S05]  /*0460*/  BSYNC.RECONVERGENT B1 ;  /* 0x0000000000017941 */ /* 0x000fea0003800200 */
.L_x_86:
[----:B------:R-:W-:Y:S05]  /*0470*/  BRA `(.L_x_89) ;  /* 0x0000000000707947 */ /* 0x000fea0003800000 */
.L_x_85:
[C---:B------:R-:W-:Y:S02]  /*0480*/  IADD3 R7, PT, PT, -R2.reuse, R7, RZ ;  /* 0x0000000702077210 */ /* 0x040fe40007ffe1ff */
[----:B------:R-:W-:Y:S02]  /*0490*/  VIADDMNMX.U32 R5, R2, -R3, R4, PT ;  /* 0x8000000302057246 */ /* 0x000fe40003800004 */
[----:B------:R-:W-:-:S05]  /*04a0*/  VIMNMX.U32 R6, PT, PT, R4, R7, !PT ;  /* 0x0000000704067248 */ /* 0x000fca0007fe0000 */
[----:B------:R-:W-:-:S05]  /*04b0*/  IMAD.IADD R6, R6, 0x1, -R7 ;  /* 0x0000000106067824 */ /* 0x000fca00078e0a07 */
[----:B------:R-:W-:-:S13]  /*04c0*/  ISETP.GE.U32.AND P0, PT, R6, R5, PT ;  /* 0x000000050600720c */ /* 0x000fda0003f06070 */
[----:B------:R-:W-:Y:S05]  /*04d0*/  @P0 BRA `(.L_x_89) ;  /* 0x0000000000580947 */ /* 0x000fea0003800000 */
[----:B------:R-:W0:Y:S02]  /*04e0*/  LDC.64 R8, c[0x0][0x390] ;  /* 0x0000e400ff087b82 */ /* 0x000e240000000a00 */
.L_x_90:
        /* <DEDUP_REMOVED lines=10> */
[----:B------:R-:W-:Y:S01]  /*0590*/  IMAD.WIDE.U32 R10, R7, 0xc, R8 ;  /* 0x0000000c070a7825 */ /* 0x000fe200078e0008 */
[----:B------:R-:W-:-:S03]  /*05a0*/  IADD3 R13, PT, PT, R13, R17, RZ ;  /* 0x000000110d0d7210 */ /* 0x000fc60007ffe0ff */
[----:B------:R-:W-:Y:S02]  /*05b0*/  IMAD R15, R15, 0xc, RZ ;  /* 0x0000000c0f0f7824 */ /* 0x000fe400078e02ff */
[----:B------:R-:W2:Y:S02]  /*05c0*/  LDG.E R12, desc[UR8][R12.64] ;  /* 0x000000080c0c7981 */ /* 0x000ea4000c1e1900 */
[----:B------:R-:W-:-:S06]  /*05d0*/  IMAD.IADD R11, R11, 0x1, R15 ;  /* 0x000000010b0b7824 */ /* 0x000fcc00078e020f */
[----:B------:R-:W2:Y:S02]  /*05e0*/  LDG.E R11, desc[UR8][R10.64] ;  /* 0x000000080a0b7981 */ /* 0x000ea4000c1e1900 */
[----:B--2---:R-:W-:-:S04]  /*05f0*/  ISETP.GE.AND P0, PT, R11, R12, PT ;  /* 0x0000000c0b00720c */ /* 0x004fc80003f06270 */
[----:B------:R-:W-:-:S09]  /*0600*/  SEL R5, R14, R5, !P0 ;  /* 0x000000050e057207 */ /* 0x000fd20004000000 */
[----:B------:R-:W-:-:S05]  /*0610*/  @P0 VIADD R6, R14, 0x1 ;  /* 0x000000010e060836 */ /* 0x000fca0000000000 */
[----:B------:R-:W-:-:S13]  /*0620*/  ISETP.GE.U32.AND P0, PT, R6, R5, PT ;  /* 0x000000050600720c */ /* 0x000fda0003f06070 */
[----:B------:R-:W-:Y:S05]  /*0630*/  @!P0 BRA `(.L_x_90) ;  /* 0xfffffffc00ac8947 */ /* 0x000fea000383ffff */
.L_x_89:
[----:B------:R-:W-:Y:S05]  /*0640*/  BSYNC.RECONVERGENT B0 ;  /* 0x0000000000007941 */ /* 0x000fea0003800200 */
.L_x_84:
[----:B------:R-:W0:Y:S01]  /*0650*/  LDC.64 R4, c[0x0][0x3a0] ;  /* 0x0000e800ff047b82 */ /* 0x000e220000000a00 */
[----:B------:R-:W-:Y:S02]  /*0660*/  IMAD.IADD R3, R3, 0x1, R6 ;  /* 0x0000000103037824 */ /* 0x000fe400078e0206 */
[----:B0-----:R-:W-:-:S05]  /*0670*/  IMAD.WIDE.U32 R4, R0, 0x4, R4 ;  /* 0x0000000400047825 */ /* 0x001fca00078e0004 */
[----:B------:R-:W-:Y:S01]  /*0680*/  STG.E desc[UR8][R4.64], R3 ;  /* 0x0000000304007986 */ /* 0x000fe2000c101908 */
[----:B------:R-:W-:Y:S05]  /*0690*/  EXIT ;  /* 0x000000000000794d */ /* 0x000fea0003800000 */
.L_x_91:
        /* <DEDUP_REMOVED lines=14> */
.L_x_158:


//--------------------- .text._ZN3cub18CUB_300001_SM_10006detail10merge_sort30DeviceMergeSortBlockSortKernelINS2_10policy_hubIP9pair_typeE9Policy600ES6_PNS0_8NullTypeES6_SA_j15KeyValueCompareS5_S9_EEvbT0_T1_T2_T3_T4_PT6_PT7_T5_NS1_7vsmem_tE --------------------------
	.section	.text._ZN3cub18CUB_300001_SM_10006detail10merge_sort30DeviceMergeSortBlockSortKernelINS2_10policy_hubIP9pair_typeE9Policy600ES6_PNS0_8NullTypeES6_SA_j15KeyValueCompareS5_S9_EEvbT0_T1_T2_T3_T4_PT6_PT7_T5_NS1_7vsmem_tE,"ax",@progbits
	.align	128
        .global         _ZN3cub18CUB_300001_SM_10006detail10merge_sort30DeviceMergeSortBlockSortKernelINS2_10policy_hubIP9pair_typeE9Policy600ES6_PNS0_8NullTypeES6_SA_j15KeyValueCompareS5_S9_EEvbT0_T1_T2_T3_T4_PT6_PT7_T5_NS1_7vsmem_tE
        .type           _ZN3cub18CUB_300001_SM_10006detail10merge_sort30DeviceMergeSortBlockSortKernelINS2_10policy_hubIP9pair_typeE9Policy600ES6_PNS0_8NullTypeES6_SA_j15KeyValueCompareS5_S9_EEvbT0_T1_T2_T3_T4_PT6_PT7_T5_NS1_7vsmem_tE,@function
        .size           _ZN3cub18CUB_300001_SM_10006detail10merge_sort30DeviceMergeSortBlockSortKernelINS2_10policy_hubIP9pair_typeE9Policy600ES6_PNS0_8NullTypeES6_SA_j15KeyValueCompareS5_S9_EEvbT0_T1_T2_T3_T4_PT6_PT7_T5_NS1_7vsmem_tE,(.L_x_159 - _ZN3cub18CUB_300001_SM_10006detail10merge_sort30DeviceMergeSortBlockSortKernelINS2_10policy_hubIP9pair_typeE9Policy600ES6_PNS0_8NullTypeES6_SA_j15KeyValueCompareS5_S9_EEvbT0_T1_T2_T3_T4_PT6_PT7_T5_NS1_7vsmem_tE)
        .other          _ZN3cub18CUB_300001_SM_10006detail10merge_sort30DeviceMergeSortBlockSortKernelINS2_10policy_hubIP9pair_typeE9Policy600ES6_PNS0_8NullTypeES6_SA_j15KeyValueCompareS5_S9_EEvbT0_T1_T2_T3_T4_PT6_PT7_T5_NS1_7vsmem_tE,@"STO_CUDA_ENTRY STV_DEFAULT"
_ZN3cub18CUB_300001_SM_10006detail10merge_sort30DeviceMergeSortBlockSortKernelINS2_10policy_hubIP9pair_typeE9Policy600ES6_PNS0_8NullTypeES6_SA_j15KeyValueCompareS5_S9_EEvbT0_T1_T2_T3_T4_PT6_PT7_T5_NS1_7vsmem_tE:
.text._ZN3cub18CUB_300001_SM_10006detail10merge_sort30DeviceMergeSortBlockSortKernelINS2_10policy_hubIP9pair_typeE9Policy600ES6_PNS0_8NullTypeES6_SA_j15KeyValueCompareS5_S9_EEvbT0_T1_T2_T3_T4_PT6_PT7_T5_NS1_7vsmem_tE:
[----:B------:R-:W-:Y:S01]  /*0000*/  LDC R1, c[0x0][0x37c] ;  /* 0x0000df00ff017b82 */ /* 0x000fe20000000800 */
[----:B------:R-:W0:Y:S01]  /*0010*/  S2R R14, SR_CTAID.X ;  /* 0x00000000000e7919 */ /* 0x000e220000002500 */
[----:B------:R-:W1:Y:S01]  /*0020*/  LDCU UR4, c[0x0][0x370] ;  /* 0x00006e00ff0477ac */ /* 0x000e620008000800 */
[----:B------:R-:W2:Y:S01]  /*0030*/  LDCU.64 UR6, c[0x0][0x358] ;  /* 0x00006b00ff0677ac */ /* 0x000ea20008000a00 */
[----:B-1----:R-:W-:-:S06]  /*0040*/  UIADD3 UR4, UPT, UPT, UR4, -0x1, URZ ;  /* 0xffffffff04047890 */ /* 0x002fcc000fffe0ff */
[C---:B0-----:R-:W-:Y:S01]  /*0050*/  ISETP.GE.U32.AND P0, PT, R14.reuse, UR4, PT ;  /* 0x000000040e007c0c */ /* 0x041fe2000bf06070 */
[----:B------:R-:W-:-:S12]  /*0060*/  IMAD R14, R14, 0x500, RZ ;  /* 0x000005000e0e7824 */ /* 0x000fd800078e02ff */
[----:B--2---:R-:W-:Y:S05]  /*0070*/  @P0 BRA `(.L_x_92) ;  /* 0x0000001800e00947 */ /* 0x004fea0003800000 */
[----:B------:R-:W0:Y:S01]  /*0080*/  S2R R0, SR_TID.X ;  /* 0x0000000000007919 */ /* 0x000e220000002100 */
[----:B------:R-:W1:Y:S01]  /*0090*/  LDC.64 R2, c[0x0][0x388] ;  /* 0x0000e200ff027b82 */ /* 0x000e620000000a00 */
[----:B------:R-:W-:Y:S01]  /*00a0*/  ACQBULK ;  /* 0x000000000000782e */ /* 0x000fe20000000000 */
[C---:B0-----:R-:W-:Y:S02]  /*00b0*/  LOP3.LUT R4, R0.reuse, 0x1f, RZ, 0xc0, !PT ;  /* 0x0000001f00047812 */ /* 0x041fe400078ec0ff */
[----:B------:R-:W-:-:S05]  /*00c0*/  LOP3.LUT R5, R0, 0x3e0, RZ, 0xc0, !PT ;  /* 0x000003e000057812 */ /* 0x000fca00078ec0ff */
[----:B------:R-:W-:-:S05]  /*00d0*/  IMAD R5, R5, 0x5, R4 ;  /* 0x0000000505057824 */ /* 0x000fca00078e0204 */
[----:B------:R-:W-:-:S05]  /*00e0*/  IADD3 R14, P0, PT, R14, R5, RZ ;  /* 0x000000050e0e7210 */ /* 0x000fca0007f1e0ff */
[----:B------:R-:W-:Y:S02]  /*00f0*/  IMAD.X R13, RZ, RZ, RZ, P0 ;  /* 0x000000ffff0d7224 */ /* 0x000fe400000e06ff */
        /* <DEDUP_REMOVED lines=17> */
[----:B------:R0:W5:Y:S01]  /*0210*/  LDG.E R22, desc[UR6][R2.64+0x608] ;  /* 0x0006080602167981 */ /* 0x000162000c1e1900 */
[----:B------:R-:W-:-:S02]  /*0220*/  MOV R11, 0x400 ;  /* 0x00000400000b7802 */ /* 0x000fc40000000f00 */
[----:B------:R-:W-:Y:S01]  /*0230*/  SHF.R.U32.HI R12, RZ, 0x5, R0 ;  /* 0x00000005ff0c7819 */ /* 0x000fe20000011600 */
[----:B------:R-:W1:Y:S01]  /*0240*/  S2R R24, SR_CgaCtaId ;  /* 0x0000000000187919 */ /* 0x000e620000008800 */
[----:B------:R-:W0:Y:S01]  /*0250*/  S2R R25, SR_LANEID ;  /* 0x0000000000197919 */ /* 0x000e220000000000 */
[----:B-1----:R-:W-:Y:S02]  /*0260*/  LEA R11, R24, R11, 0x18 ;  /* 0x0000000b180b7211 */ /* 0x002fe400078ec0ff */
[----:B0-----:R-:W-:-:S04]  /*0270*/  IMAD R12, R12, 0xa0, R25 ;  /* 0x000000a00c0c7824 */ /* 0x001fc800078e0219 */
[----:B------:R-:W-:-:S04]  /*0280*/  IMAD R23, R12, 0xc, R11 ;  /* 0x0000000c0c177824 */ /* 0x000fc800078e020b */
[----:B------:R-:W-:Y:S01]  /*0290*/  IMAD R2, R25, 0x30, R23 ;  /* 0x0000003019027824 */ /* 0x000fe200078e0217 */
[----:B--2---:R-:W-:Y:S04]  /*02a0*/  STS [R23], R4 ;  /* 0x0000000417007388 */ /* 0x004fe80000000800 */
[----:B---3--:R-:W-:Y:S04]  /*02b0*/  STS [R23+0x4], R5 ;  /* 0x0000040517007388 */ /* 0x008fe80000000800 */
[----:B----4-:R-:W-:Y:S04]  /*02c0*/  STS [R23+0x8], R6 ;  /* 0x0000080617007388 */ /* 0x010fe80000000800 */
        /* <DEDUP_REMOVED lines=32> */
[----:B-1----:R-:W-:Y:S01]  /*04d0*/  IMAD.MOV.U32 R24, RZ, RZ, R22 ;  /* 0x000000ffff187224 */ /* 0x002fe200078e0016 */
[----:B------:R-:W-:Y:S01]  /*04e0*/  MOV R3, R19 ;  /* 0x0000001300037202 */ /* 0x000fe20000000f00 */
[----:B--2---:R-:W-:Y:S01]  /*04f0*/  IMAD.MOV.U32 R2, RZ, RZ, R15 ;  /* 0x000000ffff027224 */ /* 0x004fe200078e000f */
[----:B------:R-:W-:Y:S01]  /*0500*/  MOV R23, R20 ;  /* 0x0000001400177202 */ /* 0x000fe20000000f00 */
[----:B------:R-:W-:Y:S01]  /*0510*/  PREEXIT ;  /* 0x000000000000782d */ /* 0x000fe20000000000 */
[----:B------:R-:W-:Y:S01]  /*0520*/  MOV R16, R18 ;  /* 0x0000001200107202 */ /* 0x000fe20000000f00 */
[----:B------:R-:W-:-:S04]  /*0530*/  IMAD R11, R0, 0x3c, R11 ;  /* 0x0000003c000b7824 */ /* 0x000fc800078e020b */
[----:B------:R-:W-:Y:S01]  /*0540*/  @!P1 IMAD.MOV.U32 R3, RZ, RZ, R6 ;  /* 0x000000ffff039224 */ /* 0x000fe200078e0006 */
[----:B------:R-:W-:Y:S01]  /*0550*/  @!P1 MOV R16, R4 ;  /* 0x0000000400109202 */ /* 0x000fe20000000f00 */
[----:B------:R-:W-:Y:S02]  /*0560*/  @!P1 IMAD.MOV.U32 R6, RZ, RZ, R19 ;  /* 0x000000ffff069224 */ /* 0x000fe400078e0013 */
[----:B------:R-:W-:Y:S01]  /*0570*/  @!P0 IMAD.MOV.U32 R17, RZ, RZ, R12 ;  /* 0x000000ffff118224 */ /* 0x000fe200078e000c */
[----:B------:R-:W-:Y:S01]  /*0580*/  ISETP.GE.AND P3, PT, R22, R3, PT ;  /* 0x000000031600720c */ /* 0x000fe20003f66270 */
[----:B------:R-:W-:Y:S02]  /*0590*/  @!P1 IMAD.MOV.U32 R23, RZ, RZ, R5 ;  /* 0x000000ffff179224 */ /* 0x000fe400078e0005 */
[----:B------:R-:W-:Y:S01]  /*05a0*/  @!P1 IMAD.MOV.U32 R5, RZ, RZ, R20 ;  /* 0x000000ffff059224 */ /* 0x000fe200078e0014 */
[----:B------:R-:W-:Y:S01]  /*05b0*/  ISETP.GE.AND P2, PT, R6, R17, PT ;  /* 0x000000110600720c */ /* 0x000fe20003f46270 */
[----:B------:R-:W-:-:S02]  /*05c0*/  IMAD.MOV.U32 R20, RZ, RZ, R6 ;  /* 0x000000ffff147224 */ /* 0x000fc400078e0006 */
[----:B------:R-:W-:Y:S01]  /*05d0*/  @!P0 IMAD.MOV.U32 R2, RZ, RZ, R9 ;  /* 0x000000ffff028224 */ /* 0x000fe200078e0009 */
[----:B------:R-:W-:Y:S01]  /*05e0*/  @!P0 MOV R9, R15 ;  /* 0x0000000f00098202 */ /* 0x000fe20000000f00 */
[----:B------:R-:W-:Y:S02]  /*05f0*/  @!P0 IMAD.MOV.U32 R12, RZ, RZ, R25 ;  /* 0x000000ffff0c8224 */ /* 0x000fe400078e0019 */
[----:B------:R-:W-:Y:S02]  /*0600*/  IMAD.MOV.U32 R15, RZ, RZ, R8 ;  /* 0x000000ffff0f7224 */ /* 0x000fe400078e0008 */
[----:B------:R-:W-:Y:S01]  /*0610*/  @!P3 MOV R24, R3 ;  /* 0x000000030018b202 */ /* 0x000fe20000000f00 */
        /* <DEDUP_REMOVED lines=8> */
[----:B---3--:R-:W-:Y:S01]  /*06a0*/  IMAD.MOV.U32 R18, RZ, RZ, R21 ;  /* 0x000000ffff127224 */ /* 0x008fe200078e0015 */
[----:B------:R-:W-:Y:S01]  /*06b0*/  @!P3 MOV R18, R23 ;  /* 0x000000170012b202 */ /* 0x000fe20000000f00 */
[----:B------:R-:W-:Y:S02]  /*06c0*/  IMAD.MOV.U32 R19, RZ, RZ, R7 ;  /* 0x000000ffff137224 */ /* 0x000fe400078e0007 */
[----:B------:R-:W-:-:S02]  /*06d0*/  @!P3 IMAD.MOV.U32 R23, RZ, RZ, R21 ;  /* 0x000000ffff17b224 */ /* 0x000fc400078e0015 */
[----:B------:R-:W-:Y:S01]  /*06e0*/  @!P3 IMAD.MOV.U32 R19, RZ, RZ, R16 ;  /* 0x000000ffff13b224 */ /* 0x000fe200078e0010 */
[----:B------:R-:W-:Y:S01]  /*06f0*/  @!P3 MOV R16, R7 ;  /* 0x000000070010b202 */ /* 0x000fe20000000f00 */
[----:B------:R-:W-:Y:S01]  /*0700*/  IMAD.MOV.U32 R21, RZ, RZ, R5 ;  /* 0x000000ffff157224 */ /* 0x000fe200078e0005 */
[----:B------:R-:W-:Y:S01]  /*0710*/  MOV R7, R3 ;  /* 0x0000000300077202 */ /* 0x000fe20000000f00 */
[----:B------:R-:W-:Y:S01]  /*0720*/  IMAD.MOV.U32 R22, RZ, RZ, R4 ;  /* 0x000000ffff167224 */ /* 0x000fe200078e0004 */
[----:B------:R-:W-:Y:S01]  /*0730*/  @!P1 MOV R7, R20 ;  /* 0x0000001400079202 */ /* 0x000fe20000000f00 */
[----:B------:R-:W-:Y:S01]  /*0740*/  @!P2 IMAD.MOV.U32 R21, RZ, RZ, R2 ;  /* 0x000000ffff15a224 */ /* 0x000fe200078e0002 */
[----:B------:R-:W-:Y:S01]  /*0750*/  @!P2 MOV R2, R5 ;  /* 0x000000050002a202 */ /* 0x000fe20000000f00 */
[----:B------:R-:W-:Y:S02]  /*0760*/  @!P2 IMAD.MOV.U32 R22, RZ, RZ, R15 ;  /* 0x000000ffff16a224 */ /* 0x000fe400078e000f */
[----:B------:R-:W-:Y:S01]  /*0770*/  IMAD.MOV.U32 R5, RZ, RZ, R17 ;  /* 0x000000ffff057224 */ /* 0x000fe200078e0011 */
[----:B------:R-:W-:Y:S01]  /*0780*/  @!P0 MOV R5, R12 ;  /* 0x0000000c00058202 */ /* 0x000fe20000000f00 */
[----:B------:R-:W-:-:S02]  /*0790*/  @!P1 IMAD.MOV.U32 R20, RZ, RZ, R3 ;  /* 0x000000ffff149224 */ /* 0x000fc400078e0003 */
[----:B------:R-:W-:Y:S02]  /*07a0*/  IMAD.MOV.U32 R8, RZ, RZ, R23 ;  /* 0x000000ffff087224 */ /* 0x000fe400078e0017 */
[----:B------:R-:W-:Y:S01]  /*07b0*/  @!P2 IMAD.MOV.U32 R15, RZ, RZ, R4 ;  /* 0x000000ffff0fa224 */ /* 0x000fe200078e0004 */
[----:B------:R-:W-:Y:S01]  /*07c0*/  ISETP.GE.AND P2, PT, R24, R7, PT ;  /* 0x000000071800720c */ /* 0x000fe20003f46270 */
[----:B------:R-:W-:Y:S02]  /*07d0*/  IMAD.MOV.U32 R6, RZ, RZ, R16 ;  /* 0x000000ffff067224 */ /* 0x000fe400078e0010 */
[----:B------:R-:W-:Y:S02]  /*07e0*/  @!P1 IMAD.MOV.U32 R8, RZ, RZ, R21 ;  /* 0x000000ffff089224 */ /* 0x000fe400078e0015 */
[----:B------:R-:W-:Y:S02]  /*07f0*/  @!P1 IMAD.MOV.U32 R6, RZ, RZ, R22 ;  /* 0x000000ffff069224 */ /* 0x000fe400078e0016 */
[----:B------:R-:W-:-:S02]  /*0800*/  @!P1 IMAD.MOV.U32 R21, RZ, RZ, R23 ;  /* 0x000000ffff159224 */ /* 0x000fc400078e0017 */
[----:B------:R-:W-:Y:S01]  /*0810*/  @!P1 IMAD.MOV.U32 R22, RZ, RZ, R16 ;  /* 0x000000ffff169224 */ /* 0x000fe200078e0010 */
[----:B------:R-:W-:Y:S01]  /*0820*/  ISETP.GE.AND P1, PT, R20, R5, PT ;  /* 0x000000051400720c */ /* 0x000fe20003f26270 */
[--C-:B------:R-:W-:Y:S01]  /*0830*/  IMAD.MOV.U32 R4, RZ, RZ, R2.reuse ;  /* 0x000000ffff047224 */ /* 0x100fe200078e0002 */
[----:B------:R-:W-:Y:S01]  /*0840*/  @!P0 MOV R4, R9 ;  /* 0x0000000900048202 */ /* 0x000fe20000000f00 */
[----:B------:R-:W-:Y:S01]  /*0850*/  @!P0 IMAD.MOV.U32 R9, RZ, RZ, R2 ;  /* 0x000000ffff098224 */ /* 0x000fe200078e0002 */
[----:B------:R-:W-:Y:S01]  /*0860*/  MOV R16, R20 ;  /* 0x0000001400107202 */ /* 0x000fe20000000f00 */
[--C-:B------:R-:W-:Y:S02]  /*0870*/  IMAD.MOV.U32 R2, RZ, RZ, R24.reuse ;  /* 0x000000ffff027224 */ /* 0x100fe400078e0018 */
[----:B------:R-:W-:Y:S02]  /*0880*/  @!P2 IMAD.MOV.U32 R2, RZ, RZ, R7 ;  /* 0x000000ffff02a224 */ /* 0x000fe400078e0007 */
[----:B------:R-:W-:-:S02]  /*0890*/  @!P2 IMAD.MOV.U32 R7, RZ, RZ, R24 ;  /* 0x000000ffff07a224 */ /* 0x000fc400078e0018 */
[----:B------:R-:W-:Y:S02]  /*08a0*/  @!P0 IMAD.MOV.U32 R12, RZ, RZ, R17 ;  /* 0x000000ffff0c8224 */ /* 0x000fe400078e0011 */
[----:B------:R-:W-:Y:S01]  /*08b0*/  @!P1 MOV R16, R5 ;  /* 0x0000000500109202 */ /* 0x000fe20000000f00 */
[----:B------:R-:W-:Y:S01]  /*08c0*/  IMAD.MOV.U32 R3, RZ, RZ, R15 ;  /* 0x000000ffff037224 */ /* 0x000fe200078e000f */
[----:B------:R-:W-:Y:S01]  /*08d0*/  @!P1 MOV R5, R20 ;  /* 0x0000001400059202 */ /* 0x000fe20000000f00 */
[----:B------:R-:W-:Y:S01]  /*08e0*/  @!P0 IMAD.MOV.U32 R3, RZ, RZ, R10 ;  /* 0x000000ffff038224 */ /* 0x000fe200078e000a */
[----:B------:R-:W-:Y:S01]  /*08f0*/  ISETP.GE.AND P3, PT, R7, R16, PT ;  /* 0x000000100700720c */ /* 0x000fe20003f66270 */
[----:B------:R-:W-:Y:S01]  /*0900*/  IMAD.MOV.U32 R17, RZ, RZ, R19 ;  /* 0x000000ffff117224 */ /* 0x000fe200078e0013 */
[----:B------:R-:W-:Y:S01]  /*0910*/  @!P0 MOV R10, R15 ;  /* 0x0000000f000a8202 */ /* 0x000fe20000000f00 */
[----:B------:R-:W-:Y:S01]  /*0920*/  IMAD.MOV.U32 R15, RZ, RZ, R18 ;  /* 0x000000ffff0f7224 */ /* 0x000fe200078e0012 */
[----:B------:R-:W-:Y:S01]  /*0930*/  ISETP.GE.AND P0, PT, R5, R12, PT ;  /* 0x0000000c0500720c */ /* 0x000fe20003f06270 */
[----:B------:R-:W-:Y:S01]  /*0940*/  @!P2 IMAD.MOV.U32 R17, RZ, RZ, R6 ;  /* 0x000000ffff11a224 */ /* 0x000fe200078e0006 */
[----:B------:R-:W-:Y:S01]  /*0950*/  @!P2 MOV R6, R19 ;  /* 0x000000130006a202 */ /* 0x000fe20000000f00 */
[----:B------:R-:W-:-:S02]  /*0960*/  @!P2 IMAD.MOV.U32 R15, RZ, RZ, R8 ;  /* 0x000000ffff0fa224 */ /* 0x000fc400078e0008 */
[----:B------:R-:W-:Y:S02]  /*0970*/  @!P2 IMAD.MOV.U32 R8, RZ, RZ, R18 ;  /* 0x000000ffff08a224 */ /* 0x000fe400078e0012 */
[----:B------:R-:W-:Y:S02]  /*0980*/  IMAD.MOV.U32 R19, RZ, RZ, R22 ;  /* 0x000000ffff137224 */ /* 0x000fe400078e0016 */
[----:B------:R-:W-:Y:S02]  /*0990*/  IMAD.MOV.U32 R18, RZ, RZ, R21 ;  /* 0x000000ffff127224 */ /* 0x000fe400078e0015 */
[----:B------:R-:W-:Y:S02]  /*09a0*/  @!P1 IMAD.MOV.U32 R19, RZ, RZ, R3 ;  /* 0x000000ffff139224 */ /* 0x000fe400078e0003 */
[----:B------:R-:W-:Y:S02]  /*09b0*/  @!P1 IMAD.MOV.U32 R18, RZ, RZ, R4 ;  /* 0x000000ffff129224 */ /* 0x000fe400078e0004 */
[----:B------:R-:W-:Y:S01]  /*09c0*/  @!P1 IMAD.MOV.U32 R4, RZ, RZ, R21 ;  /* 0x000000ffff049224 */ /* 0x000fe200078e0015 */
[----:B------:R-:W-:Y:S01]  /*09d0*/  MOV R21, R6 ;  /* 0x0000000600157202 */ /* 0x000fe20000000f00 */
[----:B------:R-:W-:Y:S01]  /*09e0*/  @!P1 IMAD.MOV.U32 R3, RZ, RZ, R22 ;  /* 0x000000ffff039224 */ /* 0x000fe200078e0016 */
[----:B------:R-:W-:Y:S01]  /*09f0*/  @!P3 MOV R21, R19 ;  /* 0x000000130015b202 */ /* 0x000fe20000000f00 */
[----:B------:R-:W-:-:S02]  /*0a00*/  IMAD.MOV.U32 R20, RZ, RZ, R7 ;  /* 0x000000ffff147224 */ /* 0x000fc400078e0007 */
[----:B------:R-:W-:Y:S02]  /*0a10*/  IMAD.MOV.U32 R22, RZ, RZ, R8 ;  /* 0x000000ffff167224 */ /* 0x000fe400078e0008 */
[----:B------:R-:W-:Y:S01]  /*0a20*/  @!P3 IMAD.MOV.U32 R20, RZ, RZ, R16 ;  /* 0x000000ffff14b224 */ /* 0x000fe200078e0010 */
[----:B------:R-:W-:Y:S01]  /*0a30*/  @!P3 MOV R16, R7 ;  /* 0x000000070010b202 */ /* 0x000fe20000000f00 */
[----:B------:R-:W-:Y:S02]  /*0a40*/  @!P3 IMAD.MOV.U32 R22, RZ, RZ, R18 ;  /* 0x000000ffff16b224 */ /* 0x000fe400078e0012 */
[----:B------:R-:W-:Y:S02]  /*0a50*/  @!P3 IMAD.MOV.U32 R18, RZ, RZ, R8 ;  /* 0x000000ffff12b224 */ /* 0x000fe400078e0008 */
[----:B------:R-:W-:Y:S02]  /*0a60*/  @!P3 IMAD.MOV.U32 R19, RZ, RZ, R6 ;  /* 0x000000ffff13b224 */ /* 0x000fe400078e0006 */
[----:B------:R-:W-:-:S02]  /*0a70*/  IMAD.MOV.U32 R7, RZ, RZ, R5 ;  /* 0x000000ffff077224 */ /* 0x000fc400078e0005 */
[----:B------:R-:W-:Y:S02]  /*0a80*/  IMAD.MOV.U32 R6, RZ, RZ, R4 ;  /* 0x000000ffff067224 */ /* 0x000fe400078e0004 */
[----:B------:R-:W-:Y:S02]  /*0a90*/  IMAD.MOV.U32 R8, RZ, RZ, R3 ;  /* 0x000000ffff087224 */ /* 0x000fe400078e0003 */
[----:B------:R-:W-:Y:S01]  /*0aa0*/  @!P0 IMAD.MOV.U32 R7, RZ, RZ, R12 ;  /* 0x000000ffff078224 */ /* 0x000fe200078e000c */
[----:B------:R-:W-:Y:S01]  /*0ab0*/  @!P0 MOV R12, R5 ;  /* 0x00000005000c8202 */ /* 0x000fe20000000f00 */
[----:B------:R-:W-:Y:S01]  /*0ac0*/  @!P0 IMAD.MOV.U32 R6, RZ, RZ, R9 ;  /* 0x000000ffff068224 */ /* 0x000fe200078e0009 */
[----:B------:R-:W-:Y:S01]  /*0ad0*/  @!P0 MOV R9, R4 ;  /* 0x0000000400098202 */ /* 0x000fe20000000f00 */
[----:B------:R-:W-:Y:S02]  /*0ae0*/  @!P0 IMAD.MOV.U32 R8, RZ, RZ, R10 ;  /* 0x000000ffff088224 */ /* 0x000fe400078e000a */
[----:B------:R-:W-:-:S02]  /*0af0*/  @!P0 IMAD.MOV.U32 R10, RZ, RZ, R3 ;  /* 0x000000ffff0a8224 */ /* 0x000fc400078e0003 */
[----:B------:R-:W-:-:S07]  /*0b00*/  IMAD.MOV.U32 R5, RZ, RZ, 0x2 ;  /* 0x00000002ff057424 */ /* 0x000fce00078e00ff */
.L_x_96:
[--C-:B------:R-:W-:Y:S01]  /*0b10*/  IMAD.MOV R3, RZ, RZ, -R5.reuse ;  /* 0x000000ffff037224 */ /* 0x100fe200078e0a05 */
[----:B------:R-:W-:Y:S01]  /*0b20*/  SHF.R.U32.HI R25, RZ, 0x1, R5 ;  /* 0x00000001ff197819 */ /* 0x000fe20000011605 */
[----:B------:R-:W-:Y:S03]  /*0b30*/  BAR.SYNC.DEFER_BLOCKING 0x0 ;  /* 0x0000000000007b1d */ /* 0x000fe60000010000 */
[----:B------:R-:W-:-:S03]  /*0b40*/  LOP3.LUT R3, R0, R3, RZ, 0xc0, !PT ;  /* 0x0000000300037212 */ /* 0x000fc600078ec0ff */
[----:B------:R-:W-:Y:S02]  /*0b50*/  BSSY.RECONVERGENT B0, `(.L_x_93) ;  /* 0x0000038000007945 */ /* 0x000fe40003800200 */
[----:B------:R-:W-:Y:S01]  /*0b60*/  IMAD R3, R3, 0x5, RZ ;  /* 0x0000000503037824 */ /* 0x000fe200078e02ff */
[----:B------:R-:W0:Y:S04]  /*0b70*/  S2R R24, SR_CgaCtaId ;  /* 0x0000000000187919 */ /* 0x000e280000008800 */
[----:B------:R-:W-:Y:S01]  /*0b80*/  VIMNMX.U32 R23, PT, PT, R3, 0x500, PT ;  /* 0x0000050003177848 */ /* 0x000fe20003fe0000 */
[----:B------:R-:W-:-:S04]  /*0b90*/  VIADD R3, R5, 0xffffffff ;  /* 0xffffffff05037836 */ /* 0x000fc80000000000 */
[----:B------:R-:W-:Y:S01]  /*0ba0*/  IMAD R4, R25, 0x5, R23 ;  /* 0x0000000519047824 */ /* 0x000fe200078e0217 */
[----:B------:R-:W-:-:S04]  /*0bb0*/  LOP3.LUT R3, R3, R0, RZ, 0xc0, !PT ;  /* 0x0000000003037212 */ /* 0x000fc800078ec0ff */
[----:B------:R-:W-:Y:S01]  /*0bc0*/  VIMNMX.U32 R4, PT, PT, R4, 0x500, PT ;  /* 0x0000050004047848 */ /* 0x000fe20003fe0000 */
[----:B------:R-:W-:Y:S04]  /*0bd0*/  STS [R11+0x4], R10 ;  /* 0x0000040a0b007388 */ /* 0x000fe80000000800 */
[----:B------:R-:W-:Y:S01]  /*0be0*/  IMAD R26, R25, 0x5, R4 ;  /* 0x00000005191a7824 */ /* 0x000fe200078e0204 */
[----:B------:R1:W-:Y:S01]  /*0bf0*/  STS [R11+0xc], R7 ;  /* 0x00000c070b007388 */ /* 0x0003e20000000800 */
[----:B------:R-:W-:-:S03]  /*0c00*/  IMAD R25, R3, 0x5, RZ ;  /* 0x0000000503197824 */ /* 0x000fc600078e02ff */
[----:B------:R-:W-:Y:S01]  /*0c10*/  VIMNMX.U32 R3, PT, PT, R26, 0x500, PT ;  /* 0x000005001a037848 */ /* 0x000fe20003fe0000 */
[----:B------:R2:W-:Y:S01]  /*0c20*/  STS [R11], R12 ;  /* 0x0000000c0b007388 */ /* 0x0005e20000000800 */
[----:B------:R-:W-:Y:S02]  /*0c30*/  VIMNMX.U32 R25, PT, PT, R25, 0x500, PT ;  /* 0x0000050019197848 */ /* 0x000fe40003fe0000 */
[C---:B------:R-:W-:Y:S01]  /*0c40*/  IADD3 R26, PT, PT, -R4.reuse, R3, RZ ;  /* 0x00000003041a7210 */ /* 0x040fe20007ffe1ff */
[----:B------:R2:W-:Y:S01]  /*0c50*/  STS [R11+0x8], R9 ;  /* 0x000008090b007388 */ /* 0x0005e20000000800 */
[----:B------:R-:W-:Y:S02]  /*0c60*/  VIADDMNMX R27, R4, -R23, R25, PT ;  /* 0x80000017041b7246 */ /* 0x000fe40003800119 */
[C---:B------:R-:W-:Y:S01]  /*0c70*/  ISETP.GE.AND P0, PT, R25.reuse, R26, PT ;  /* 0x0000001a1900720c */ /* 0x040fe20003f06270 */
[----:B------:R-:W-:Y:S01]  /*0c80*/  IMAD.IADD R26, R25, 0x1, -R26 ;  /* 0x00000001191a7824 */ /* 0x000fe200078e0a1a */
[----:B------:R2:W-:Y:S01]  /*0c90*/  STS [R11+0x10], R8 ;  /* 0x000010080b007388 */ /* 0x0005e20000000800 */
[----:B-1----:R-:W-:-:S03]  /*0ca0*/  MOV R7, 0x400 ;  /* 0x0000040000077802 */ /* 0x002fc60000000f00 */
[----:B------:R-:W-:Y:S01]  /*0cb0*/  SEL R10, R26, RZ, P0 ;  /* 0x000000ff1a0a7207 */ /* 0x000fe20000000000 */
[----:B------:R2:W-:Y:S01]  /*0cc0*/  STS [R11+0x14], R6 ;  /* 0x000014060b007388 */ /* 0x0005e20000000800 */
[----:B0-----:R-:W-:Y:S02]  /*0cd0*/  LEA R24, R24, R7, 0x18 ;  /* 0x0000000718187211 */ /* 0x001fe400078ec0ff */
        /* <DEDUP_REMOVED lines=12> */
[----:B------:R-:W0:Y:S01]  /*0da0*/  S2R R7, SR_CgaCtaId ;  /* 0x0000000000077919 */ /* 0x000e220000008800 */
[----:B--2---:R-:W-:Y:S01]  /*0db0*/  MOV R2, 0x400 ;  /* 0x0000040000027802 */ /* 0x004fe20000000f00 */
[----:B------:R-:W-:-:S03]  /*0dc0*/  IMAD.IADD R8, R25, 0x1, R4 ;  /* 0x0000000119087824 */ /* 0x000fc600078e0204 */
[----:B0-----:R-:W-:-:S07]  /*0dd0*/  LEA R9, R7, R2, 0x18 ;  /* 0x0000000207097211 */ /* 0x001fce00078ec0ff */
.L_x_95:
[----:B------:R-:W-:-:S05]  /*0de0*/  IMAD.IADD R2, R27, 0x1, -R10 ;  /* 0x000000011b027824 */ /* 0x000fca00078e0a0a */
[----:B------:R-:W-:-:S04]  /*0df0*/  LEA.HI R7, R2, R2, RZ, 0x1 ;  /* 0x0000000202077211 */ /* 0x000fc800078f08ff */
[----:B------:R-:W-:-:S04]  /*0e00*/  LEA.HI.SX32 R2, R7, R10, 0x1f ;  /* 0x0000000a07027211 */ /* 0x000fc800078ffaff */
[-C--:B------:R-:W-:Y:S02]  /*0e10*/  LOP3.LUT R7, RZ, R2.reuse, RZ, 0x33, !PT ;  /* 0x00000002ff077212 */ /* 0x080fe400078e33ff */
[----:B------:R-:W-:-:S03]  /*0e20*/  IADD3 R6, PT, PT, R23, R2, RZ ;  /* 0x0000000217067210 */ /* 0x000fc60007ffe0ff */
        /* <DEDUP_REMOVED lines=10> */
.L_x_94:
[----:B------:R-:W-:Y:S05]  /*0ed0*/  BSYNC.RECONVERGENT B0 ;  /* 0x0000000000007941 */ /* 0x000fea0003800200 */
.L_x_93:
[----:B--2---:R-:W-:Y:S01]  /*0ee0*/  IMAD.IADD R9, R23, 0x1, R10 ;  /* 0x0000000117097824 */ /* 0x004fe200078e020a */
[----:B------:R-:W-:Y:S02]  /*0ef0*/  IADD3 R10, PT, PT, -R10, R4, R25 ;  /* 0x000000040a0a7210 */ /* 0x000fe40007ffe119 */
[----:B------:R-:W-:Y:S01]  /*0f00*/  PLOP3.LUT P0, PT, PT, PT, PT, 0x8, 0x80 ;  /* 0x000000000080781c */ /* 0x000fe20003f0e170 */
[C-C-:B------:R-:W-:Y:S01]  /*0f10*/  IMAD R21, R9.reuse, 0xc, R24.reuse ;  /* 0x0000000c09157824 */ /* 0x140fe200078e0218 */
[C---:B------:R-:W-:Y:S01]  /*0f20*/  ISETP.GE.AND P1, PT, R10.reuse, R3, PT ;  /* 0x000000030a00720c */ /* 0x040fe20003f26270 */
[C---:B------:R-:W-:Y:S01]  /*0f30*/  IMAD R8, R10.reuse, 0xc, R24 ;  /* 0x0000000c0a087824 */ /* 0x040fe200078e0218 */
[----:B------:R-:W-:Y:S01]  /*0f40*/  IADD3 R6, PT, PT, R10, 0x1, RZ ;  /* 0x000000010a067810 */ /* 0x000fe20007ffe0ff */
[----:B------:R-:W-:Y:S01]  /*0f50*/  VIADD R7, R9, 0x1 ;  /* 0x0000000109077836 */ /* 0x000fe20000000000 */
[----:B------:R-:W-:Y:S04]  /*0f60*/  LDS R23, [R21] ;  /* 0x0000000015177984 */ /* 0x000fe80000000800 */
[----:B------:R-:W0:Y:S04]  /*0f70*/  LDS R2, [R8] ;  /* 0x0000000008027984 */ /* 0x000e280000000800 */
[----:B------:R-:W-:Y:S04]  /*0f80*/  LDS R17, [R21+0x4] ;  /* 0x0000040015117984 */ /* 0x000fe80000000800 */
[----:B------:R-:W1:Y:S04]  /*0f90*/  LDS R28, [R8+0x4] ;  /* 0x00000400081c7984 */ /* 0x000e680000000800 */
[----:B------:R-:W-:Y:S04]  /*0fa0*/  LDS R15, [R21+0x8] ;  /* 0x00000800150f7984 */ /* 0x000fe80000000800 */
[----:B------:R-:W2:Y:S01]  /*0fb0*/  LDS R26, [R8+0x8] ;  /* 0x00000800081a7984 */ /* 0x000ea20000000800 */
[----:B0-----:R-:W-:-:S04]  /*0fc0*/  @!P1 ISETP.GE.AND P2, PT, R2, R23, PT ;  /* 0x000000170200920c */ /* 0x001fc80003f46270 */
[----:B------:R-:W-:Y:S02]  /*0fd0*/  @!P1 ISETP.GE.OR P0, PT, R9, R4, !P2 ;  /* 0x000000040900920c */ /* 0x000fe40005706670 */
[----:B------:R-:W-:Y:S02]  /*0fe0*/  PLOP3.LUT P1, PT, PT, PT, PT, 0x8, 0x80 ;  /* 0x000000000080781c */ /* 0x000fe40003f2e170 */
[----:B------:R-:W-:-:S09]  /*0ff0*/  SEL R12, R2, R23, P0 ;  /* 0x00000017020c7207 */ /* 0x000fd20000000000 */
[----:B------:R-:W-:Y:S01]  /*1000*/  @P0 LDS R2, [R8+0xc] ;  /* 0x00000c0008020984 */ /* 0x000fe20000000800 */
[----:B------:R-:W-:Y:S01]  /*1010*/  @!P0 IMAD.MOV R6, RZ, RZ, R10 ;  /* 0x000000ffff068224 */ /* 0x000fe200078e020a */
[----:B-1----:R-:W-:Y:S01]  /*1020*/  FSEL R10, R28, R17, P0 ;  /* 0x000000111c0a7208 */ /* 0x002fe20000000000 */
[----:B------:R-:W-:Y:S01]  /*1030*/  @P0 IMAD.MOV R7, RZ, RZ, R9 ;  /* 0x000000ffff070224 */ /* 0x000fe200078e0209 */
[----:B------:R-:W0:Y:S01]  /*1040*/  @!P0 LDS R23, [R21+0xc] ;  /* 0x00000c0015178984 */ /* 0x000e220000000800 */
[C---:B------:R-:W-:Y:S01]  /*1050*/  VIADD R16, R6.reuse, 0x1 ;  /* 0x0000000106107836 */ /* 0x040fe20000000000 */
[----:B------:R-:W-:Y:S02]  /*1060*/  ISETP.GE.AND P2, PT, R6, R3, PT ;  /* 0x000000030600720c */ /* 0x000fe40003f46270 */
[----:B------:R-:W-:Y:S01]  /*1070*/  IADD3 R19, PT, PT, R7, 0x1, RZ ;  /* 0x0000000107137810 */ /* 0x000fe20007ffe0ff */
[----:B------:R-:W-:Y:S01]  /*1080*/  @P0 LDS R28, [R8+0x10] ;  /* 0x00001000081c0984 */ /* 0x000fe20000000800 */
[----:B--2---:R-:W-:-:S03]  /*1090*/  FSEL R9, R26, R15, P0 ;  /* 0x0000000f1a097208 */ /* 0x004fc60000000000 */
[----:B------:R-:W-:Y:S04]  /*10a0*/  @P0 LDS R26, [R8+0x14] ;  /* 0x00001400081a0984 */ /* 0x000fe80000000800 */
[----:B------:R-:W1:Y:S04]  /*10b0*/  @!P0 LDS R17, [R21+0x10] ;  /* 0x0000100015118984 */ /* 0x000e680000000800 */
[----:B------:R-:W2:Y:S01]  /*10c0*/  @!P0 LDS R15, [R21+0x14] ;  /* 0x00001400150f8984 */ /* 0x000ea20000000800 */
[----:B0-----:R-:W-:-:S04]  /*10d0*/  @!P2 ISETP.GE.AND P3, PT, R2, R23, PT ;  /* 0x000000170200a20c */ /* 0x001fc80003f66270 */
[----:B------:R-:W-:-:S04]  /*10e0*/  @!P2 ISETP.GE.OR P1, PT, R7, R4, !P3 ;  /* 0x000000040700a20c */ /* 0x000fc80005f26670 */
[----:B-1----:R-:W-:-:S09]  /*10f0*/  FSEL R8, R28, R17, P1 ;  /* 0x000000111c087208 */ /* 0x002fd20000800000 */
[----:B------:R-:W-:Y:S01]  /*1100*/  @P1 IMAD.MOV R19, RZ, RZ, R7 ;  /* 0x000000ffff131224 */ /* 0x000fe200078e0207 */
[----:B------:R-:W-:Y:S01]  /*1110*/  SEL R7, R2, R23, P1 ;  /* 0x0000001702077207 */ /* 0x000fe20000800000 */
[----:B------:R-:W-:Y:S01]  /*1120*/  @!P1 IMAD.MOV R16, RZ, RZ, R6 ;  /* 0x000000ffff109224 */ /* 0x000fe200078e0206 */
[----:B--2---:R-:W-:Y:S01]  /*1130*/  FSEL R6, R26, R15, P1 ;  /* 0x0000000f1a067208 */ /* 0x004fe20000800000 */
[C-C-:B------:R-:W-:Y:S01]  /*1140*/  @!P1 IMAD R18, R19.reuse, 0xc, R24.reuse ;  /* 0x0000000c13129824 */ /* 0x140fe200078e0218 */
[----:B------:R-:W-:Y:S01]  /*1150*/  IADD3 R21, PT, PT, R19, 0x1, RZ ;  /* 0x0000000113157810 */ /* 0x000fe20007ffe0ff */
[C---:B------:R-:W-:Y:S01]  /*1160*/  @P1 IMAD R20, R16.reuse, 0xc, R24 ;  /* 0x0000000c10141824 */ /* 0x040fe200078e0218 */
[C---:B------:R-:W-:Y:S01]  /*1170*/  ISETP.GE.AND P0, PT, R16.reuse, R3, PT ;  /* 0x000000031000720c */ /* 0x040fe20003f06270 */
[----:B------:R-:W-:Y:S01]  /*1180*/  VIADD R22, R16, 0x1 ;  /* 0x0000000110167836 */ /* 0x000fe20000000000 */
[----:B------:R-:W-:Y:S04]  /*1190*/  @!P1 LDS R23, [R18] ;  /* 0x0000000012179984 */ /* 0x000fe80000000800 */
[----:B------:R-:W0:Y:S04]  /*11a0*/  @P1 LDS R2, [R20] ;  /* 0x0000000014021984 */ /* 0x000e280000000800 */
[----:B------:R-:W-:Y:S04]  /*11b0*/  @!P1 LDS R17, [R18+0x4] ;  /* 0x0000040012119984 */ /* 0x000fe80000000800 */
[----:B------:R-:W-:Y:S04]  /*11c0*/  @P1 LDS R28, [R20+0x4] ;  /* 0x00000400141c1984 */ /* 0x000fe80000000800 */
[----:B------:R-:W-:Y:S04]  /*11d0*/  @!P1 LDS R15, [R18+0x8] ;  /* 0x00000800120f9984 */ /* 0x000fe80000000800 */
[----:B------:R-:W1:Y:S01]  /*11e0*/  @P1 LDS R26, [R20+0x8] ;  /* 0x00000800141a1984 */ /* 0x000e620000000800 */
[----:B------:R-:W-:-:S02]  /*11f0*/  PLOP3.LUT P1, PT, PT, PT, PT, 0x8, 0x80 ;  /* 0x000000000080781c */ /* 0x000fc40003f2e170 */
[----:B0-----:R-:W-:-:S04]  /*1200*/  @!P0 ISETP.GE.AND P2, PT, R2, R23, PT ;  /* 0x000000170200820c */ /* 0x001fc80003f46270 */
[----:B------:R-:W-:Y:S02]  /*1210*/  @!P0 ISETP.GE.OR P1, PT, R19, R4, !P2 ;  /* 0x000000041300820c */ /* 0x000fe40005726670 */
[----:B------:R-:W-:Y:S02]  /*1220*/  PLOP3.LUT P0, PT, PT, PT, PT, 0x8, 0x80 ;  /* 0x000000000080781c */ /* 0x000fe40003f0e170 */
[----:B-1----:R-:W-:-:S09]  /*1230*/  FSEL R18, R26, R15, P1 ;  /* 0x0000000f1a127208 */ /* 0x002fd20000800000 */
[----:B------:R-:W-:Y:S01]  /*1240*/  @P1 IMAD.MOV R21, RZ, RZ, R19 ;  /* 0x000000ffff151224 */ /* 0x000fe200078e0213 */
[----:B------:R-:W-:Y:S01]  /*1250*/  FSEL R19, R28, R17, P1 ;  /* 0x000000111c137208 */ /* 0x000fe20000800000 */
[----:B------:R-:W-:Y:S01]  /*1260*/  @!P1 IMAD.MOV R22, RZ, RZ, R16 ;  /* 0x000000ffff169224 */ /* 0x000fe200078e0210 */
[----:B------:R-:W-:Y:S01]  /*1270*/  SEL R16, R2, R23, P1 ;  /* 0x0000001702107207 */ /* 0x000fe20000800000 */
[--C-:B------:R-:W-:Y:S02]  /*1280*/  @!P1 IMAD R25, R21, 0xc, R24.reuse ;  /* 0x0000000c15199824 */ /* 0x100fe400078e0218 */
[C---:B------:R-:W-:Y:S01]  /*1290*/  @P1 IMAD R27, R22.reuse, 0xc, R24 ;  /* 0x0000000c161b1824 */ /* 0x040fe200078e0218 */
[C---:B------:R-:W-:Y:S02]  /*12a0*/  ISETP.GE.AND P2, PT, R22.reuse, R3, PT ;  /* 0x000000031600720c */ /* 0x040fe40003f46270 */
[----:B------:R-:W-:Y:S01]  /*12b0*/  @!P1 LDS R23, [R25] ;  /* 0x0000000019179984 */ /* 0x000fe20000000800 */
[----:B------:R-:W-:-:S03]  /*12c0*/  IADD3 R20, PT, PT, R22, 0x1, RZ ;  /* 0x0000000116147810 */ /* 0x000fc60007ffe0ff */
[----:B------:R-:W0:Y:S04]  /*12d0*/  @P1 LDS R2, [R27] ;  /* 0x000000001b021984 */ /* 0x000e280000000800 */
[----:B------:R-:W-:Y:S04]  /*12e0*/  @!P1 LDS R17, [R25+0x4] ;  /* 0x0000040019119984 */ /* 0x000fe80000000800 */
[----:B------:R1:W-:Y:S04]  /*12f0*/  @!P1 LDS R15, [R25+0x8] ;  /* 0x00000800190f9984 */ /* 0x0003e80000000800 */
[----:B------:R-:W-:Y:S04]  /*1300*/  @P1 LDS R28, [R27+0x4] ;  /* 0x000004001b1c1984 */ /* 0x000fe80000000800 */
[----:B------:R-:W2:Y:S01]  /*1310*/  @P1 LDS R26, [R27+0x8] ;  /* 0x000008001b1a1984 */ /* 0x000ea20000000800 */
[----:B-1----:R-:W-:Y:S01]  /*1320*/  VIADD R25, R21, 0x1 ;  /* 0x0000000115197836 */ /* 0x002fe20000000000 */
[----:B------:R-:W-:-:S02]  /*1330*/  PLOP3.LUT P1, PT, PT, PT, PT, 0x8, 0x80 ;  /* 0x000000000080781c */ /* 0x000fc40003f2e170 */
[----:B0-----:R-:W-:-:S04]  /*1340*/  @!P2 ISETP.GE.AND P3, PT, R2, R23, PT ;  /* 0x000000170200a20c */ /* 0x001fc80003f66270 */
[----:B------:R-:W-:-:S13]  /*1350*/  @!P2 ISETP.GE.OR P0, PT, R21, R4, !P3 ;  /* 0x000000041500a20c */ /* 0x000fda0005f06670 */
[----:B------:R-:W-:Y:S01]  /*1360*/  @!P0 IMAD.MOV R20, RZ, RZ, R22 ;  /* 0x000000ffff148224 */ /* 0x000fe200078e0216 */
[----:B--2---:R-:W-:Y:S01]  /*1370*/  FSEL R22, R26, R15, P0 ;  /* 0x0000000f1a167208 */ /* 0x004fe20000000000 */
[----:B------:R-:W-:Y:S01]  /*1380*/  @P0 IMAD.MOV R25, RZ, RZ, R21 ;  /* 0x000000ffff190224 */ /* 0x000fe200078e0215 */
[----:B------:R-:W-:Y:S02]  /*1390*/  FSEL R21, R28, R17, P0 ;  /* 0x000000111c157208 */ /* 0x000fe40000000000 */
[C---:B------:R-:W-:Y:S01]  /*13a0*/  ISETP.GE.AND P2, PT, R20.reuse, R3, PT ;  /* 0x000000031400720c */ /* 0x040fe20003f46270 */
[--C-:B------:R-:W-:Y:S01]  /*13b0*/  @P0 IMAD R3, R20, 0xc, R24.reuse ;  /* 0x0000000c14030824 */ /* 0x100fe200078e0218 */
[----:B------:R-:W-:Y:S01]  /*13c0*/  SEL R20, R2, R23, P0 ;  /* 0x0000001702147207 */ /* 0x000fe20000000000 */
        /* <DEDUP_REMOVED lines=29> */
[----:B------:R-:W-:Y:S01]  /*15a0*/  STS [R25], R12 ;  /* 0x0000000c19007388 */ /* 0x000fe20000000800 */
[----:B------:R-:W0:Y:S01]  /*15b0*/  LDC.64 R4, c[0x0][0x398] ;  /* 0x0000e600ff047b82 */ /* 0x000e220000000a00 */
[----:B------:R-:W-:Y:S02]  /*15c0*/  IMAD R13, R13, 0xc, RZ ;  /* 0x0000000c0d0d7824 */ /* 0x000fe400078e02ff */
        /* <DEDUP_REMOVED lines=8> */
[----:B------:R-:W-:-:S03]  /*1650*/  IMAD.IADD R5, R13, 0x1, R5 ;  /* 0x000000010d057824 */ /* 0x000fc600078e0205 */
        /* <DEDUP_REMOVED lines=8> */
[----:B------:R-:W0:Y:S04]  /*16e0*/  LDS R3, [R0] ;  /* 0x0000000000037984 */ /* 0x000e280000000800 */
        /* <DEDUP_REMOVED lines=30> */
.L_x_97:
        /* <DEDUP_REMOVED lines=51> */
.L_x_92:
[----:B------:R-:W0:Y:S01]  /*1c00*/  LDC.64 R2, c[0x0][0x388] ;  /* 0x0000e200ff027b82 */ /* 0x000e220000000a00 */
[----:B------:R-:W-:Y:S01]  /*1c10*/  ACQBULK ;  /* 0x000000000000782e */ /* 0x000fe20000000000 */
[----:B------:R-:W1:Y:S06]  /*1c20*/  S2R R13, SR_TID.X ;  /* 0x00000000000d7919 */ /* 0x000e6c0000002100 */
[----:B------:R-:W2:Y:S01]  /*1c30*/  LDC R5, c[0x0][0x3a8] ;  /* 0x0000ea00ff057b82 */ /* 0x000ea20000000800 */
[----:B0-----:R-:W-:-:S05]  /*1c40*/  IMAD.WIDE.U32 R2, R14, 0xc, R2 ;  /* 0x0000000c0e027825 */ /* 0x001fca00078e0002 */
[----:B------:R-:W3:Y:S04]  /*1c50*/  LDG.E R0, desc[UR6][R2.64+0x8] ;  /* 0x0000080602007981 */ /* 0x000ee8000c1e1900 */
[----:B------:R-:W4:Y:S04]  /*1c60*/  LDG.E R6, desc[UR6][R2.64+0x4] ;  /* 0x0000040602067981 */ /* 0x000f28000c1e1900 */
[----:B------:R0:W5:Y:S01]  /*1c70*/  LDG.E R4, desc[UR6][R2.64] ;  /* 0x0000000602047981 */ /* 0x000162000c1e1900 */
[C---:B-1----:R-:W-:Y:S01]  /*1c80*/  LOP3.LUT R7, R13.reuse, 0x1f, RZ, 0xc0, !PT ;  /* 0x0000001f0d077812 */ /* 0x042fe200078ec0ff */
[----:B------:R-:W-:Y:S01]  /*1c90*/  IMAD.MOV R12, RZ, RZ, -R14 ;  /* 0x000000ffff0c7224 */ /* 0x000fe200078e0a0e */
[----:B------:R-:W-:-:S04]  /*1ca0*/  LOP3.LUT R8, R13, 0x3e0, RZ, 0xc0, !PT ;  /* 0x000003e00d087812 */ /* 0x000fc800078ec0ff */
[----:B--2---:R-:W-:Y:S01]  /*1cb0*/  VIADDMNMX R12, R12, R5, 0x500, PT ;  /* 0x000005000c0c7446 */ /* 0x004fe20003800105 */
[----:B------:R-:W-:-:S04]  /*1cc0*/  IMAD R9, R8, 0x5, R7 ;  /* 0x0000000508097824 */ /* 0x000fc800078e0207 */
[C---:B------:R-:W-:Y:S01]  /*1cd0*/  IMAD R11, R9.reuse, 0xc, RZ ;  /* 0x0000000c090b7824 */ /* 0x040fe200078e02ff */
[C---:B------:R-:W-:Y:S01]  /*1ce0*/  IADD3 R5, PT, PT, R9.reuse, 0x20, RZ ;  /* 0x0000002009057810 */ /* 0x040fe20007ffe0ff */
[C---:B------:R-:W-:Y:S01]  /*1cf0*/  VIADD R7, R9.reuse, 0x60 ;  /* 0x0000006009077836 */ /* 0x040fe20000000000 */
[-C--:B------:R-:W-:Y:S02]  /*1d00*/  ISETP.GE.AND P0, PT, R9, R12.reuse, PT ;  /* 0x0000000c0900720c */ /* 0x080fe40003f06270 */
[-C--:B------:R-:W-:Y:S01]  /*1d10*/  ISETP.GE.AND P1, PT, R5, R12.reuse, PT ;  /* 0x0000000c0500720c */ /* 0x080fe20003f26270 */
[----:B------:R-:W-:Y:S01]  /*1d20*/  VIADD R5, R9, 0x40 ;  /* 0x0000004009057836 */ /* 0x000fe20000000000 */
[----:B------:R-:W-:Y:S01]  /*1d30*/  ISETP.GE.AND P3, PT, R7, R12, PT ;  /* 0x0000000c0700720c */ /* 0x000fe20003f66270 */
[----:B------:R-:W-:Y:S01]  /*1d40*/  VIADD R9, R9, 0x80 ;  /* 0x0000008009097836 */ /* 0x000fe20000000000 */
[----:B0-----:R-:W-:Y:S02]  /*1d50*/  IADD3 R2, P5, PT, R11, R2, RZ ;  /* 0x000000020b027210 */ /* 0x001fe40007fbe0ff */
[----:B------:R-:W-:-:S02]  /*1d60*/  ISETP.GE.AND P2, PT, R5, R12, PT ;  /* 0x0000000c0500720c */ /* 0x000fc40003f46270 */
[----:B------:R-:W-:Y:S01]  /*1d70*/  ISETP.GE.AND P4, PT, R9, R12, PT ;  /* 0x0000000c0900720c */ /* 0x000fe20003f86270 */
[----:B------:R-:W-:Y:S01]  /*1d80*/  IMAD.X R3, RZ, RZ, R3, P5 ;  /* 0x000000ffff037224 */ /* 0x000fe200028e0603 */
[----:B---3--:R-:W-:-:S04]  /*1d90*/  MOV R16, R0 ;  /* 0x0000000000107202 */ /* 0x008fc80000000f00 */
[----:B------:R-:W2:Y:S01]  /*1da0*/  @!P0 LDG.E R0, desc[UR6][R2.64+0x8] ;  /* 0x0000080602008981 */ /* 0x000ea2000c1e1900 */
[----:B----4-:R-:W-:Y:S01]  /*1db0*/  IMAD.MOV.U32 R18, RZ, RZ, R6 ;  /* 0x000000ffff127224 */ /* 0x010fe200078e0006 */
[----:B------:R-:W-:Y:S01]  /*1dc0*/  MOV R20, R16 ;  /* 0x0000001000147202 */ /* 0x000fe20000000f00 */
[----:B------:R-:W-:Y:S01]  /*1dd0*/  IMAD.MOV.U32 R24, RZ, RZ, R16 ;  /* 0x000000ffff187224 */ /* 0x000fe200078e0010 */
[----:B------:R-:W3:Y:S01]  /*1de0*/  @!P0 LDG.E R6, desc[UR6][R2.64+0x4] ;  /* 0x0000040602068981 */ /* 0x000ee2000c1e1900 */
[----:B-----5:R-:W-:Y:S01]  /*1df0*/  IMAD.MOV.U32 R8, RZ, RZ, R4 ;  /* 0x000000ffff087224 */ /* 0x020fe200078e0004 */
[----:B------:R-:W-:Y:S01]  /*1e00*/  MOV R26, R18 ;  /* 0x00000012001a7202 */ /* 0x000fe20000000f00 */
[----:B------:R-:W-:Y:S01]  /*1e10*/  IMAD.MOV.U32 R5, RZ, RZ, R16 ;  /* 0x000000ffff057224 */ /* 0x000fe200078e0010 */
[----:B------:R-:W4:Y:S01]  /*1e20*/  @!P0 LDG.E R4, desc[UR6][R2.64] ;  /* 0x0000000602048981 */ /* 0x000f22000c1e1900 */
[--C-:B------:R-:W-:Y:S01]  /*1e30*/  IMAD.MOV.U32 R10, RZ, RZ, R18.reuse ;  /* 0x000000ffff0a7224 */ /* 0x100fe200078e0012 */
[----:B------:R-:W-:Y:S01]  /*1e40*/  MOV R9, R8 ;  /* 0x0000000800097202 */ /* 0x000fe20000000f00 */
[----:B------:R-:W-:Y:S01]  /*1e50*/  IMAD.MOV.U32 R7, RZ, RZ, R18 ;  /* 0x000000ffff077224 */ /* 0x000fe200078e0012 */
        /* <DEDUP_REMOVED lines=36> */
[----:B------:R-:W-:Y:S01]  /*20a0*/  STS [R11+0x608], R16 ;  /* 0x000608100b007388 */ /* 0x000fe20000000800 */
[----:B------:R-:W-:-:S03]  /*20b0*/  NOP ;  /* 0x0000000000007918 */ /* 0x000fc60000000000 */
[----:B------:R-:W-:Y:S04]  /*20c0*/  LDS R10, [R21] ;  /* 0x00000000150a7984 */ /* 0x000fe80000000800 */
[----:B------:R-:W-:Y:S04]  /*20d0*/  LDS R9, [R21+0x4] ;  /* 0x0000040015097984 */ /* 0x000fe80000000800 */
[----:B------:R-:W1:Y:S04]  /*20e0*/  LDS R8, [R21+0x8] ;  /* 0x0000080015087984 */ /* 0x000e680000000800 */
[----:B------:R-:W2:Y:S04]  /*20f0*/  LDS R17, [R21+0xc] ;  /* 0x00000c0015117984 */ /* 0x000ea80000000800 */
[----:B------:R-:W-:Y:S04]  /*2100*/  LDS R18, [R21+0x10] ;  /* 0x0000100015127984 */ /* 0x000fe80000000800 */
[----:B------:R-:W3:Y:S04]  /*2110*/  LDS R19, [R21+0x14] ;  /* 0x0000140015137984 */ /* 0x000ee80000000800 */
[----:B------:R-:W4:Y:S04]  /*2120*/  LDS R24, [R21+0x18] ;  /* 0x0000180015187984 */ /* 0x000f280000000800 */
[----:B------:R-:W-:Y:S04]  /*2130*/  LDS R22, [R21+0x1c] ;  /* 0x00001c0015167984 */ /* 0x000fe80000000800 */
[----:B------:R-:W5:Y:S04]  /*2140*/  LDS R25, [R21+0x20] ;  /* 0x0000200015197984 */ /* 0x000f680000000800 */
[----:B------:R-:W5:Y:S04]  /*2150*/  LDS R23, [R21+0x24] ;  /* 0x0000240015177984 */ /* 0x000f680000000800 */
[----:B------:R-:W-:Y:S04]  /*2160*/  LDS R0, [R21+0x28] ;  /* 0x0000280015007984 */ /* 0x000fe80000000800 */
[----:B------:R-:W5:Y:S04]  /*2170*/  LDS R3, [R21+0x2c] ;  /* 0x00002c0015037984 */ /* 0x000f680000000800 */
[----:B------:R-:W5:Y:S04]  /*2180*/  LDS R4, [R21+0x30] ;  /* 0x0000300015047984 */ /* 0x000f680000000800 */
[----:B------:R-:W-:Y:S04]  /*2190*/  LDS R2, [R21+0x34] ;  /* 0x0000340015027984 */ /* 0x000fe80000000800 */
[----:B------:R2:W5:Y:S01]  /*21a0*/  LDS R15, [R21+0x38] ;  /* 0x00003800150f7984 */ /* 0x0005620000000800 */
[----:B------:R-:W-:Y:S01]  /*21b0*/  BAR.SYNC.DEFER_BLOCKING 0x0 ;  /* 0x0000000000007b1d */ /* 0x000fe20000010000 */
[----:B0-----:R-:W-:Y:S01]  /*21c0*/  IMAD R5, R13, 0x5, RZ ;  /* 0x000000050d057824 */ /* 0x001fe200078e02ff */
[----:B-1----:R-:W-:Y:S01]  /*21d0*/  MOV R20, R8 ;  /* 0x0000000800147202 */ /* 0x002fe20000000f00 */
[----:B------:R-:W-:-:S05]  /*21e0*/  IMAD.MOV.U32 R6, RZ, RZ, R8 ;  /* 0x000000ffff067224 */ /* 0x000fca00078e0008 */
[----:B------:R-:W-:Y:S01]  /*21f0*/  PREEXIT ;  /* 0x000000000000782d */ /* 0x000fe20000000000 */
[C---:B------:R-:W-:Y:S01]  /*2200*/  VIADD R7, R5.reuse, 0x1 ;  /* 0x0000000105077836 */ /* 0x040fe20000000000 */
[CC--:B------:R-:W-:Y:S01]  /*2210*/  ISETP.GE.U32.AND P0, PT, R5.reuse, R12.reuse, PT ;  /* 0x0000000c0500720c */ /* 0x0c0fe20003f06070 */
[----:B--2---:R-:W-:Y:S01]  /*2220*/  VIADD R21, R5, 0x3 ;  /* 0x0000000305157836 */ /* 0x004fe20000000000 */
[----:B------:R-:W-:Y:S02]  /*2230*/  BSSY.RECONVERGENT B0, `(.L_x_98) ;  /* 0x000008e000007945 */ /* 0x000fe40003800200 */
[-C--:B------:R-:W-:Y:S01]  /*2240*/  ISETP.GE.U32.AND P4, PT, R7, R12.reuse, PT ;  /* 0x0000000c0700720c */ /* 0x080fe20003f86070 */
[C---:B------:R-:W-:Y:S01]  /*2250*/  VIADD R7, R5.reuse, 0x2 ;  /* 0x0000000205077836 */ /* 0x040fe20000000000 */
[----:B------:R-:W-:Y:S02]  /*2260*/  IADD3 R5, PT, PT, R5, 0x4, RZ ;  /* 0x0000000405057810 */ /* 0x000fe40007ffe0ff */
[-C--:B------:R-:W-:Y:S01]  /*2270*/  ISETP.GE.U32.AND P2, PT, R21, R12.reuse, PT ;  /* 0x0000000c1500720c */ /* 0x080fe20003f46070 */
[--C-:B------:R-:W-:Y:S01]  /*2280*/  IMAD.MOV.U32 R21, RZ, RZ, R10.reuse ;  /* 0x000000ffff157224 */ /* 0x100fe200078e000a */
[-C--:B------:R-:W-:Y:S01]  /*2290*/  ISETP.GE.U32.AND P3, PT, R7, R12.reuse, PT ;  /* 0x0000000c0700720c */ /* 0x080fe20003f66070 */
[----:B------:R-:W-:Y:S01]  /*22a0*/  IMAD.MOV.U32 R7, RZ, RZ, R10 ;  /* 0x000000ffff077224 */ /* 0x000fe200078e000a */
[----:B------:R-:W-:Y:S01]  /*22b0*/  ISETP.GE.U32.AND P1, PT, R5, R12, PT ;  /* 0x0000000c0500720c */ /* 0x000fe20003f26070 */
[----:B------:R-:W-:-:S04]  /*22c0*/  IMAD.MOV.U32 R5, RZ, RZ, R9 ;  /* 0x000000ffff057224 */ /* 0x000fc800078e0009 */
[----:B------:R-:W-:Y:S01]  /*22d0*/  @!P4 ISETP.GE.AND P5, PT, R10, R17, PT ;  /* 0x000000110a00c20c */ /* 0x000fe20003fa6270 */
[----:B------:R-:W-:Y:S01]  /*22e0*/  @!P4 IMAD.MOV.U32 R21, RZ, RZ, R17 ;  /* 0x000000ffff15c224 */ /* 0x000fe200078e0011 */
[----:B------:R-:W-:Y:S01]  /*22f0*/  @!P4 VIMNMX R7, PT, PT, R17, R10, !PT ;  /* 0x0000000a1107c248 */ /* 0x000fe20007fe0100 */
[----:B------:R-:W-:Y:S01]  /*2300*/  IMAD.MOV.U32 R17, RZ, RZ, R9 ;  /* 0x000000ffff117224 */ /* 0x000fe200078e0009 */
[----:B---3--:R-:W-:Y:S01]  /*2310*/  @!P4 FSEL R6, R19, R8, !P5 ;  /* 0x000000081306c208 */ /* 0x008fe20006800000 */
[----:B------:R-:W-:Y:S01]  /*2320*/  @!P4 IMAD.MOV.U32 R17, RZ, RZ, R18 ;  /* 0x000000ffff11c224 */ /* 0x000fe200078e0012 */
[----:B------:R-:W-:Y:S01]  /*2330*/  @!P4 FSEL R5, R18, R9, !P5 ;  /* 0x000000091205c208 */ /* 0x000fe20006800000 */
[----:B------:R-:W-:Y:S01]  /*2340*/  IMAD.MOV.U32 R16, RZ, RZ, R7 ;  /* 0x000000ffff107224 */ /* 0x000fe200078e0007 */
[----:B------:R-:W-:Y:S01]  /*2350*/  @!P4 MOV R20, R19 ;  /* 0x000000130014c202 */ /* 0x000fe20000000f00 */
[----:B------:R-:W-:Y:S01]  /*2360*/  IMAD.MOV.U32 R18, RZ, RZ, R6 ;  /* 0x000000ffff127224 */ /* 0x000fe200078e0006 */
[----:B----4-:R-:W-:Y:S01]  /*2370*/  @!P3 ISETP.GE.AND P4, PT, R7, R24, PT ;  /* 0x000000180700b20c */ /* 0x010fe20003f86270 */
[----:B------:R-:W-:Y:S01]  /*2380*/  IMAD.MOV.U32 R19, RZ, RZ, R5 ;  /* 0x000000ffff137224 */ /* 0x000fe200078e0005 */
[----:B------:R-:W-:-:S02]  /*2390*/  @!P3 VIMNMX R16, PT, PT, R24, R7, !PT ;  /* 0x000000071810b248 */ /* 0x000fc40007fe0100 */
[----:B-----5:R-:W-:Y:S01]  /*23a0*/  @!P3 FSEL R18, R25, R6, !P4 ;  /* 0x000000061912b208 */ /* 0x020fe20006000000 */
[----:B------:R-:W-:Y:S01]  /*23b0*/  @!P3 IMAD.MOV.U32 R6, RZ, RZ, R25 ;  /* 0x000000ffff06b224 */ /* 0x000fe200078e0019 */
[----:B------:R-:W-:Y:S01]  /*23c0*/  @!P3 FSEL R19, R22, R5, !P4 ;  /* 0x000000051613b208 */ /* 0x000fe20006000000 */
[----:B------:R-:W-:Y:S01]  /*23d0*/  IMAD.MOV.U32 R25, RZ, RZ, R16 ;  /* 0x000000ffff197224 */ /* 0x000fe200078e0010 */
[----:B------:R-:W-:Y:S02]  /*23e0*/  @!P3 MOV R7, R24 ;  /* 0x000000180007b202 */ /* 0x000fe40000000f00 */
[----:B------:R-:W-:Y:S01]  /*23f0*/  @!P3 MOV R5, R22 ;  /* 0x000000160005b202 */ /* 0x000fe20000000f00 */
[----:B------:R-:W-:Y:S01]  /*2400*/  IMAD.MOV.U32 R22, RZ, RZ, R18 ;  /* 0x000000ffff167224 */ /* 0x000fe200078e0012 */
[----:B------:R-:W-:Y:S02]  /*2410*/  @!P2 ISETP.GE.AND P3, PT, R16, R23, PT ;  /* 0x000000171000a20c */ /* 0x000fe40003f66270 */
[----:B------:R-:W-:Y:S01]  /*2420*/  @!P2 VIMNMX R25, PT, PT, R23, R16, !PT ;  /* 0x000000101719a248 */ /* 0x000fe20007fe0100 */
[----:B------:R-:W-:Y:S01]  /*2430*/  @!P2 IMAD.MOV.U32 R16, RZ, RZ, R23 ;  /* 0x000000ffff10a224 */ /* 0x000fe200078e0017 */
[----:B------:R-:W-:Y:S01]  /*2440*/  @!P2 FSEL R22, R3, R18, !P3 ;  /* 0x000000120316a208 */ /* 0x000fe20005800000 */
[----:B------:R-:W-:Y:S01]  /*2450*/  IMAD.MOV.U32 R23, RZ, RZ, R19 ;  /* 0x000000ffff177224 */ /* 0x000fe200078e0013 */
[----:B------:R-:W-:Y:S01]  /*2460*/  @!P2 FSEL R23, R0, R19, !P3 ;  /* 0x000000130017a208 */ /* 0x000fe20005800000 */
[----:B------:R-:W-:Y:S01]  /*2470*/  @!P2 IMAD.MOV.U32 R19, RZ, RZ, R0 ;  /* 0x000000ffff13a224 */ /* 0x000fe200078e0000 */
[----:B------:R-:W-:-:S02]  /*2480*/  @!P2 MOV R18, R3 ;  /* 0x000000030012a202 */ /* 0x000fc40000000f00 */
[----:B------:R-:W-:Y:S02]  /*2490*/  SEL R4, R4, R25, !P1 ;  /* 0x0000001904047207 */ /* 0x000fe40004800000 */
[----:B------:R-:W-:Y:S02]  /*24a0*/  FSEL R3, R15, R22, !P1 ;  /* 0x000000160f037208 */ /* 0x000fe40004800000 */
        /* <DEDUP_REMOVED lines=9> */
[----:B------:R-:W-:Y:S02]  /*2540*/  IMAD.MOV.U32 R0, RZ, RZ, R20 ;  /* 0x000000ffff007224 */ /* 0x000fe400078e0014 */
[----:B------:R-:W-:-:S04]  /*2550*/  IMAD.MOV.U32 R24, RZ, RZ, R3 ;  /* 0x000000ffff187224 */ /* 0x000fc800078e0003 */
[----:B------:R-:W-:Y:S02]  /*2560*/  @!P0 IMAD.MOV.U32 R15, RZ, RZ, R10 ;  /* 0x000000ffff0f8224 */ /* 0x000fe400078e000a */
[----:B------:R-:W-:Y:S01]  /*2570*/  @!P1 IMAD.MOV.U32 R29, RZ, RZ, R7 ;  /* 0x000000ffff1d9224 */ /* 0x000fe200078e0007 */
[----:B------:R-:W-:Y:S01]  /*2580*/  @!P1 MOV R7, R16 ;  /* 0x0000001000079202 */ /* 0x000fe20000000f00 */
[----:B------:R-:W-:Y:S01]  /*2590*/  IMAD.MOV.U32 R16, RZ, RZ, R17 ;  /* 0x000000ffff107224 */ /* 0x000fe200078e0011 */
[----:B------:R-:W-:Y:S01]  /*25a0*/  @!P1 MOV R23, R6 ;  /* 0x0000000600179202 */ /* 0x000fe20000000f00 */
[----:B------:R-:W-:Y:S01]  /*25b0*/  @!P1 IMAD.MOV.U32 R6, RZ, RZ, R18 ;  /* 0x000000ffff069224 */ /* 0x000fe200078e0012 */
[----:B------:R-:W-:Y:S01]  /*25c0*/  ISETP.GE.AND P3, PT, R4, R29, PT ;  /* 0x0000001d0400720c */ /* 0x000fe20003f66270 */
[----:B------:R-:W-:Y:S01]  /*25d0*/  IMAD.MOV.U32 R18, RZ, RZ, R7 ;  /* 0x000000ffff127224 */ /* 0x000fe200078e0007 */
[----:B------:R-:W-:Y:S01]  /*25e0*/  ISETP.GE.AND P2, PT, R7, R15, PT ;  /* 0x0000000f0700720c */ /* 0x000fe20003f46270 */
[----:B------:R-:W-:Y:S01]  /*25f0*/  @!P0 IMAD.MOV.U32 R10, RZ, RZ, R21 ;  /* 0x000000ffff0a8224 */ /* 0x000fe200078e0015 */
[----:B------:R-:W-:Y:S01]  /*2600*/  @!P0 MOV R16, R9 ;  /* 0x0000000900108202 */ /* 0x000fe20000000f00 */
[----:B------:R-:W-:-:S02]  /*2610*/  @!P0 IMAD.MOV.U32 R9, RZ, RZ, R17 ;  /* 0x000000ffff098224 */ /* 0x000fc400078e0011 */
[----:B------:R-:W-:Y:S02]  /*2620*/  IMAD.MOV.U32 R17, RZ, RZ, R19 ;  /* 0x000000ffff117224 */ /* 0x000fe400078e0013 */
[----:B------:R-:W-:Y:S01]  /*2630*/  @!P1 IMAD.MOV.U32 R17, RZ, RZ, R5 ;  /* 0x000000ffff119224 */ /* 0x000fe200078e0005 */
[----:B------:R-:W-:Y:S01]  /*2640*/  @!P1 MOV R5, R19 ;  /* 0x0000001300059202 */ /* 0x000fe20000000f00 */
[----:B------:R-:W-:Y:S02]  /*2650*/  @!P0 IMAD.MOV.U32 R0, RZ, RZ, R8 ;  /* 0x000000ffff008224 */ /* 0x000fe400078e0008 */
[----:B------:R-:W-:Y:S01]  /*2660*/  @!P3 IMAD.MOV.U32 R27, RZ, RZ, R29 ;  /* 0x000000ffff1bb224 */ /* 0x000fe200078e001d */
[----:B------:R-:W-:Y:S01]  /*2670*/  @!P3 MOV R29, R4 ;  /* 0x00000004001db202 */ /* 0x000fe20000000f00 */
[----:B------:R-:W-:Y:S02]  /*2680*/  @!P2 IMAD.MOV.U32 R18, RZ, RZ, R15 ;  /* 0x000000ffff12a224 */ /* 0x000fe400078e000f */
[----:B------:R-:W-:-:S02]  /*2690*/  @!P2 IMAD.MOV.U32 R15, RZ, RZ, R7 ;  /* 0x000000ffff0fa224 */ /* 0x000fc400078e0007 */
[----:B------:R-:W-:Y:S01]  /*26a0*/  @!P0 IMAD.MOV.U32 R8, RZ, RZ, R20 ;  /* 0x000000ffff088224 */ /* 0x000fe200078e0014 */
[----:B------:R-:W-:Y:S01]  /*26b0*/  ISETP.GE.AND P1, PT, R29, R18, PT ;  /* 0x000000121d00720c */ /* 0x000fe20003f26270 */
[----:B------:R-:W-:Y:S01]  /*26c0*/  IMAD.MOV.U32 R22, RZ, RZ, R29 ;  /* 0x000000ffff167224 */ /* 0x000fe200078e001d */
[----:B------:R-:W-:Y:S01]  /*26d0*/  ISETP.GE.AND P0, PT, R15, R10, PT ;  /* 0x0000000a0f00720c */ /* 0x000fe20003f06270 */
[----:B------:R-:W-:Y:S02]  /*26e0*/  IMAD.MOV.U32 R25, RZ, RZ, R15 ;  /* 0x000000ffff197224 */ /* 0x000fe400078e000f */
[----:B------:R-:W-:Y:S02]  /*26f0*/  IMAD.MOV.U32 R19, RZ, RZ, R6 ;  /* 0x000000ffff137224 */ /* 0x000fe400078e0006 */
[----:B------:R-:W-:Y:S02]  /*2700*/  IMAD.MOV.U32 R20, RZ, RZ, R5 ;  /* 0x000000ffff147224 */ /* 0x000fe400078e0005 */
[----:B------:R-:W-:-:S02]  /*2710*/  @!P3 IMAD.MOV.U32 R24, RZ, RZ, R23 ;  /* 0x000000ffff18b224 */ /* 0x000fc400078e0017 */
[----:B------:R-:W-:Y:S01]  /*2720*/  @!P3 IMAD.MOV.U32 R26, RZ, RZ, R17 ;  /* 0x000000ffff1ab224 */ /* 0x000fe200078e0011 */
[----:B------:R-:W-:Y:S01]  /*2730*/  @!P3 MOV R17, R2 ;  /* 0x000000020011b202 */ /* 0x000fe20000000f00 */
[----:B------:R-:W-:Y:S01]  /*2740*/  @!P2 IMAD.MOV.U32 R19, RZ, RZ, R0 ;  /* 0x000000ffff13a224 */ /* 0x000fe200078e0000 */
[----:B------:R-:W-:Y:S01]  /*2750*/  @!P1 MOV R22, R18 ;  /* 0x0000001200169202 */ /* 0x000fe20000000f00 */
[----:B------:R-:W-:Y:S02]  /*2760*/  @!P1 IMAD.MOV.U32 R18, RZ, RZ, R29 ;  /* 0x000000ffff129224 */ /* 0x000fe400078e001d */
[----:B------:R-:W-:Y:S02]  /*2770*/  @!P0 IMAD.MOV.U32 R25, RZ, RZ, R10 ;  /* 0x000000ffff198224 */ /* 0x000fe400078e000a */
[----:B------:R-:W-:Y:S02]  /*2780*/  @!P2 IMAD.MOV.U32 R20, RZ, RZ, R16 ;  /* 0x000000ffff14a224 */ /* 0x000fe400078e0010 */
[----:B------:R-:W-:Y:S01]  /*2790*/  @!P3 IMAD.MOV.U32 R23, RZ, RZ, R3 ;  /* 0x000000ffff17b224 */ /* 0x000fe200078e0003 */
[----:B------:R-:W-:Y:S01]  /*27a0*/  ISETP.GE.AND P3, PT, R27, R22, PT ;  /* 0x000000161b00720c */ /* 0x000fe20003f66270 */
[----:B------:R-:W-:Y:S01]  /*27b0*/  @!P2 IMAD.MOV.U32 R0, RZ, RZ, R6 ;  /* 0x000000ffff00a224 */ /* 0x000fe200078e0006 */
[----:B------:R-:W-:Y:S01]  /*27c0*/  MOV R3, R24 ;  /* 0x0000001800037202 */ /* 0x000fe20000000f00 */
[----:B------:R-:W-:Y:S01]  /*27d0*/  @!P2 IMAD.MOV.U32 R16, RZ, RZ, R5 ;  /* 0x000000ffff10a224 */ /* 0x000fe200078e0005 */
[----:B------:R-:W-:Y:S01]  /*27e0*/  ISETP.GE.AND P2, PT, R18, R25, PT ;  /* 0x000000191200720c */ /* 0x000fe20003f46270 */
[----:B------:R-:W-:Y:S01]  /*27f0*/  IMAD.MOV.U32 R4, RZ, RZ, R27 ;  /* 0x000000ffff047224 */ /* 0x000fe200078e001b */
[----:B------:R-:W-:Y:S01]  /*2800*/  MOV R21, R23 ;  /* 0x0000001700157202 */ /* 0x000fe20000000f00 */
[----:B------:R-:W-:Y:S01]  /*2810*/  IMAD.MOV.U32 R7, RZ, RZ, R18 ;  /* 0x000000ffff077224 */ /* 0x000fe200078e0012 */
[----:B------:R-:W-:Y:S01]  /*2820*/  @!P1 MOV R21, R19 ;  /* 0x0000001300159202 */ /* 0x000fe20000000f00 */
[----:B------:R-:W-:Y:S01]  /*2830*/  @!P1 IMAD.MOV.U32 R19, RZ, RZ, R23 ;  /* 0x000000ffff139224 */ /* 0x000fe200078e0017 */
[----:B------:R-:W-:Y:S01]  /*2840*/  MOV R28, R0 ;  /* 0x00000000001c7202 */ /* 0x000fe20000000f00 */
[----:B------:R-:W-:Y:S01]  /*2850*/  IMAD.MOV.U32 R23, RZ, RZ, R17 ;  /* 0x000000ffff177224 */ /* 0x000fe200078e0011 */
[----:B------:R-:W-:Y:S01]  /*2860*/  @!P0 MOV R28, R8 ;  /* 0x00000008001c8202 */ /* 0x000fe20000000f00 */
[----:B------:R-:W-:Y:S01]  /*2870*/  @!P3 IMAD.MOV.U32 R4, RZ, RZ, R22 ;  /* 0x000000ffff04b224 */ /* 0x000fe200078e0016 */
[----:B------:R-:W-:Y:S01]  /*2880*/  @!P3 MOV R22, R27 ;  /* 0x0000001b0016b202 */ /* 0x000fe20000000f00 */
[----:B------:R-:W-:Y:S01]  /*2890*/  @!P1 IMAD.MOV.U32 R23, RZ, RZ, R20 ;  /* 0x000000ffff179224 */ /* 0x000fe200078e0014 */
[----:B------:R-:W-:Y:S01]  /*28a0*/  @!P3 MOV R3, R21 ;  /* 0x000000150003b202 */ /* 0x000fe20000000f00 */
[----:B------:R-:W-:Y:S01]  /*28b0*/  @!P2 IMAD.MOV.U32 R7, RZ, RZ, R25 ;  /* 0x000000ffff07a224 */ /* 0x000fe200078e0019 */
[----:B------:R-:W-:Y:S01]  /*28c0*/  @!P2 MOV R25, R18 ;  /* 0x000000120019a202 */ /* 0x000fe20000000f00 */
[----:B------:R-:W-:Y:S01]  /*28d0*/  @!P0 IMAD.MOV.U32 R10, RZ, RZ, R15 ;  /* 0x000000ffff0a8224 */ /* 0x000fe200078e000f */
[----:B------:R-:W-:Y:S01]  /*28e0*/  MOV R6, R19 ;  /* 0x0000001300067202 */ /* 0x000fe20000000f00 */
[----:B------:R-:W-:Y:S01]  /*28f0*/  @!P1 IMAD.MOV.U32 R20, RZ, RZ, R17 ;  /* 0x000000ffff149224 */ /* 0x000fe200078e0011 */
[----:B------:R-:W-:Y:S01]  /*2900*/  ISETP.GE.AND P1, PT, R22, R7, PT ;  /* 0x000000071600720c */ /* 0x000fe20003f26270 */
[----:B------:R-:W-:-:S02]  /*2910*/  IMAD.MOV.U32 R29, RZ, RZ, R16 ;  /* 0x000000ffff1d7224 */ /* 0x000fc400078e0010 */
[----:B------:R-:W-:Y:S01]  /*2920*/  @!P0 IMAD.MOV.U32 R29, RZ, RZ, R9 ;  /* 0x000000ffff1d8224 */ /* 0x000fe200078e0009 */
[----:B------:R-:W-:Y:S01]  /*2930*/  @!P0 MOV R9, R16 ;  /* 0x0000001000098202 */ /* 0x000fe20000000f00 */
[----:B------:R-:W-:Y:S01]  /*2940*/  @!P0 IMAD.MOV.U32 R8, RZ, RZ, R0 ;  /* 0x000000ffff088224 */ /* 0x000fe200078e0000 */
[----:B------:R-:W-:Y:S01]  /*2950*/  ISETP.GE.AND P0, PT, R25, R10, PT ;  /* 0x0000000a1900720c */ /* 0x000fe20003f06270 */
[----:B------:R-:W-:Y:S02]  /*2960*/  IMAD.MOV.U32 R2, RZ, RZ, R26 ;  /* 0x000000ffff027224 */ /* 0x000fe400078e001a */
[----:B------:R-:W-:Y:S02]  /*2970*/  @!P3 IMAD.MOV.U32 R21, RZ, RZ, R24 ;  /* 0x000000ffff15b224 */ /* 0x000fe400078e0018 */
[----:B------:R-:W-:Y:S01]  /*2980*/  IMAD.MOV.U32 R5, RZ, RZ, R20 ;  /* 0x000000ffff057224 */ /* 0x000fe200078e0014 */
[----:B------:R-:W-:Y:S01]  /*2990*/  @!P2 MOV R5, R29 ;  /* 0x0000001d0005a202 */ /* 0x000fe20000000f00 */
[----:B------:R-:W-:-:S02]  /*29a0*/  @!P3 IMAD.MOV.U32 R2, RZ, RZ, R23 ;  /* 0x000000ffff02b224 */ /* 0x000fc400078e0017 */
[----:B------:R-:W-:Y:S02]  /*29b0*/  @!P2 IMAD.MOV.U32 R6, RZ, RZ, R28 ;  /* 0x000000ffff06a224 */ /* 0x000fe400078e001c */
[----:B------:R-:W-:Y:S02]  /*29c0*/  @!P3 IMAD.MOV.U32 R23, RZ, RZ, R26 ;  /* 0x000000ffff17b224 */ /* 0x000fe400078e001a */
[----:B------:R-:W-:Y:S02]  /*29d0*/  @!P2 IMAD.MOV.U32 R29, RZ, RZ, R20 ;  /* 0x000000ffff1da224 */ /* 0x000fe400078e0014 */
[----:B------:R-:W-:Y:S01]  /*29e0*/  @!P2 IMAD.MOV.U32 R28, RZ, RZ, R19 ;  /* 0x000000ffff1ca224 */ /* 0x000fe200078e0013 */
[----:B------:R-:W-:Y:S01]  /*29f0*/  MOV R19, R23 ;  /* 0x0000001700137202 */ /* 0x000fe20000000f00 */
[----:B------:R-:W-:Y:S01]  /*2a00*/  IMAD.MOV.U32 R18, RZ, RZ, R21 ;  /* 0x000000ffff127224 */ /* 0x000fe200078e0015 */
[----:B------:R-:W-:Y:S01]  /*2a10*/  MOV R17, R29 ;  /* 0x0000001d00117202 */ /* 0x000fe20000000f00 */
[----:B------:R-:W-:Y:S01]  /*2a20*/  @!P1 IMAD.MOV.U32 R18, RZ, RZ, R6 ;  /* 0x000000ffff129224 */ /* 0x000fe200078e0006 */
[----:B------:R-:W-:Y:S01]  /*2a30*/  @!P1 MOV R6, R21 ;  /* 0x0000001500069202 */ /* 0x000fe20000000f00 */
[----:B------:R-:W-:Y:S01]  /*2a40*/  IMAD.MOV.U32 R16, RZ, RZ, R22 ;  /* 0x000000ffff107224 */ /* 0x000fe200078e0016 */
[----:B------:R-:W-:Y:S01]  /*2a50*/  @!P1 MOV R16, R7 ;  /* 0x0000000700109202 */ /* 0x000fe20000000f00 */
[----:B------:R-:W-:-:S02]  /*2a60*/  IMAD.MOV.U32 R20, RZ, RZ, R28 ;  /* 0x000000ffff147224 */ /* 0x000fc400078e001c */
[----:B------:R-:W-:Y:S01]  /*2a70*/  IMAD.MOV.U32 R21, RZ, RZ, R25 ;  /* 0x000000ffff157224 */ /* 0x000fe200078e0019 */
[----:B------:R-:W-:Y:S01]  /*2a80*/  @!P0 MOV R21, R10 ;  /* 0x0000000a00158202 */ /* 0x000fe20000000f00 */
[----:B------:R-:W-:Y:S02]  /*2a90*/  @!P1 IMAD.MOV.U32 R19, RZ, RZ, R5 ;  /* 0x000000ffff139224 */ /* 0x000fe400078e0005 */
[----:B------:R-:W-:Y:S01]  /*2aa0*/  @!P0 IMAD.MOV.U32 R20, RZ, RZ, R8 ;  /* 0x000000ffff148224 */ /* 0x000fe200078e0008 */
[----:B------:R-:W-:Y:S01]  /*2ab0*/  @!P0 MOV R8, R28 ;  /* 0x0000001c00088202 */ /* 0x000fe20000000f00 */
[----:B------:R-:W-:Y:S02]  /*2ac0*/  @!P0 IMAD.MOV.U32 R17, RZ, RZ, R9 ;  /* 0x000000ffff118224 */ /* 0x000fe400078e0009 */
[----:B------:R-:W-:Y:S02]  /*2ad0*/  @!P1 IMAD.MOV.U32 R5, RZ, RZ, R23 ;  /* 0x000000ffff059224 */ /* 0x000fe400078e0017 */
[----:B------:R-:W-:-:S02]  /*2ae0*/  @!P1 IMAD.MOV.U32 R7, RZ, RZ, R22 ;  /* 0x000000ffff079224 */ /* 0x000fc400078e0016 */
[----:B------:R-:W-:Y:S02]  /*2af0*/  @!P0 IMAD.MOV.U32 R9, RZ, RZ, R29 ;  /* 0x000000ffff098224 */ /* 0x000fe400078e001d */
[----:B------:R-:W-:-:S07]  /*2b00*/  @!P0 IMAD.MOV.U32 R10, RZ, RZ, R25 ;  /* 0x000000ffff0a8224 */ /* 0x000fce00078e0019 */
.L_x_99:
[----:B------:R-:W-:Y:S05]  /*2b10*/  BSYNC.RECONVERGENT B0 ;  /* 0x0000000000007941 */ /* 0x000fea0003800200 */
.L_x_98:
[----:B------:R-:W-:-:S07]  /*2b20*/  IMAD.MOV.U32 R22, RZ, RZ, 0x2 ;  /* 0x00000002ff167424 */ /* 0x000fce00078e00ff */
.L_x_103:
[----:B------:R-:W0:Y:S01]  /*2b30*/  S2R R26, SR_CgaCtaId ;  /* 0x00000000001a7919 */ /* 0x000e220000008800 */
[----:B------:R-:W-:Y:S01]  /*2b40*/  IADD3 R0, PT, PT, -R22, RZ, RZ ;  /* 0x000000ff16007210 */ /* 0x000fe20007ffe1ff */
[----:B------:R-:W-:Y:S01]  /*2b50*/  BSSY.RECONVERGENT B0, `(.L_x_100) ;  /* 0x0000038000007945 */ /* 0x000fe20003800200 */
[----:B------:R-:W-:Y:S01]  /*2b60*/  MOV R27, 0x400 ;  /* 0x00000400001b7802 */ /* 0x000fe20000000f00 */
[----:B------:R-:W-:Y:S01]  /*2b70*/  BAR.SYNC.DEFER_BLOCKING 0x0 ;  /* 0x0000000000007b1d */ /* 0x000fe20000010000 */
[----:B------:R-:W-:-:S05]  /*2b80*/  LOP3.LUT R0, R13, R0, RZ, 0xc0, !PT ;  /* 0x000000000d007212 */ /* 0x000fca00078ec0ff */
[----:B------:R-:W-:Y:S01]  /*2b90*/  IMAD R15, R0, 0x5, RZ ;  /* 0x00000005000f7824 */ /* 0x000fe200078e02ff */
[----:B------:R-:W-:-:S04]  /*2ba0*/  SHF.R.U32.HI R0, RZ, 0x1, R22 ;  /* 0x00000001ff007819 */ /* 0x000fc80000011616 */
[----:B------:R-:W-:-:S05]  /*2bb0*/  VIMNMX R24, PT, PT, R12, R15, PT ;  /* 0x0000000f0c187248 */ /* 0x000fca0003fe0100 */
[----:B------:R-:W-:-:S05]  /*2bc0*/  IMAD R15, R0, 0x5, R24 ;  /* 0x00000005000f7824 */ /* 0x000fca00078e0218 */
[----:B------:R-:W-:-:S05]  /*2bd0*/  VIMNMX R15, PT, PT, R12, R15, PT ;  /* 0x0000000f0c0f7248 */ /* 0x000fca0003fe0100 */
[----:B------:R-:W-:Y:S01]  /*2be0*/  IMAD R29, R0, 0x5, R15 ;  /* 0x00000005001d7824 */ /* 0x000fe200078e020f */
[----:B0-----:R-:W-:Y:S01]  /*2bf0*/  LEA R27, R26, R27, 0x18 ;  /* 0x0000001b1a1b7211 */ /* 0x001fe200078ec0ff */
[----:B------:R-:W-:-:S03]  /*2c00*/  VIADD R26, R22, 0xffffffff ;  /* 0xffffffff161a7836 */ /* 0x000fc60000000000 */
[----:B------:R-:W-:Y:S01]  /*2c10*/  VIMNMX R0, PT, PT, R12, R29, PT ;  /* 0x0000001d0c007248 */ /* 0x000fe20003fe0100 */
[----:B------:R-:W-:Y:S01]  /*2c20*/  IMAD R23, R13, 0x3c, R27 ;  /* 0x0000003c0d177824 */ /* 0x000fe200078e021b */
[----:B------:R-:W-:-:S04]  /*2c30*/  LOP3.LUT R26, R26, R13, RZ, 0xc0, !PT ;  /* 0x0000000d1a1a7212 */ /* 0x000fc800078ec0ff */
[----:B------:R0:W-:Y:S01]  /*2c40*/  STS [R23], R10 ;  /* 0x0000000a17007388 */ /* 0x0001e20000000800 */
[----:B------:R-:W-:-:S03]  /*2c50*/  IMAD R25, R26, 0x5, RZ ;  /* 0x000000051a197824 */ /* 0x000fc600078e02ff */
[----:B------:R1:W-:Y:S02]  /*2c60*/  STS [R23+0x4], R9 ;  /* 0x0000040917007388 */ /* 0x0003e40000000800 */
[----:B------:R-:W-:Y:S01]  /*2c70*/  VIMNMX R26, PT, PT, R12, R25, PT ;  /* 0x000000190c1a7248 */ /* 0x000fe20003fe0100 */
[----:B------:R-:W-:Y:S01]  /*2c80*/  IMAD.IADD R25, R0, 0x1, -R15 ;  /* 0x0000000100197824 */ /* 0x000fe200078e0a0f */
[----:B------:R1:W-:Y:S02]  /*2c90*/  STS [R23+0x8], R8 ;  /* 0x0000080817007388 */ /* 0x0003e40000000800 */
[----:B0-----:R-:W-:Y:S02]  /*2ca0*/  VIADDMNMX R10, R15, -R24, R26, PT ;  /* 0x800000180f0a7246 */ /* 0x001fe4000380011a */
[CC--:B------:R-:W-:Y:S01]  /*2cb0*/  ISETP.GE.AND P0, PT, R26.reuse, R25.reuse, PT ;  /* 0x000000191a00720c */ /* 0x0c0fe20003f06270 */
[----:B------:R1:W-:Y:S01]  /*2cc0*/  STS [R23+0xc], R21 ;  /* 0x00000c1517007388 */ /* 0x0003e20000000800 */
[----:B------:R-:W-:-:S03]  /*2cd0*/  IADD3 R25, PT, PT, R26, -R25, RZ ;  /* 0x800000191a197210 */ /* 0x000fc60007ffe0ff */
[----:B------:R1:W-:Y:S01]  /*2ce0*/  STS [R23+0x10], R17 ;  /* 0x0000101117007388 */ /* 0x0003e20000000800 */
[----:B------:R-:W-:-:S03]  /*2cf0*/  SEL R25, R25, RZ, P0 ;  /* 0x000000ff19197207 */ /* 0x000fc60000000000 */
[----:B------:R1:W-:Y:S01]  /*2d00*/  STS [R23+0x14], R20 ;  /* 0x0000141417007388 */ /* 0x0003e20000000800 */
[----:B------:R-:W-:-:S03]  /*2d10*/  ISETP.GE.AND P0, PT, R25, R10, PT ;  /* 0x0000000a1900720c */ /* 0x000fc60003f06270 */
        /* <DEDUP_REMOVED lines=12> */
.L_x_102:
        /* <DEDUP_REMOVED lines=15> */
.L_x_101:
[----:B------:R-:W-:Y:S05]  /*2ed0*/  BSYNC.RECONVERGENT B0 ;  /* 0x0000000000007941 */ /* 0x000fea0003800200 */
.L_x_100:
[----:B-1----:R-:W-:Y:S02]  /*2ee0*/  IADD3 R8, PT, PT, R24, R25, RZ ;  /* 0x0000001918087210 */ /* 0x002fe40007ffe0ff */
[----:B------:R-:W-:Y:S02]  /*2ef0*/  IADD3 R26, PT, PT, -R25, R15, R26 ;  /* 0x0000000f191a7210 */ /* 0x000fe40007ffe11a */
[----:B------:R-:W-:Y:S01]  /*2f00*/  PLOP3.LUT P0, PT, PT, PT, PT, 0x8, 0x80 ;  /* 0x000000000080781c */ /* 0x000fe20003f0e170 */
[--C-:B------:R-:W-:Y:S01]  /*2f10*/  IMAD R16, R8, 0xc, R27.reuse ;  /* 0x0000000c08107824 */ /* 0x100fe200078e021b */
[C---:B------:R-:W-:Y:S01]  /*2f20*/  ISETP.GE.AND P1, PT, R26.reuse, R0, PT ;  /* 0x000000001a00720c */ /* 0x040fe20003f26270 */
[----:B------:R-:W-:Y:S01]  /*2f30*/  IMAD R17, R26, 0xc, R27 ;  /* 0x0000000c1a117824 */ /* 0x000fe200078e021b */
        /* <DEDUP_REMOVED lines=11> */
[----:B------:R-:W-:Y:S02]  /*2ff0*/  SEL R10, R4, R25, P0 ;  /* 0x00000019040a7207 */ /* 0x000fe40000000000 */
[----:B-1----:R-:W-:-:S07]  /*3000*/  FSEL R9, R23, R2, P0 ;  /* 0x0000000217097208 */ /* 0x002fce0000000000 */
[----:B------:R-:W-:Y:S01]  /*3010*/  @P0 LDS R4, [R17+0xc] ;  /* 0x00000c0011040984 */ /* 0x000fe20000000800 */
[----:B------:R-:W-:Y:S02]  /*3020*/  @!P0 IMAD.MOV R5, RZ, RZ, R26 ;  /* 0x000000ffff058224 */ /* 0x000fe400078e021a */
[----:B------:R-:W-:Y:S01]  /*3030*/  @P0 IMAD.MOV R6, RZ, RZ, R8 ;  /* 0x000000ffff060224 */ /* 0x000fe200078e0208 */
[----:B------:R-:W0:Y:S01]  /*3040*/  @!P0 LDS R25, [R16+0xc] ;  /* 0x00000c0010198984 */ /* 0x000e220000000800 */
[----:B--2---:R-:W-:Y:S02]  /*3050*/  FSEL R8, R24, R3, P0 ;  /* 0x0000000318087208 */ /* 0x004fe40000000000 */
[C---:B------:R-:W-:Y:S01]  /*3060*/  ISETP.GE.AND P2, PT, R5.reuse, R0, PT ;  /* 0x000000000500720c */ /* 0x040fe20003f46270 */
[----:B------:R-:W-:Y:S01]  /*3070*/  VIADD R18, R6, 0x1 ;  /* 0x0000000106127836 */ /* 0x000fe20000000000 */
[----:B------:R-:W-:Y:S01]  /*3080*/  IADD3 R7, PT, PT, R5, 0x1, RZ ;  /* 0x0000000105077810 */ /* 0x000fe20007ffe0ff */
[----:B------:R-:W-:Y:S04]  /*3090*/  @P0 LDS R23, [R17+0x10] ;  /* 0x0000100011170984 */ /* 0x000fe80000000800 */
[----:B------:R-:W-:Y:S04]  /*30a0*/  @P0 LDS R24, [R17+0x14] ;  /* 0x0000140011180984 */ /* 0x000fe80000000800 */
[----:B------:R-:W1:Y:S04]  /*30b0*/  @!P0 LDS R2, [R16+0x10] ;  /* 0x0000100010028984 */ /* 0x000e680000000800 */
[----:B------:R-:W2:Y:S01]  /*30c0*/  @!P0 LDS R3, [R16+0x14] ;  /* 0x0000140010038984 */ /* 0x000ea20000000800 */
[----:B0-----:R-:W-:-:S04]  /*30d0*/  @!P2 ISETP.GE.AND P3, PT, R4, R25, PT ;  /* 0x000000190400a20c */ /* 0x001fc80003f66270 */
[----:B------:R-:W-:-:S04]  /*30e0*/  @!P2 ISETP.GE.OR P1, PT, R6, R15, !P3 ;  /* 0x0000000f0600a20c */ /* 0x000fc80005f26670 */
[----:B------:R-:W-:Y:S02]  /*30f0*/  SEL R21, R4, R25, P1 ;  /* 0x0000001904157207 */ /* 0x000fe40000800000 */
[----:B-1----:R-:W-:-:S07]  /*3100*/  FSEL R17, R23, R2, P1 ;  /* 0x0000000217117208 */ /* 0x002fce0000800000 */
[----:B------:R-:W-:Y:S01]  /*3110*/  @P1 IMAD.MOV R18, RZ, RZ, R6 ;  /* 0x000000ffff121224 */ /* 0x000fe200078e0206 */
[----:B--2---:R-:W-:Y:S01]  /*3120*/  FSEL R20, R24, R3, P1 ;  /* 0x0000000318147208 */ /* 0x004fe20000800000 */
[----:B------:R-:W-:Y:S02]  /*3130*/  @!P1 IMAD.MOV R7, RZ, RZ, R5 ;  /* 0x000000ffff079224 */ /* 0x000fe400078e0205 */
[C-C-:B------:R-:W-:Y:S01]  /*3140*/  @!P1 IMAD R5, R18.reuse, 0xc, R27.reuse ;  /* 0x0000000c12059824 */ /* 0x140fe200078e021b */
[----:B------:R-:W-:Y:S01]  /*3150*/  IADD3 R16, PT, PT, R18, 0x1, RZ ;  /* 0x0000000112107810 */ /* 0x000fe20007ffe0ff */
[C---:B------:R-:W-:Y:S01]  /*3160*/  @P1 IMAD R6, R7.reuse, 0xc, R27 ;  /* 0x0000000c07061824 */ /* 0x040fe200078e021b */
[----:B------:R-:W-:Y:S02]  /*3170*/  ISETP.GE.AND P0, PT, R7, R0, PT ;  /* 0x000000000700720c */ /* 0x000fe40003f06270 */
[----:B------:R-:W-:Y:S04]  /*3180*/  @!P1 LDS R25, [R5] ;  /* 0x0000000005199984 */ /* 0x000fe80000000800 */
        /* <DEDUP_REMOVED lines=9> */
[----:B-1----:R-:W-:Y:S02]  /*3220*/  FSEL R5, R23, R2, P1 ;  /* 0x0000000217057208 */ /* 0x002fe40000800000 */
[----:B--2---:R-:W-:-:S07]  /*3230*/  FSEL R6, R24, R3, P1 ;  /* 0x0000000318067208 */ /* 0x004fce0000800000 */
[----:B------:R-:W-:Y:S02]  /*3240*/  @P1 IMAD.MOV R16, RZ, RZ, R18 ;  /* 0x000000ffff101224 */ /* 0x000fe400078e0212 */
[C---:B------:R-:W-:Y:S01]  /*3250*/  VIADD R18, R7.reuse, 0x1 ;  /* 0x0000000107127836 */ /* 0x040fe20000000000 */
[----:B------:R-:W-:Y:S01]  /*3260*/  @!P1 IADD3 R18, PT, PT, R7, RZ, RZ ;  /* 0x000000ff07129210 */ /* 0x000fe20007ffe0ff */
[--C-:B------:R-:W-:Y:S01]  /*3270*/  @!P1 IMAD R19, R16, 0xc, R27.reuse ;  /* 0x0000000c10139824 */ /* 0x100fe200078e021b */
[----:B------:R-:W-:Y:S02]  /*3280*/  SEL R7, R4, R25, P1 ;  /* 0x0000001904077207 */ /* 0x000fe40000800000 */
[C---:B------:R-:W-:Y:S01]  /*3290*/  ISETP.GE.AND P2, PT, R18.reuse, R0, PT ;  /* 0x000000001200720c */ /* 0x040fe20003f46270 */
[C---:B------:R-:W-:Y:S01]  /*32a0*/  @P1 IMAD R26, R18.reuse, 0xc, R27 ;  /* 0x0000000c121a1824 */ /* 0x040fe200078e021b */
[----:B------:R-:W-:Y:S01]  /*32b0*/  @!P1 LDS R25, [R19] ;  /* 0x0000000013199984 */ /* 0x000fe20000000800 */
[----:B------:R-:W-:-:S03]  /*32c0*/  VIADD R28, R18, 0x1 ;  /* 0x00000001121c7836 */ /* 0x000fc60000000000 */
[----:B------:R-:W0:Y:S04]  /*32d0*/  @P1 LDS R4, [R26] ;  /* 0x000000001a041984 */ /* 0x000e280000000800 */
[----:B------:R-:W-:Y:S04]  /*32e0*/  @!P1 LDS R2, [R19+0x4] ;  /* 0x0000040013029984 */ /* 0x000fe80000000800 */
[----:B------:R-:W-:Y:S04]  /*32f0*/  @!P1 LDS R3, [R19+0x8] ;  /* 0x0000080013039984 */ /* 0x000fe80000000800 */
[----:B------:R-:W1:Y:S04]  /*3300*/  @P1 LDS R23, [R26+0x4] ;  /* 0x000004001a171984 */ /* 0x000e680000000800 */
[----:B------:R-:W-:Y:S01]  /*3310*/  @P1 LDS R24, [R26+0x8] ;  /* 0x000008001a181984 */ /* 0x000fe20000000800 */
[----:B------:R-:W-:-:S02]  /*3320*/  PLOP3.LUT P1, PT, PT, PT, PT, 0x8, 0x80 ;  /* 0x000000000080781c */ /* 0x000fc40003f2e170 */
[----:B0-----:R-:W-:-:S04]  /*3330*/  @!P2 ISETP.GE.AND P3, PT, R4, R25, PT ;  /* 0x000000190400a20c */ /* 0x001fc80003f66270 */
[----:B------:R-:W-:-:S04]  /*3340*/  @!P2 ISETP.GE.OR P0, PT, R16, R15, !P3 ;  /* 0x0000000f1000a20c */ /* 0x000fc80005f06670 */
[----:B-1----:R-:W-:-:S09]  /*3350*/  FSEL R19, R23, R2, P0 ;  /* 0x0000000217137208 */ /* 0x002fd20000000000 */
[----:B------:R-:W-:Y:S01]  /*3360*/  @!P0 IMAD.MOV R28, RZ, RZ, R18 ;  /* 0x000000ffff1c8224 */ /* 0x000fe200078e0212 */
[----:B------:R-:W-:Y:S01]  /*3370*/  IADD3 R18, PT, PT, R16, 0x1, RZ ;  /* 0x0000000110127810 */ /* 0x000fe20007ffe0ff */
[----:B------:R-:W-:Y:S01]  /*3380*/  @P0 IMAD.MOV R18, RZ, RZ, R16 ;  /* 0x000000ffff120224 */ /* 0x000fe200078e0210 */
[----:B------:R-:W-:Y:S02]  /*3390*/  SEL R16, R4, R25, P0 ;  /* 0x0000001904107207 */ /* 0x000fe40000000000 */
        /* <DEDUP_REMOVED lines=26> */
[----:B------:R-:W-:-:S04]  /*3540*/  IMAD R25, R0, 0x5, R25 ;  /* 0x0000000500197824 */ /* 0x000fc800078e0219 */
[C---:B------:R-:W-:Y:S01]  /*3550*/  VIADD R23, R25.reuse, 0x40 ;  /* 0x0000004019177836 */ /* 0x040fe20000000000 */
[C---:B------:R-:W-:Y:S01]  /*3560*/  IADD3 R22, PT, PT, R25.reuse, 0x20, RZ ;  /* 0x0000002019167810 */ /* 0x040fe20007ffe0ff */
[C---:B------:R-:W-:Y:S01]  /*3570*/  VIADD R0, R25.reuse, 0x60 ;  /* 0x0000006019007836 */ /* 0x040fe20000000000 */
[----:B------:R-:W-:Y:S01]  /*3580*/  IADD3 R15, PT, PT, R25, 0x80, RZ ;  /* 0x00000080190f7810 */ /* 0x000fe20007ffe0ff */
        /* <DEDUP_REMOVED lines=38> */
[----:B------:R-:W-:Y:S02]  /*37f0*/  IMAD.X R26, RZ, RZ, RZ, P0 ;  /* 0x000000ffff1a7224 */ /* 0x000fe400000e06ff */
[----:B0-----:R-:W-:Y:S01]  /*3800*/  IMAD.WIDE.U32 R2, R14, 0xc, R2 ;  /* 0x0000000c0e027825 */ /* 0x001fe200078e0002 */
[----:B------:R-:W0:Y:S02]  /*3810*/  LDS R24, [R27+0x3c00] ;  /* 0x003c00001b187984 */ /* 0x000e240000000800 */
[-C--:B0-----:R-:W-:Y:S01]  /*3820*/  ISETP.GE.AND P0, PT, R25, R24.reuse, PT ;  /* 0x000000181900720c */ /* 0x081fe20003f06270 */
[----:B------:R-:W-:Y:S01]  /*3830*/  IMAD R25, R26, 0xc, RZ ;  /* 0x0000000c1a197824 */ /* 0x000fe200078e02ff */
[-C--:B------:R-:W-:Y:S02]  /*3840*/  ISETP.GE.AND P1, PT, R22, R24.reuse, PT ;  /* 0x000000181600720c */ /* 0x080fe40003f26270 */
[-C--:B------:R-:W-:Y:S01]  /*3850*/  ISETP.GE.AND P2, PT, R23, R24.reuse, PT ;  /* 0x000000181700720c */ /* 0x080fe20003f46270 */
[----:B------:R-:W-:Y:S01]  /*3860*/  IMAD.IADD R3, R25, 0x1, R3 ;  /* 0x0000000119037824 */ /* 0x000fe200078e0203 */
        /* <DEDUP_REMOVED lines=19> */
.L_x_104:
        /* <DEDUP_REMOVED lines=36> */
[----:B------:R-:W-:Y:S01]  /*3be0*/  IADD3.X R26, PT, PT, RZ, RZ, RZ, P0, !PT ;  /* 0x000000ffff1a7210 */ /* 0x000fe200007fe4ff */
[----:B0-----:R-:W-:Y:S01]  /*3bf0*/  IMAD.WIDE.U32 R2, R14, 0xc, R2 ;  /* 0x0000000c0e027825 */ /* 0x001fe200078e0002 */
[----:B------:R-:W0:Y:S02]  /*3c00*/  LDS R24, [R27+0x3c00] ;  /* 0x003c00001b187984 */ /* 0x000e240000000800 */
[-C--:B0-----:R-:W-:Y:S01]  /*3c10*/  ISETP.GE.AND P0, PT, R25, R24.reuse, PT ;  /* 0x000000181900720c */ /* 0x081fe20003f06270 */
[----:B------:R-:W-:Y:S01]  /*3c20*/  IMAD R25, R26, 0xc, RZ ;  /* 0x0000000c1a197824 */ /* 0x000fe200078e02ff */
[-C--:B------:R-:W-:Y:S02]  /*3c30*/  ISETP.GE.AND P1, PT, R22, R24.reuse, PT ;  /* 0x000000181600720c */ /* 0x080fe40003f26270 */
[-C--:B------:R-:W-:Y:S01]  /*3c40*/  ISETP.GE.AND P2, PT, R23, R24.reuse, PT ;  /* 0x000000181700720c */ /* 0x080fe20003f46270 */
[----:B------:R-:W-:Y:S01]  /*3c50*/  IMAD.IADD R3, R25, 0x1, R3 ;  /* 0x0000000119037824 */ /* 0x000fe200078e0203 */
[----:B------:R-:W-:-:S02]  /*3c60*/  ISETP.GE.AND P3, PT, R0, R24, PT ;  /* 0x000000180000720c */ /* 0x000fc40003f66270 */
        /* <DEDUP_REMOVED lines=18> */
.L_x_105:
        /* <DEDUP_REMOVED lines=15> */
.L_x_159:


//--------------------- .text._ZN3cub18CUB_300001_SM_10006detail11EmptyKernelIvEEvv --------------------------
	.section	.text._ZN3cub18CUB_300001_SM_10006detail11EmptyKernelIvEEvv,"ax",@progbits
	.align	128
        .global         _ZN3cub18CUB_300001_SM_10006detail11EmptyKernelIvEEvv
        .type           _ZN3cub18CUB_300001_SM_10006detail11EmptyKernelIvEEvv,@function
        .size           _ZN3cub18CUB_300001_SM_10006detail11EmptyKernelIvEEvv,(.L_x_160 - _ZN3cub18CUB_300001_SM_10006detail11EmptyKernelIvEEvv)
        .other          _ZN3cub18CUB_300001_SM_10006detail11EmptyKernelIvEEvv,@"STO_CUDA_ENTRY STV_DEFAULT"
_ZN3cub18CUB_300001_SM_10006detail11EmptyKernelIvEEvv:
.text._ZN3cub18CUB_300001_SM_10006detail11EmptyKernelIvEEvv:
[----:B------:R-:W-:Y:S01]  /*0000*/  LDC R1, c[0x0][0x37c] ;  /* 0x0000df00ff017b82 */ /* 0x000fe20000000800 */
[----:B------:R-:W-:Y:S05]  /*0010*/  EXIT ;  /* 0x000000000000794d */ /* 0x000fea0003800000 */
.L_x_106:
        /* <DEDUP_REMOVED lines=14> */
.L_x_160:


//--------------------- .text._Z13reducerKernelP9pair_typeP4Dataii --------------------------
	.section	.text._Z13reducerKernelP9pair_typeP4Dataii,"ax",@progbits
	.align	128
        .global         _Z13reducerKernelP9pair_typeP4Dataii
        .type           _Z13reducerKernelP9pair_typeP4Dataii,@function
        .size           _Z13reducerKernelP9pair_typeP4Dataii,(.L_x_153 - _Z13reducerKernelP9pair_typeP4Dataii)
        .other          _Z13reducerKernelP9pair_typeP4Dataii,@"STO_CUDA_ENTRY STV_DEFAULT"
_Z13reducerKernelP9pair_typeP4Dataii:
.text._Z13reducerKernelP9pair_typeP4Dataii:
[----:B------:R-:W-:Y:S01]  /*0000*/  LDC R1, c[0x0][0x37c] ;  /* 0x0000df00ff017b82 */ /* 0x000fe20000000800 */
[----:B------:R-:W0:Y:S07]  /*0010*/  S2R R9, SR_TID.X ;  /* 0x0000000000097919 */ /* 0x000e2e0000002100 */
[----:B------:R-:W0:Y:S01]  /*0020*/  S2UR UR4, SR_CTAID.X ;  /* 0x00000000000479c3 */ /* 0x000e220000002500 */
[----:B------:R-:W1:Y:S07]  /*0030*/  LDCU UR6, c[0x0][0x390] ;  /* 0x00007200ff0677ac */ /* 0x000e6e0008000800 */
[----:B------:R-:W0:Y:S01]  /*0040*/  LDC R8, c[0x0][0x360] ;  /* 0x0000d800ff087b82 */ /* 0x000e220000000800 */
[----:B------:R-:W2:Y:S01]  /*0050*/  LDCU UR5, c[0x0][0x370] ;  /* 0x00006e00ff0577ac */ /* 0x000ea20008000800 */
[----:B-1----:R-:W-:Y:S01]  /*0060*/  USHF.R.S32.HI UR10, URZ, 0x1f, UR6 ;  /* 0x0000001fff0a7899 */ /* 0x002fe20008011406 */
[----:B0-----:R-:W-:-:S02]  /*0070*/  IMAD R9, R8, UR4, R9 ;  /* 0x0000000408097c24 */ /* 0x001fc4000f8e0209 */
[----:B--2---:R-:W-:-:S03]  /*0080*/  IMAD R8, R8, UR5, RZ ;  /* 0x0000000508087c24 */ /* 0x004fc6000f8e02ff */
[----:B------:R-:W-:-:S04]  /*0090*/  ISETP.GE.U32.AND P0, PT, R9, UR6, PT ;  /* 0x0000000609007c0c */ /* 0x000fc8000bf06070 */
[----:B------:R-:W-:-:S13]  /*00a0*/  ISETP.GE.U32.AND.EX P0, PT, RZ, UR10, PT, P0 ;  /* 0x0000000aff007c0c */ /* 0x000fda000bf06100 */
[----:B------:R-:W-:Y:S05]  /*00b0*/  @P0 EXIT ;  /* 0x000000000000094d */ /* 0x000fea0003800000 */
[----:B------:R-:W0:Y:S01]  /*00c0*/  LDCU UR6, c[0x0][0x394] ;  /* 0x00007280ff0677ac */ /* 0x000e220008000800 */
[----:B------:R-:W-:Y:S01]  /*00d0*/  IMAD.MOV.U32 R10, RZ, RZ, RZ ;  /* 0x000000ffff0a7224 */ /* 0x000fe200078e00ff */
[----:B------:R-:W1:Y:S01]  /*00e0*/  LDCU.64 UR8, c[0x0][0x358] ;  /* 0x00006b00ff0877ac */ /* 0x000e620008000a00 */
[----:B0-----:R-:W-:Y:S02]  /*00f0*/  UISETP.GE.U32.AND UP0, UPT, UR6, 0x2, UPT ;  /* 0x000000020600788c */ /* 0x001fe4000bf06070 */
[----:B------:R-:W-:-:S07]  /*0100*/  USHF.R.S32.HI UR7, URZ, 0x1f, UR6 ;  /* 0x0000001fff077899 */ /* 0x000fce0008011406 */
[----:B-1----:R-:W-:Y:S05]  /*0110*/  BRA.U !UP0, `(.L_x_107) ;  /* 0x0000001108bc7547 */ /* 0x002fea000b800000 */
[----:B------:R-:W0:Y:S01]  /*0120*/  LDCU.64 UR4, c[0x0][0x380] ;  /* 0x00007000ff0477ac */ /* 0x000e220008000a00 */
[----:B------:R-:W1:Y:S01]  /*0130*/  LDCU UR11, c[0x0][0x394] ;  /* 0x00007280ff0b77ac */ /* 0x000e620008000800 */
[----:B0-----:R-:W-:-:S04]  /*0140*/  UIADD3 UR4, UP0, UPT, UR4, 0x1c, URZ ;  /* 0x0000001c04047890 */ /* 0x001fc8000ff1e0ff */
[----:B-1----:R-:W-:-:S12]  /*0150*/  UIADD3.X UR5, UPT, UPT, URZ, UR5, URZ, UP0, !UPT ;  /* 0x00000005ff057290 */ /* 0x002fd800087fe4ff */
.L_x_128:
[----:B------:R-:W0:Y:S08]  /*0160*/  LDC.64 R2, c[0x0][0x380] ;  /* 0x0000e000ff027b82 */ /* 0x000e300000000a00 */
[----:B------:R-:W1:Y:S08]  /*0170*/  LDC R16, c[0x0][0x394] ;  /* 0x0000e500ff107b82 */ /* 0x000e700000000800 */
[----:B------:R-:W2:Y:S01]  /*0180*/  LDC.64 R4, c[0x0][0x380] ;  /* 0x0000e000ff047b82 */ /* 0x000ea20000000a00 */
[----:B0-----:R0:W5:Y:S01]  /*0190*/  LDG.E R7, desc[UR8][R2.64] ;  /* 0x0000000802077981 */ /* 0x001162000c1e1900 */
[----:B------:R-:W-:Y:S01]  /*01a0*/  HFMA2 R15, -RZ, RZ, 0, 0 ;  /* 0x00000000ff0f7431 */ /* 0x000fe200000001ff */
[----:B------:R-:W-:Y:S01]  /*01b0*/  BSSY.RECONVERGENT B1, `(.L_x_108) ;  /* 0x0000023000017945 */ /* 0x000fe20003800200 */
[----:B------:R-:W-:Y:S01]  /*01c0*/  IMAD.MOV.U32 R12, RZ, RZ, RZ ;  /* 0x000000ffff0c7224 */ /* 0x000fe200078e00ff */
[----:B------:R-:W-:Y:S01]  /*01d0*/  MOV R0, RZ ;  /* 0x000000ff00007202 */ /* 0x000fe20000000f00 */
[----:B------:R-:W-:-:S02]  /*01e0*/  IMAD.MOV.U32 R13, RZ, RZ, 0x1 ;  /* 0x00000001ff0d7424 */ /* 0x000fc400078e00ff */
[----:B------:R-:W-:Y:S02]  /*01f0*/  IMAD.MOV.U32 R11, RZ, RZ, RZ ;  /* 0x000000ffff0b7224 */ /* 0x000fe400078e00ff */
[----:B-1----:R-:W-:-:S07]  /*0200*/  IMAD.MOV.U32 R6, RZ, RZ, RZ ;  /* 0x000000ffff067224 */ /* 0x002fce00078e00ff */
.L_x_112:
[----:B------:R-:W-:Y:S02]  /*0210*/  IMAD R17, R11, 0xc, RZ ;  /* 0x0000000c0b117824 */ /* 0x000fe400078e02ff */
[----:B0-2---:R-:W-:-:S05]  /*0220*/  IMAD.WIDE.U32 R2, R13, 0xc, R4 ;  /* 0x0000000c0d027825 */ /* 0x005fca00078e0004 */
[----:B------:R-:W-:-:S05]  /*0230*/  IADD3 R3, PT, PT, R3, R17, RZ ;  /* 0x0000001103037210 */ /* 0x000fca0007ffe0ff */
[----:B------:R-:W2:Y:S01]  /*0240*/  LDG.E R14, desc[UR8][R2.64] ;  /* 0x00000008020e7981 */ /* 0x000ea2000c1e1900 */
[----:B------:R-:W-:Y:S01]  /*0250*/  BSSY.RELIABLE B0, `(.L_x_109) ;  /* 0x000000e000007945 */ /* 0x000fe20003800100 */
[----:B--2--5:R-:W-:-:S13]  /*0260*/  ISETP.GE.AND P0, PT, R7, R14, PT ;  /* 0x0000000e0700720c */ /* 0x024fda0003f06270 */
[----:B------:R-:W-:Y:S05]  /*0270*/  @P0 BRA `(.L_x_110) ;  /* 0x00000000002c0947 */ /* 0x000fea0003800000 */
[----:B------:R-:W-:Y:S01]  /*0280*/  ISETP.NE.U32.AND P0, PT, R12, R9, PT ;  /* 0x000000090c00720c */ /* 0x000fe20003f05070 */
[----:B------:R-:W-:Y:S01]  /*0290*/  IMAD.MOV.U32 R2, RZ, RZ, R9 ;  /* 0x000000ffff027224 */ /* 0x000fe200078e0009 */
[-C--:B------:R-:W-:Y:S01]  /*02a0*/  MOV R3, R10.reuse ;  /* 0x0000000a00037202 */ /* 0x080fe20000000f00 */
[----:B------:R-:W-:Y:S01]  /*02b0*/  IMAD.MOV.U32 R7, RZ, RZ, R13 ;  /* 0x000000ffff077224 */ /* 0x000fe200078e000d */
[----:B------:R-:W-:-:S13]  /*02c0*/  ISETP.NE.AND.EX P0, PT, R15, R10, PT, P0 ;  /* 0x0000000a0f00720c */ /* 0x000fda0003f05300 */
[----:B------:R-:W-:Y:S05]  /*02d0*/  @!P0 BREAK.RELIABLE B0 ;  /* 0x0000000000008942 */ /* 0x000fea0003800100 */
[----:B------:R-:W-:Y:S05]  /*02e0*/  @!P0 BRA `(.L_x_111) ;  /* 0x00000000003c8947 */ /* 0x000fea0003800000 */
[----:B------:R-:W-:Y:S01]  /*02f0*/  IADD3 R12, P0, PT, R12, 0x1, RZ ;  /* 0x000000010c0c7810 */ /* 0x000fe20007f1e0ff */
[----:B------:R-:W-:Y:S01]  /*0300*/  IMAD.MOV.U32 R6, RZ, RZ, R11 ;  /* 0x000000ffff067224 */ /* 0x000fe200078e000b */
[----:B------:R-:W-:Y:S02]  /*0310*/  MOV R0, R13 ;  /* 0x0000000d00007202 */ /* 0x000fe40000000f00 */
[----:B------:R-:W-:-:S09]  /*0320*/  IADD3.X R15, PT, PT, RZ, R15, RZ, P0, !PT ;  /* 0x0000000fff0f7210 */ /* 0x000fd200007fe4ff */
.L_x_110:
[----:B------:R-:W-:Y:S05]  /*0330*/  BSYNC.RELIABLE B0 ;  /* 0x0000000000007941 */ /* 0x000fea0003800100 */
.L_x_109:
[----:B------:R-:W-:Y:S02]  /*0340*/  IADD3 R13, P0, PT, R13, 0x1, RZ ;  /* 0x000000010d0d7810 */ /* 0x000fe40007f1e0ff */
[----:B------:R-:W-:-:S03]  /*0350*/  MOV R7, R14 ;  /* 0x0000000e00077202 */ /* 0x000fc60000000f00 */
[----:B------:R-:W-:Y:S01]  /*0360*/  IMAD.X R11, RZ, RZ, R11, P0 ;  /* 0x000000ffff0b7224 */ /* 0x000fe200000e060b */
[----:B------:R-:W-:-:S04]  /*0370*/  ISETP.NE.U32.AND P0, PT, R13, UR11, PT ;  /* 0x0000000b0d007c0c */ /* 0x000fc8000bf05070 */
[----:B------:R-:W-:-:S13]  /*0380*/  ISETP.NE.AND.EX P0, PT, R11, UR7, PT, P0 ;  /* 0x000000070b007c0c */ /* 0x000fda000bf05300 */
[----:B------:R-:W-:Y:S05]  /*0390*/  @P0 BRA `(.L_x_112) ;  /* 0xfffffffc009c0947 */ /* 0x000fea000383ffff */
[----:B------:R-:W-:Y:S01]  /*03a0*/  IMAD.MOV.U32 R2, RZ, RZ, R12 ;  /* 0x000000ffff027224 */ /* 0x000fe200078e000c */
[----:B------:R-:W-:Y:S01]  /*03b0*/  MOV R3, R15 ;  /* 0x0000000f00037202 */ /* 0x000fe20000000f00 */
[----:B------:R-:W-:Y:S01]  /*03c0*/  IMAD.MOV.U32 R7, RZ, RZ, R16 ;  /* 0x000000ffff077224 */ /* 0x000fe200078e0010 */
[----:B------:R-:W-:-:S07]  /*03d0*/  MOV R11, UR7 ;  /* 0x00000007000b7c02 */ /* 0x000fce0008000f00 */
.L_x_111:
[----:B------:R-:W-:Y:S05]  /*03e0*/  BSYNC.RECONVERGENT B1 ;  /* 0x0000000000017941 */ /* 0x000fea0003800200 */
.L_x_108:
[----:B------:R-:W-:-:S04]  /*03f0*/  ISETP.NE.U32.AND P0, PT, R2, R9, PT ;  /* 0x000000090200720c */ /* 0x000fc80003f05070 */
[----:B------:R-:W-:-:S13]  /*0400*/  ISETP.NE.AND.EX P0, PT, R3, R10, PT, P0 ;  /* 0x0000000a0300720c */ /* 0x000fda0003f05300 */
[----:B------:R-:W-:Y:S05]  /*0410*/  @P0 EXIT ;  /* 0x000000000000094d */ /* 0x000fea0003800000 */
[C---:B------:R-:W-:Y:S01]  /*0420*/  IADD3 R2, P1, PT, -R0.reuse, R7, RZ ;  /* 0x0000000700027210 */ /* 0x040fe20007f3e1ff */
[----:B------:R-:W-:Y:S01]  /*0430*/  IMAD.WIDE.U32 R4, R0, 0xc, R4 ;  /* 0x0000000c00047825 */ /* 0x000fe200078e0004 */
[----:B------:R-:W-:Y:S03]  /*0440*/  BSSY.RECONVERGENT B3, `(.L_x_113) ;  /* 0x00000d0000037945 */ /* 0x000fe60003800200 */
[----:B------:R-:W-:Y:S01]  /*0450*/  HFMA2 R15, -RZ, RZ, 0, 0 ;  /* 0x00000000ff0f7431 */ /* 0x000fe200000001ff */
[----:B------:R-:W-:Y:S01]  /*0460*/  ISETP.NE.U32.AND P0, PT, R2, RZ, PT ;  /* 0x000000ff0200720c */ /* 0x000fe20003f05070 */
[----:B------:R-:W-:Y:S02]  /*0470*/  IMAD.X R3, R11, 0x1, ~R6, P1 ;  /* 0x000000010b037824 */ /* 0x000fe400008e0e06 */
[----:B------:R-:W-:Y:S02]  /*0480*/  IMAD R19, R6, 0xc, RZ ;  /* 0x0000000c06137824 */ /* 0x000fe400078e02ff */
[----:B------:R-:W-:Y:S01]  /*0490*/  IMAD.MOV.U32 R17, RZ, RZ, RZ ;  /* 0x000000ffff117224 */ /* 0x000fe200078e00ff */
[----:B------:R-:W-:-:S02]  /*04a0*/  ISETP.NE.AND.EX P0, PT, R3, RZ, PT, P0 ;  /* 0x000000ff0300720c */ /* 0x000fc40003f05300 */
[----:B------:R-:W-:-:S11]  /*04b0*/  IADD3 R13, PT, PT, R5, R19, RZ ;  /* 0x00000013050d7210 */ /* 0x000fd60007ffe0ff */
[----:B------:R-:W-:Y:S05]  /*04c0*/  @!P0 BRA `(.L_x_114) ;  /* 0x0000000c001c8947 */ /* 0x000fea0003800000 */
[----:B------:R-:W-:Y:S01]  /*04d0*/  IADD3 R7, P0, PT, R0, -R7, RZ ;  /* 0x8000000700077210 */ /* 0x000fe20007f1e0ff */
[----:B------:R-:W-:Y:S01]  /*04e0*/  BSSY.RECONVERGENT B2, `(.L_x_115) ;  /* 0x00000ac000027945 */ /* 0x000fe20003800200 */
[----:B------:R-:W-:Y:S02]  /*04f0*/  LOP3.LUT R21, R2, 0x3, RZ, 0xc0, !PT ;  /* 0x0000000302157812 */ /* 0x000fe400078ec0ff */
[----:B------:R-:W-:Y:S02]  /*0500*/  CS2R R14, SRZ ;  /* 0x00000000000e7805 */ /* 0x000fe4000001ff00 */
[----:B------:R-:W-:Y:S01]  /*0510*/  MOV R12, RZ ;  /* 0x000000ff000c7202 */ /* 0x000fe20000000f00 */
[----:B------:R-:W-:Y:S01]  /*0520*/  IMAD.X R6, R6, 0x1, ~R11, P0 ;  /* 0x0000000106067824 */ /* 0x000fe200000e0e0b */
[----:B------:R-:W-:-:S04]  /*0530*/  ISETP.GT.U32.AND P0, PT, R7, -0x4, PT ;  /* 0xfffffffc0700780c */ /* 0x000fc80003f04070 */
[----:B------:R-:W-:-:S13]  /*0540*/  ISETP.GT.U32.AND.EX P0, PT, R6, -0x1, PT, P0 ;  /* 0xffffffff0600780c */ /* 0x000fda0003f04100 */
[----:B------:R-:W-:Y:S05]  /*0550*/  @P0 BRA `(.L_x_116) ;  /* 0x0000000800900947 */ /* 0x000fea0003800000 */
[----:B------:R-:W-:Y:S01]  /*0560*/  LOP3.LUT R12, R2, 0xfffffffc, RZ, 0xc0, !PT ;  /* 0xfffffffc020c7812 */ /* 0x000fe200078ec0ff */
[----:B------:R-:W-:Y:S01]  /*0570*/  IMAD.U32 R6, RZ, RZ, UR4 ;  /* 0x00000004ff067e24 */ /* 0x000fe2000f8e00ff */
[----:B------:R-:W-:Y:S01]  /*0580*/  MOV R7, UR5 ;  /* 0x0000000500077c02 */ /* 0x000fe20008000f00 */
[----:B------:R-:W-:Y:S01]  /*0590*/  BSSY.RELIABLE B1, `(.L_x_117) ;  /* 0x0000088000017945 */ /* 0x000fe20003800100 */
[----:B------:R-:W-:Y:S01]  /*05a0*/  ISETP.GT.U32.AND P0, PT, R12, RZ, PT ;  /* 0x000000ff0c00720c */ /* 0x000fe20003f04070 */
[----:B------:R-:W-:Y:S02]  /*05b0*/  IMAD.MOV.U32 R14, RZ, RZ, R3 ;  /* 0x000000ffff0e7224 */ /* 0x000fe400078e0003 */
[----:B------:R-:W-:Y:S01]  /*05c0*/  IMAD.WIDE.U32 R6, R0, 0xc, R6 ;  /* 0x0000000c00067825 */ /* 0x000fe200078e0006 */
[----:B------:R-:W-:Y:S02]  /*05d0*/  ISETP.GT.AND.EX P0, PT, R3, RZ, PT, P0 ;  /* 0x000000ff0300720c */ /* 0x000fe40003f04300 */
[----:B------:R-:W-:Y:S01]  /*05e0*/  MOV R0, R3 ;  /* 0x0000000300007202 */ /* 0x000fe20000000f00 */
[----:B------:R-:W-:Y:S01]  /*05f0*/  IMAD.MOV.U32 R15, RZ, RZ, RZ ;  /* 0x000000ffff0f7224 */ /* 0x000fe200078e00ff */
[----:B------:R-:W-:Y:S01]  /*0600*/  IADD3 R7, PT, PT, R19, R7, RZ ;  /* 0x0000000713077210 */ /* 0x000fe20007ffe0ff */
[----:B------:R-:W-:-:S08]  /*0610*/  IMAD.MOV.U32 R11, RZ, RZ, R12 ;  /* 0x000000ffff0b7224 */ /* 0x000fd000078e000c */
[----:B------:R-:W-:Y:S05]  /*0620*/  @!P0 BRA `(.L_x_118) ;  /* 0x0000000400f88947 */ /* 0x000fea0003800000 */
[----:B------:R-:W-:Y:S01]  /*0630*/  ISETP.GT.U32.AND P1, PT, R11, 0xc, PT ;  /* 0x0000000c0b00780c */ /* 0x000fe20003f24070 */
[----:B------:R-:W-:Y:S01]  /*0640*/  BSSY.RECONVERGENT B4, `(.L_x_119) ;  /* 0x000004d000047945 */ /* 0x000fe20003800200 */
[----:B------:R-:W-:Y:S02]  /*0650*/  PLOP3.LUT P0, PT, PT, PT, PT, 0x80, 0x8 ;  /* 0x000000000008781c */ /* 0x000fe40003f0f070 */
[----:B------:R-:W-:-:S13]  /*0660*/  ISETP.GT.AND.EX P1, PT, R0, RZ, PT, P1 ;  /* 0x000000ff0000720c */ /* 0x000fda0003f24310 */
[----:B------:R-:W-:Y:S05]  /*0670*/  @!P1 BRA `(.L_x_120) ;  /* 0x0000000400249947 */ /* 0x000fea0003800000 */
[----:B------:R-:W-:-:S13]  /*0680*/  PLOP3.LUT P0, PT, PT, PT, PT, 0x8, 0x80 ;  /* 0x000000000080781c */ /* 0x000fda0003f0e170 */
.L_x_121:
        /* <DEDUP_REMOVED lines=8> */
[----:B------:R-:W5:Y:S01]  /*0710*/  LDG.E R25, desc[UR8][R6.64+0x1c] ;  /* 0x00001c0806197981 */ /* 0x000f62000c1e1900 */
[----:B--2---:R-:W-:-:S03]  /*0720*/  FADD R15, R24, R15 ;  /* 0x0000000f180f7221 */ /* 0x004fc60000000000 */
[----:B------:R-:W2:Y:S01]  /*0730*/  LDG.E R24, desc[UR8][R6.64+0x18] ;  /* 0x0000180806187981 */ /* 0x000ea2000c1e1900 */
[----:B---3--:R-:W-:-:S03]  /*0740*/  FADD R16, R16, R17 ;  /* 0x0000001110107221 */ /* 0x008fc60000000000 */
[----:B------:R-:W3:Y:S01]  /*0750*/  LDG.E R17, desc[UR8][R6.64+0x24] ;  /* 0x0000240806117981 */ /* 0x000ee2000c1e1900 */
[----:B----4-:R-:W-:-:S03]  /*0760*/  FADD R26, R16, R27 ;  /* 0x0000001b101a7221 */ /* 0x010fc60000000000 */
[----:B------:R-:W4:Y:S01]  /*0770*/  LDG.E R16, desc[UR8][R6.64+0x28] ;  /* 0x0000280806107981 */ /* 0x000f22000c1e1900 */
[----:B-----5:R-:W-:-:S03]  /*0780*/  FADD R27, R15, R18 ;  /* 0x000000120f1b7221 */ /* 0x020fc60000000000 */
[----:B------:R-:W5:Y:S04]  /*0790*/  LDG.E R18, desc[UR8][R6.64+0x30] ;  /* 0x0000300806127981 */ /* 0x000f68000c1e1900 */
[----:B------:R-:W5:Y:S01]  /*07a0*/  LDG.E R15, desc[UR8][R6.64+0x34] ;  /* 0x00003408060f7981 */ /* 0x000f62000c1e1900 */
[----:B------:R-:W-:Y:S01]  /*07b0*/  FADD R27, R27, R20 ;  /* 0x000000141b1b7221 */ /* 0x000fe20000000000 */
[----:B------:R-:W-:Y:S02]  /*07c0*/  FADD R26, R26, R23 ;  /* 0x000000171a1a7221 */ /* 0x000fe40000000000 */
[----:B------:R-:W5:Y:S01]  /*07d0*/  LDG.E R20, desc[UR8][R6.64+0x40] ;  /* 0x0000400806147981 */ /* 0x000f62000c1e1900 */
[----:B------:R-:W-:Y:S01]  /*07e0*/  FADD R22, R27, R22 ;  /* 0x000000161b167221 */ /* 0x000fe20000000000 */
[----:B------:R-:W-:-:S02]  /*07f0*/  FADD R23, R26, R19 ;  /* 0x000000131a177221 */ /* 0x000fc40000000000 */
[----:B------:R-:W5:Y:S01]  /*0800*/  LDG.E R19, desc[UR8][R6.64+0x3c] ;  /* 0x00003c0806137981 */ /* 0x000f62000c1e1900 */
[----:B------:R-:W-:-:S03]  /*0810*/  FADD R25, R22, R25 ;  /* 0x0000001916197221 */ /* 0x000fc60000000000 */
        /* <DEDUP_REMOVED lines=10> */
[----:B------:R-:W-:-:S03]  /*08c0*/  FADD R27, R26, R15 ;  /* 0x0000000f1a1b7221 */ /* 0x000fc60000000000 */
[----:B------:R-:W5:Y:S01]  /*08d0*/  LDG.E R15, desc[UR8][R6.64+0x6c] ;  /* 0x00006c08060f7981 */ /* 0x000f62000c1e1900 */
[----:B------:R-:W-:Y:S01]  /*08e0*/  FADD R20, R27, R20 ;  /* 0x000000141b147221 */ /* 0x000fe20000000000 */
[----:B------:R-:W-:Y:S02]  /*08f0*/  FADD R19, R18, R19 ;  /* 0x0000001312137221 */ /* 0x000fe40000000000 */
[----:B------:R-:W5:Y:S02]  /*0900*/  LDG.E R18, desc[UR8][R6.64+0x70] ;  /* 0x0000700806127981 */ /* 0x000f64000c1e1900 */
[----:B------:R-:W-:Y:S02]  /*0910*/  FADD R27, R19, R22 ;  /* 0x00000016131b7221 */ /* 0x000fe40000000000 */
        /* <DEDUP_REMOVED lines=8> */
[----:B------:R-:W5:Y:S01]  /*09a0*/  LDG.E R17, desc[UR8][R6.64+0x94] ;  /* 0x0000940806117981 */ /* 0x000f62000c1e1900 */
[----:B------:R-:W-:-:S03]  /*09b0*/  FADD R25, R25, R16 ;  /* 0x0000001019197221 */ /* 0x000fc60000000000 */
[----:B------:R-:W5:Y:S01]  /*09c0*/  LDG.E R16, desc[UR8][R6.64+0x90] ;  /* 0x0000900806107981 */ /* 0x000f62000c1e1900 */
[----:B------:R-:W-:-:S03]  /*09d0*/  FADD R26, R24, R15 ;  /* 0x0000000f181a7221 */ /* 0x000fc60000000000 */
[----:B------:R-:W5:Y:S04]  /*09e0*/  LDG.E R24, desc[UR8][R6.64+0x9c] ;  /* 0x00009c0806187981 */ /* 0x000f68000c1e1900 */
[----:B------:R0:W5:Y:S01]  /*09f0*/  LDG.E R15, desc[UR8][R6.64+0xa0] ;  /* 0x0000a008060f7981 */ /* 0x000162000c1e1900 */
[----:B------:R-:W-:-:S04]  /*0a00*/  IADD3 R11, P1, PT, R11, -0x10, RZ ;  /* 0xfffffff00b0b7810 */ /* 0x000fc80007f3e0ff */
[----:B------:R-:W-:Y:S02]  /*0a10*/  IADD3.X R0, PT, PT, R0, -0x1, RZ, P1, !PT ;  /* 0xffffffff00007810 */ /* 0x000fe40000ffe4ff */
[----:B------:R-:W-:Y:S01]  /*0a20*/  ISETP.GT.U32.AND P1, PT, R11, 0xc, PT ;  /* 0x0000000c0b00780c */ /* 0x000fe20003f24070 */
[----:B------:R-:W-:-:S03]  /*0a30*/  FADD R25, R25, R18 ;  /* 0x0000001219197221 */ /* 0x000fc60000000000 */
[----:B------:R-:W-:Y:S01]  /*0a40*/  ISETP.GT.AND.EX P1, PT, R0, RZ, PT, P1 ;  /* 0x000000ff0000720c */ /* 0x000fe20003f24310 */
[----:B------:R-:W-:Y:S01]  /*0a50*/  FADD R19, R26, R19 ;  /* 0x000000131a137221 */ /* 0x000fe20000000000 */
[----:B------:R-:W-:-:S04]  /*0a60*/  IADD3 R18, P2, PT, R6, 0xc0, RZ ;  /* 0x000000c006127810 */ /* 0x000fc80007f5e0ff */
[----:B0-----:R-:W-:Y:S01]  /*0a70*/  IADD3.X R7, PT, PT, RZ, R7, RZ, P2, !PT ;  /* 0x00000007ff077210 */ /* 0x001fe200017fe4ff */
[----:B------:R-:W-:Y:S02]  /*0a80*/  IMAD.MOV.U32 R6, RZ, RZ, R18 ;  /* 0x000000ffff067224 */ /* 0x000fe400078e0012 */
[----:B--2---:R-:W-:-:S04]  /*0a90*/  FADD R20, R25, R20 ;  /* 0x0000001419147221 */ /* 0x004fc80000000000 */
[----:B---3--:R-:W-:Y:S01]  /*0aa0*/  FADD R20, R20, R23 ;  /* 0x0000001714147221 */ /* 0x008fe20000000000 */
[----:B----4-:R-:W-:-:S03]  /*0ab0*/  FADD R19, R19, R22 ;  /* 0x0000001613137221 */ /* 0x010fc60000000000 */
[----:B-----5:R-:W-:Y:S01]  /*0ac0*/  FADD R20, R20, R17 ;  /* 0x0000001114147221 */ /* 0x020fe20000000000 */
[----:B------:R-:W-:-:S04]  /*0ad0*/  FADD R19, R19, R16 ;  /* 0x0000001013137221 */ /* 0x000fc80000000000 */
[----:B------:R-:W-:Y:S01]  /*0ae0*/  FADD R17, R19, R24 ;  /* 0x0000001813117221 */ /* 0x000fe20000000000 */
[----:B------:R-:W-:Y:S01]  /*0af0*/  FADD R15, R20, R15 ;  /* 0x0000000f140f7221 */ /* 0x000fe20000000000 */
[----:B------:R-:W-:Y:S06]  /*0b00*/  @P1 BRA `(.L_x_121) ;  /* 0xfffffff800e01947 */ /* 0x000fec000383ffff */
.L_x_120:
[----:B------:R-:W-:Y:S05]  /*0b10*/  BSYNC.RECONVERGENT B4 ;  /* 0x0000000000047941 */ /* 0x000fea0003800200 */
.L_x_119:
[----:B------:R-:W-:Y:S01]  /*0b20*/  ISETP.GT.U32.AND P1, PT, R11, 0x4, PT ;  /* 0x000000040b00780c */ /* 0x000fe20003f24070 */
[----:B------:R-:W-:Y:S03]  /*0b30*/  BSSY.RECONVERGENT B4, `(.L_x_122) ;  /* 0x0000029000047945 */ /* 0x000fe60003800200 */
[----:B------:R-:W-:-:S13]  /*0b40*/  ISETP.GT.AND.EX P1, PT, R0, RZ, PT, P1 ;  /* 0x000000ff0000720c */ /* 0x000fda0003f24310 */
[----:B------:R-:W-:Y:S05]  /*0b50*/  @!P1 BRA `(.L_x_123) ;  /* 0x0000000000989947 */ /* 0x000fea0003800000 */
[----:B------:R-:W2:Y:S04]  /*0b60*/  LDG.E R18, desc[UR8][R6.64+-0x18] ;  /* 0xffffe80806127981 */ /* 0x000ea8000c1e1900 */
[----:B------:R-:W3:Y:S04]  /*0b70*/  LDG.E R24, desc[UR8][R6.64+-0x14] ;  /* 0xffffec0806187981 */ /* 0x000ee8000c1e1900 */
[----:B------:R-:W4:Y:S04]  /*0b80*/  LDG.E R26, desc[UR8][R6.64+-0xc] ;  /* 0xfffff408061a7981 */ /* 0x000f28000c1e1900 */
        /* <DEDUP_REMOVED lines=16> */
[----:B------:R-:W5:Y:S01]  /*0c90*/  LDG.E R19, desc[UR8][R6.64+0x34] ;  /* 0x0000340806137981 */ /* 0x000f62000c1e1900 */
[----:B------:R-:W-:-:S03]  /*0ca0*/  FADD R27, R27, R16 ;  /* 0x000000101b1b7221 */ /* 0x000fc60000000000 */
[----:B------:R-:W5:Y:S04]  /*0cb0*/  LDG.E R24, desc[UR8][R6.64+0x3c] ;  /* 0x00003c0806187981 */ /* 0x000f68000c1e1900 */
[----:B------:R0:W5:Y:S01]  /*0cc0*/  LDG.E R16, desc[UR8][R6.64+0x40] ;  /* 0x0000400806107981 */ /* 0x000162000c1e1900 */
[----:B------:R-:W-:Y:S02]  /*0cd0*/  IADD3 R11, P1, PT, R11, -0x8, RZ ;  /* 0xfffffff80b0b7810 */ /* 0x000fe40007f3e0ff */
[----:B------:R-:W-:Y:S02]  /*0ce0*/  PLOP3.LUT P0, PT, PT, PT, PT, 0x8, 0x80 ;  /* 0x000000000080781c */ /* 0x000fe40003f0e170 */
[----:B------:R-:W-:Y:S01]  /*0cf0*/  IADD3.X R0, PT, PT, R0, -0x1, RZ, P1, !PT ;  /* 0xffffffff00007810 */ /* 0x000fe20000ffe4ff */
[----:B--2---:R-:W-:Y:S01]  /*0d00*/  FADD R26, R26, R17 ;  /* 0x000000111a1a7221 */ /* 0x004fe20000000000 */
[----:B---3--:R-:W-:-:S03]  /*0d10*/  FADD R18, R27, R18 ;  /* 0x000000121b127221 */ /* 0x008fc60000000000 */
[----:B----4-:R-:W-:Y:S01]  /*0d20*/  FADD R15, R26, R15 ;  /* 0x0000000f1a0f7221 */ /* 0x010fe20000000000 */
[----:B-----5:R-:W-:Y:S01]  /*0d30*/  FADD R23, R18, R23 ;  /* 0x0000001712177221 */ /* 0x020fe20000000000 */
[----:B------:R-:W-:Y:S02]  /*0d40*/  IADD3 R18, P2, PT, R6, 0x60, RZ ;  /* 0x0000006006127810 */ /* 0x000fe40007f5e0ff */
[----:B------:R-:W-:Y:S02]  /*0d50*/  FADD R22, R15, R22 ;  /* 0x000000160f167221 */ /* 0x000fe40000000000 */
[----:B0-----:R-:W-:Y:S01]  /*0d60*/  IADD3.X R7, PT, PT, RZ, R7, RZ, P2, !PT ;  /* 0x00000007ff077210 */ /* 0x001fe200017fe4ff */
[----:B------:R-:W-:Y:S02]  /*0d70*/  IMAD.MOV.U32 R6, RZ, RZ, R18 ;  /* 0x000000ffff067224 */ /* 0x000fe400078e0012 */
[----:B------:R-:W-:Y:S01]  /*0d80*/  FADD R23, R23, R20 ;  /* 0x0000001417177221 */ /* 0x000fe20000000000 */
[----:B------:R-:W-:-:S03]  /*0d90*/  FADD R19, R22, R19 ;  /* 0x0000001316137221 */ /* 0x000fc60000000000 */
[----:B------:R-:W-:Y:S01]  /*0da0*/  FADD R17, R23, R24 ;  /* 0x0000001817117221 */ /* 0x000fe20000000000 */
[----:B------:R-:W-:-:S07]  /*0db0*/  FADD R15, R19, R16 ;  /* 0x00000010130f7221 */ /* 0x000fce0000000000 */
.L_x_123:
[----:B------:R-:W-:Y:S05]  /*0dc0*/  BSYNC.RECONVERGENT B4 ;  /* 0x0000000000047941 */ /* 0x000fea0003800200 */
.L_x_122:
[----:B------:R-:W-:-:S04]  /*0dd0*/  ISETP.EQ.U32.AND P1, PT, R11, RZ, PT ;  /* 0x000000ff0b00720c */ /* 0x000fc80003f22070 */
[----:B------:R-:W-:-:S13]  /*0de0*/  ISETP.EQ.AND.EX P1, PT, R0, RZ, PT, P1 ;  /* 0x000000ff0000720c */ /* 0x000fda0003f22310 */
[----:B------:R-:W-:Y:S05]  /*0df0*/  @!P0 BREAK.RELIABLE P1, B1 ;  /* 0x0000000000018942 */ /* 0x000fea0000800100 */
[----:B------:R-:W-:Y:S05]  /*0e00*/  @!P0 BRA P1, `(.L_x_116) ;  /* 0x0000000000648947 */ /* 0x000fea0000800000 */
.L_x_118:
[----:B------:R-:W-:Y:S05]  /*0e10*/  BSYNC.RELIABLE B1 ;  /* 0x0000000000017941 */ /* 0x000fea0003800100 */
.L_x_117:
[----:B------:R-:W2:Y:S04]  /*0e20*/  LDG.E R22, desc[UR8][R6.64+-0x18] ;  /* 0xffffe80806167981 */ /* 0x000ea8000c1e1900 */
[----:B------:R-:W3:Y:S04]  /*0e30*/  LDG.E R24, desc[UR8][R6.64+-0x14] ;  /* 0xffffec0806187981 */ /* 0x000ee8000c1e1900 */
[----:B------:R-:W4:Y:S04]  /*0e40*/  LDG.E R23, desc[UR8][R6.64+-0xc] ;  /* 0xfffff40806177981 */ /* 0x000f28000c1e1900 */
[----:B------:R-:W5:Y:S04]  /*0e50*/  LDG.E R25, desc[UR8][R6.64+-0x8] ;  /* 0xfffff80806197981 */ /* 0x000f68000c1e1900 */
[----:B------:R-:W5:Y:S04]  /*0e60*/  LDG.E R20, desc[UR8][R6.64] ;  /* 0x0000000806147981 */ /* 0x000f68000c1e1900 */
[----:B------:R-:W5:Y:S04]  /*0e70*/  LDG.E R19, desc[UR8][R6.64+0x4] ;  /* 0x0000040806137981 */ /* 0x000f68000c1e1900 */
[----:B------:R-:W5:Y:S04]  /*0e80*/  LDG.E R16, desc[UR8][R6.64+0xc] ;  /* 0x00000c0806107981 */ /* 0x000f68000c1e1900 */
[----:B------:R0:W5:Y:S01]  /*0e90*/  LDG.E R18, desc[UR8][R6.64+0x10] ;  /* 0x0000100806127981 */ /* 0x000162000c1e1900 */
[----:B------:R-:W-:-:S04]  /*0ea0*/  IADD3 R11, P0, PT, R11, -0x4, RZ ;  /* 0xfffffffc0b0b7810 */ /* 0x000fc80007f1e0ff */
[----:B------:R-:W-:Y:S02]  /*0eb0*/  IADD3.X R0, PT, PT, R0, -0x1, RZ, P0, !PT ;  /* 0xffffffff00007810 */ /* 0x000fe400007fe4ff */
[----:B------:R-:W-:-:S04]  /*0ec0*/  ISETP.NE.U32.AND P0, PT, R11, RZ, PT ;  /* 0x000000ff0b00720c */ /* 0x000fc80003f05070 */
[----:B------:R-:W-:Y:S01]  /*0ed0*/  ISETP.NE.AND.EX P0, PT, R0, RZ, PT, P0 ;  /* 0x000000ff0000720c */ /* 0x000fe20003f05300 */
[----:B--2---:R-:W-:Y:S01]  /*0ee0*/  FADD R22, R22, R17 ;  /* 0x0000001116167221 */ /* 0x004fe20000000000 */
[----:B---3--:R-:W-:-:S03]  /*0ef0*/  FADD R24, R24, R15 ;  /* 0x0000000f18187221 */ /* 0x008fc60000000000 */
[----:B----4-:R-:W-:Y:S01]  /*0f00*/  FADD R23, R22, R23 ;  /* 0x0000001716177221 */ /* 0x010fe20000000000 */
[----:B------:R-:W-:Y:S01]  /*0f10*/  IADD3 R22, P1, PT, R6, 0x30, RZ ;  /* 0x0000003006167810 */ /* 0x000fe20007f3e0ff */
[----:B-----5:R-:W-:-:S03]  /*0f20*/  FADD R24, R24, R25 ;  /* 0x0000001918187221 */ /* 0x020fc60000000000 */
[----:B0-----:R-:W-:Y:S01]  /*0f30*/  IADD3.X R7, PT, PT, RZ, R7, RZ, P1, !PT ;  /* 0x00000007ff077210 */ /* 0x001fe20000ffe4ff */
[----:B------:R-:W-:Y:S02]  /*0f40*/  IMAD.MOV.U32 R6, RZ, RZ, R22 ;  /* 0x000000ffff067224 */ /* 0x000fe400078e0016 */
[----:B------:R-:W-:Y:S01]  /*0f50*/  FADD R23, R23, R20 ;  /* 0x0000001417177221 */ /* 0x000fe20000000000 */
[----:B------:R-:W-:-:S03]  /*0f60*/  FADD R19, R24, R19 ;  /* 0x0000001318137221 */ /* 0x000fc60000000000 */
[----:B------:R-:W-:Y:S01]  /*0f70*/  FADD R17, R23, R16 ;  /* 0x0000001017117221 */ /* 0x000fe20000000000 */
[----:B------:R-:W-:Y:S01]  /*0f80*/  FADD R15, R19, R18 ;  /* 0x00000012130f7221 */ /* 0x000fe20000000000 */
[----:B------:R-:W-:Y:S06]  /*0f90*/  @P0 BRA `(.L_x_117) ;  /* 0xfffffffc00a00947 */ /* 0x000fec000383ffff */
.L_x_116:
[----:B------:R-:W-:Y:S05]  /*0fa0*/  BSYNC.RECONVERGENT B2 ;  /* 0x0000000000027941 */ /* 0x000fea0003800200 */
.L_x_115:
[----:B------:R-:W-:-:S04]  /*0fb0*/  ISETP.NE.U32.AND P0, PT, R21, RZ, PT ;  /* 0x000000ff1500720c */ /* 0x000fc80003f05070 */
[----:B------:R-:W-:-:S13]  /*0fc0*/  ISETP.NE.AND.EX P0, PT, RZ, RZ, PT, P0 ;  /* 0x000000ffff00720c */ /* 0x000fda0003f05300 */
[----:B------:R-:W-:Y:S05]  /*0fd0*/  @!P0 BRA `(.L_x_114) ;  /* 0x0000000000588947 */ /* 0x000fea0003800000 */
[----:B------:R-:W-:Y:S01]  /*0fe0*/  MOV R6, R4 ;  /* 0x0000000400067202 */ /* 0x000fe20000000f00 */
[----:B------:R-:W-:Y:S02]  /*0ff0*/  IMAD.MOV.U32 R7, RZ, RZ, R13 ;  /* 0x000000ffff077224 */ /* 0x000fe400078e000d */
[----:B------:R-:W-:Y:S02]  /*1000*/  IMAD R11, R14, 0xc, RZ ;  /* 0x0000000c0e0b7824 */ /* 0x000fe400078e02ff */
[----:B------:R-:W-:-:S05]  /*1010*/  IMAD.WIDE.U32 R6, R12, 0xc, R6 ;  /* 0x0000000c0c067825 */ /* 0x000fca00078e0006 */
[----:B------:R-:W-:-:S05]  /*1020*/  IADD3 R7, PT, PT, R7, R11, RZ ;  /* 0x0000000b07077210 */ /* 0x000fca0007ffe0ff */
[----:B------:R-:W2:Y:S04]  /*1030*/  LDG.E R0, desc[UR8][R6.64+0x4] ;  /* 0x0000040806007981 */ /* 0x000ea8000c1e1900 */
[----:B------:R-:W3:Y:S01]  /*1040*/  LDG.E R12, desc[UR8][R6.64+0x8] ;  /* 0x00000808060c7981 */ /* 0x000ee2000c1e1900 */
[----:B------:R-:W-:-:S04]  /*1050*/  ISETP.NE.U32.AND P0, PT, R21, 0x1, PT ;  /* 0x000000011500780c */ /* 0x000fc80003f05070 */
[----:B------:R-:W-:Y:S01]  /*1060*/  ISETP.NE.AND.EX P0, PT, RZ, RZ, PT, P0 ;  /* 0x000000ffff00720c */ /* 0x000fe20003f05300 */
[----:B--2---:R-:W-:Y:S01]  /*1070*/  FADD R17, R17, R0 ;  /* 0x0000000011117221 */ /* 0x004fe20000000000 */
[----:B---3--:R-:W-:-:S11]  /*1080*/  FADD R15, R15, R12 ;  /* 0x0000000c0f0f7221 */ /* 0x008fd60000000000 */
[----:B------:R-:W-:Y:S05]  /*1090*/  @!P0 BRA `(.L_x_114) ;  /* 0x0000000000288947 */ /* 0x000fea0003800000 */
[----:B------:R-:W-:Y:S01]  /*10a0*/  ISETP.NE.U32.AND P0, PT, R21, 0x2, PT ;  /* 0x000000021500780c */ /* 0x000fe20003f05070 */
[----:B------:R-:W2:Y:S03]  /*10b0*/  LDG.E R0, desc[UR8][R6.64+0x10] ;  /* 0x0000100806007981 */ /* 0x000ea6000c1e1900 */
[----:B------:R-:W-:Y:S01]  /*10c0*/  ISETP.NE.AND.EX P0, PT, RZ, RZ, PT, P0 ;  /* 0x000000ffff00720c */ /* 0x000fe20003f05300 */
[----:B------:R-:W3:-:S12]  /*10d0*/  LDG.E R12, desc[UR8][R6.64+0x14] ;  /* 0x00001408060c7981 */ /* 0x000ed8000c1e1900 */
[----:B------:R-:W4:Y:S04]  /*10e0*/  @P0 LDG.E R14, desc[UR8][R6.64+0x1c] ;  /* 0x00001c08060e0981 */ /* 0x000f28000c1e1900 */
[----:B------:R-:W5:Y:S01]  /*10f0*/  @P0 LDG.E R16, desc[UR8][R6.64+0x20] ;  /* 0x0000200806100981 */ /* 0x000f62000c1e1900 */
[----:B--2---:R-:W-:Y:S01]  /*1100*/  FADD R17, R17, R0 ;  /* 0x0000000011117221 */ /* 0x004fe20000000000 */
[----:B---3--:R-:W-:-:S03]  /*1110*/  FADD R15, R15, R12 ;  /* 0x0000000c0f0f7221 */ /* 0x008fc60000000000 */
[----:B----4-:R-:W-:Y:S01]  /*1120*/  @P0 FADD R17, R17, R14 ;  /* 0x0000000e11110221 */ /* 0x010fe20000000000 */
[----:B-----5:R-:W-:-:S07]  /*1130*/  @P0 FADD R15, R15, R16 ;  /* 0x000000100f0f0221 */ /* 0x020fce0000000000 */
.L_x_114:
[----:B------:R-:W-:Y:S05]  /*1140*/  BSYNC.RECONVERGENT B3 ;  /* 0x0000000000037941 */ /* 0x000fea0003800200 */
.L_x_113:
[----:B------:R-:W-:Y:S01]  /*1150*/  IMAD.MOV.U32 R12, RZ, RZ, R4 ;  /* 0x000000ffff0c7224 */ /* 0x000fe200078e0004 */
[----:B------:R-:W0:Y:S01]  /*1160*/  I2F.U64 R3, R2 ;  /* 0x0000000200037312 */ /* 0x000e220000301000 */
[----:B------:R-:W1:Y:S04]  /*1170*/  LDCU.64 UR12, c[0x0][0x388] ;  /* 0x00007100ff0c77ac */ /* 0x000e680008000a00 */
[----:B------:R-:W2:Y:S01]  /*1180*/  LDG.E R12, desc[UR8][R12.64] ;  /* 0x000000080c0c7981 */ /* 0x000ea2000c1e1900 */
[----:B------:R-:W-:Y:S02]  /*1190*/  BSSY.RECONVERGENT B1, `(.L_x_124) ;  /* 0x0000011000017945 */ /* 0x000fe40003800200 */
[----:B0-----:R-:W0:Y:S08]  /*11a0*/  MUFU.RCP R0, R3 ;  /* 0x0000000300007308 */ /* 0x001e300000001000 */
[----:B------:R-:W3:Y:S01]  /*11b0*/  FCHK P0, R17, R3 ;  /* 0x0000000311007302 */ /* 0x000ee20000000000 */
[----:B0-----:R-:W-:-:S04]  /*11c0*/  FFMA R5, -R3, R0, 1 ;  /* 0x3f80000003057423 */ /* 0x001fc80000000100 */
[----:B------:R-:W-:-:S04]  /*11d0*/  FFMA R0, R0, R5, R0 ;  /* 0x0000000500007223 */ /* 0x000fc80000000000 */
[----:B------:R-:W-:-:S04]  /*11e0*/  FFMA R7, R0, R17, RZ ;  /* 0x0000001100077223 */ /* 0x000fc800000000ff */
[----:B------:R-:W-:-:S04]  /*11f0*/  FFMA R6, -R3, R7, R17 ;  /* 0x0000000703067223 */ /* 0x000fc80000000111 */
[----:B------:R-:W-:Y:S01]  /*1200*/  FFMA R7, R0, R6, R7 ;  /* 0x0000000600077223 */ /* 0x000fe20000000007 */
[----:B--2---:R-:W-:-:S04]  /*1210*/  IADD3 R11, P1, PT, R12, R9, RZ ;  /* 0x000000090c0b7210 */ /* 0x004fc80007f3e0ff */
[----:B------:R-:W-:Y:S02]  /*1220*/  LEA.HI.X.SX32 R14, R12, R10, 0x1, P1 ;  /* 0x0000000a0c0e7211 */ /* 0x000fe400008f0eff */
[----:B-1----:R-:W-:-:S04]  /*1230*/  LEA R4, P1, R11, UR12, 0x3 ;  /* 0x0000000c0b047c11 */ /* 0x002fc8000f8218ff */
[----:B------:R-:W-:Y:S01]  /*1240*/  LEA.HI.X R5, R11, UR13, R14, 0x3, P1 ;  /* 0x0000000d0b057c11 */ /* 0x000fe200088f1c0e */
[----:B---3--:R-:W-:Y:S08]  /*1250*/  @!P0 BRA `(.L_x_125) ;  /* 0x0000000000108947 */ /* 0x008ff00003800000 */
[----:B------:R-:W-:Y:S02]  /*1260*/  MOV R0, R17 ;  /* 0x0000001100007202 */ /* 0x000fe40000000f00 */
[----:B------:R-:W-:-:S07]  /*1270*/  MOV R12, 0x1290 ;  /* 0x00001290000c7802 */ /* 0x000fce0000000f00 */
[----:B------:R-:W-:Y:S05]  /*1280*/  CALL.REL.NOINC `($__internal_0_$__cuda_sm3x_div_rn_noftz_f32_slowpath) ;  /* 0x0000000400207944 */ /* 0x000fea0003c00000 */
[----:B------:R-:W-:-:S07]  /*1290*/  IMAD.MOV.U32 R7, RZ, RZ, R11 ;  /* 0x000000ffff077224 */ /* 0x000fce00078e000b */
.L_x_125:
[----:B------:R-:W-:Y:S05]  /*12a0*/  BSYNC.RECONVERGENT B1 ;  /* 0x0000000000017941 */ /* 0x000fea0003800200 */
.L_x_124:
[----:B------:R-:W0:Y:S01]  /*12b0*/  MUFU.RCP R0, R3 ;  /* 0x0000000300007308 */ /* 0x000e220000001000 */
[----:B------:R1:W-:Y:S01]  /*12c0*/  STG.E desc[UR8][R4.64], R7 ;  /* 0x0000000704007986 */ /* 0x0003e2000c101908 */
[----:B------:R-:W-:Y:S06]  /*12d0*/  BSSY.RECONVERGENT B1, `(.L_x_126) ;  /* 0x000000b000017945 */ /* 0x000fec0003800200 */
[----:B------:R-:W2:Y:S01]  /*12e0*/  FCHK P0, R15, R3 ;  /* 0x000000030f007302 */ /* 0x000ea20000000000 */
[----:B0-----:R-:W-:-:S04]  /*12f0*/  FFMA R11, -R3, R0, 1 ;  /* 0x3f800000030b7423 */ /* 0x001fc80000000100 */
[----:B------:R-:W-:-:S04]  /*1300*/  FFMA R0, R0, R11, R0 ;  /* 0x0000000b00007223 */ /* 0x000fc80000000000 */
[----:B------:R-:W-:-:S04]  /*1310*/  FFMA R2, R0, R15, RZ ;  /* 0x0000000f00027223 */ /* 0x000fc800000000ff */
[----:B------:R-:W-:-:S04]  /*1320*/  FFMA R11, -R3, R2, R15 ;  /* 0x00000002030b7223 */ /* 0x000fc8000000010f */
[----:B------:R-:W-:Y:S01]  /*1330*/  FFMA R11, R0, R11, R2 ;  /* 0x0000000b000b7223 */ /* 0x000fe20000000002 */
[----:B-12---:R-:W-:Y:S06]  /*1340*/  @!P0 BRA `(.L_x_127) ;  /* 0x00000000000c8947 */ /* 0x006fec0003800000 */
[----:B------:R-:W-:Y:S02]  /*1350*/  MOV R0, R15 ;  /* 0x0000000f00007202 */ /* 0x000fe40000000f00 */
[----:B------:R-:W-:-:S07]  /*1360*/  MOV R12, 0x1380 ;  /* 0x00001380000c7802 */ /* 0x000fce0000000f00 */
[----:B------:R-:W-:Y:S05]  /*1370*/  CALL.REL.NOINC `($__internal_0_$__cuda_sm3x_div_rn_noftz_f32_slowpath) ;  /* 0x0000000000e47944 */ /* 0x000fea0003c00000 */
.L_x_127:
[----:B------:R-:W-:Y:S05]  /*1380*/  BSYNC.RECONVERGENT B1 ;  /* 0x0000000000017941 */ /* 0x000fea0003800200 */
.L_x_126:
[----:B------:R-:W0:Y:S01]  /*1390*/  LDCU UR12, c[0x0][0x390] ;  /* 0x00007200ff0c77ac */ /* 0x000e220008000800 */
[----:B------:R-:W-:Y:S01]  /*13a0*/  IADD3 R9, P0, PT, R8, R9, RZ ;  /* 0x0000000908097210 */ /* 0x000fe20007f1e0ff */
[----:B------:R1:W-:Y:S04]  /*13b0*/  STG.E desc[UR8][R4.64+0x4], R11 ;  /* 0x0000040b04007986 */ /* 0x0003e8000c101908 */
[----:B------:R-:W-:Y:S01]  /*13c0*/  IMAD.X R10, RZ, RZ, R10, P0 ;  /* 0x000000ffff0a7224 */ /* 0x000fe200000e060a */
[----:B0-----:R-:W-:-:S04]  /*13d0*/  ISETP.GE.U32.AND P0, PT, R9, UR12, PT ;  /* 0x0000000c09007c0c */ /* 0x001fc8000bf06070 */
[----:B------:R-:W-:-:S13]  /*13e0*/  ISETP.GE.U32.AND.EX P0, PT, R10, UR10, PT, P0 ;  /* 0x0000000a0a007c0c */ /* 0x000fda000bf06100 */
[----:B-1----:R-:W-:Y:S05]  /*13f0*/  @!P0 BRA `(.L_x_128) ;  /* 0xffffffec00588947 */ /* 0x002fea000383ffff */
[----:B------:R-:W-:Y:S05]  /*1400*/  EXIT ;  /* 0x000000000000794d */ /* 0x000fea0003800000 */
.L_x_107:
[----:B------:R-:W0:Y:S01]  /*1410*/  LDC.64 R4, c[0x0][0x388] ;  /* 0x0000e200ff047b82 */ /* 0x000e220000000a00 */
[----:B------:R-:W1:Y:S01]  /*1420*/  I2F.U64 R3, UR6 ;  /* 0x0000000600037d12 */ /* 0x000e620008301000 */
[----:B------:R-:W2:Y:S01]  /*1430*/  LDCU UR4, c[0x0][0x394] ;  /* 0x00007280ff0477ac */ /* 0x000ea20008000800 */
[----:B------:R-:W3:Y:S02]  /*1440*/  LDCU UR5, c[0x0][0x390] ;  /* 0x00007200ff0577ac */ /* 0x000ee40008000800 */
.L_x_131:
[----:B------:R-:W-:-:S04]  /*1450*/  ISETP.NE.U32.AND P0, PT, R9, RZ, PT ;  /* 0x000000ff0900720c */ /* 0x000fc80003f05070 */
[----:B------:R-:W-:-:S13]  /*1460*/  ISETP.NE.AND.EX P0, PT, R10, RZ, PT, P0 ;  /* 0x000000ff0a00720c */ /* 0x000fda0003f05300 */
[----:B--234-:R-:W-:Y:S05]  /*1470*/  @P0 EXIT ;  /* 0x000000000000094d */ /* 0x01cfea0003800000 */
[----:B------:R-:W2:Y:S01]  /*1480*/  LDC.64 R6, c[0x0][0x380] ;  /* 0x0000e000ff067b82 */ /* 0x000ea20000000a00 */
[----:B------:R-:W-:-:S13]  /*1490*/  ISETP.NE.AND P2, PT, RZ, UR4, PT ;  /* 0x00000004ff007c0c */ /* 0x000fda000bf45270 */
[----:B--2---:R-:W2:Y:S04]  /*14a0*/  @P2 LDG.E R2, desc[UR8][R6.64+0x4] ;  /* 0x0000040806022981 */ /* 0x004ea8000c1e1900 */
[----:B------:R-:W3:Y:S04]  /*14b0*/  @P2 LDG.E R9, desc[UR8][R6.64+0x8] ;  /* 0x0000080806092981 */ /* 0x000ee8000c1e1900 */
[----:B------:R4:W0:Y:S01]  /*14c0*/  LDG.E R11, desc[UR8][R6.64] ;  /* 0x00000008060b7981 */ /* 0x000822000c1e1900 */
[----:B-1----:R-:W1:Y:S01]  /*14d0*/  MUFU.RCP R0, R3 ;  /* 0x0000000300007308 */ /* 0x002e620000001000 */
[----:B------:R-:W-:Y:S01]  /*14e0*/  HFMA2 R10, -RZ, RZ, 0, 0 ;  /* 0x00000000ff0a7431 */ /* 0x000fe200000001ff */
[----:B------:R-:W-:-:S04]  /*14f0*/  ISETP.GE.U32.AND P0, PT, R8, UR5, PT ;  /* 0x0000000508007c0c */ /* 0x000fc8000bf06070 */
[----:B------:R-:W-:Y:S01]  /*1500*/  ISETP.GE.U32.AND.EX P0, PT, RZ, UR10, PT, P0 ;  /* 0x0000000aff007c0c */ /* 0x000fe2000bf06100 */
[----:B-1----:R-:W-:-:S04]  /*1510*/  FFMA R13, -R3, R0, 1 ;  /* 0x3f800000030d7423 */ /* 0x002fc80000000100 */
[----:B------:R-:W-:Y:S01]  /*1520*/  FFMA R0, R0, R13, R0 ;  /* 0x0000000d00007223 */ /* 0x000fe20000000000 */
[----:B--2---:R-:W-:Y:S01]  /*1530*/  @P2 FADD R10, RZ, R2 ;  /* 0x00000002ff0a2221 */ /* 0x004fe20000000000 */
[----:B------:R-:W-:-:S03]  /*1540*/  IMAD.MOV.U32 R2, RZ, RZ, RZ ;  /* 0x000000ffff027224 */ /* 0x000fc600078e00ff */
[----:B------:R-:W1:Y:S01]  /*1550*/  FCHK P1, R10, R3 ;  /* 0x000000030a007302 */ /* 0x000e620000020000 */
[----:B------:R-:W-:Y:S01]  /*1560*/  FFMA R13, R0, R10, RZ ;  /* 0x0000000a000d7223 */ /* 0x000fe200000000ff */
[----:B---3--:R-:W-:-:S03]  /*1570*/  @P2 FADD R2, RZ, R9 ;  /* 0x00000009ff022221 */ /* 0x008fc60000000000 */
[----:B----4-:R-:W-:-:S04]  /*1580*/  FFMA R6, -R3, R13, R10 ;  /* 0x0000000d03067223 */ /* 0x010fc8000000010a */
[----:B------:R-:W-:Y:S01]  /*1590*/  FFMA R13, R0, R6, R13 ;  /* 0x00000006000d7223 */ /* 0x000fe2000000000d */
[----:B0-----:R-:W-:Y:S01]  /*15a0*/  IMAD.WIDE R6, R11, 0x8, R4 ;  /* 0x000000080b067825 */ /* 0x001fe200078e0204 */
[----:B-1----:R-:W-:Y:S06]  /*15b0*/  @!P1 BRA `(.L_x_129) ;  /* 0x0000000000109947 */ /* 0x002fec0003800000 */
[----:B------:R-:W-:Y:S02]  /*15c0*/  MOV R0, R10 ;  /* 0x0000000a00007202 */ /* 0x000fe40000000f00 */
[----:B------:R-:W-:-:S07]  /*15d0*/  MOV R12, 0x15f0 ;  /* 0x000015f0000c7802 */ /* 0x000fce0000000f00 */
[----:B------:R-:W-:Y:S05]  /*15e0*/  CALL.REL.NOINC `($__internal_0_$__cuda_sm3x_div_rn_noftz_f32_slowpath) ;  /* 0x0000000000487944 */ /* 0x000fea0003c00000 */
[----:B------:R-:W-:-:S07]  /*15f0*/  IMAD.MOV.U32 R13, RZ, RZ, R11 ;  /* 0x000000ffff0d7224 */ /* 0x000fce00078e000b */
.L_x_129:
[----:B------:R-:W0:Y:S01]  /*1600*/  MUFU.RCP R0, R3 ;  /* 0x0000000300007308 */ /* 0x000e220000001000 */
[----:B------:R1:W-:Y:S07]  /*1610*/  STG.E desc[UR8][R6.64], R13 ;  /* 0x0000000d06007986 */ /* 0x0003ee000c101908 */
        /* <DEDUP_REMOVED lines=10> */
.L_x_130:
[----:B------:R4:W-:Y:S01]  /*16c0*/  STG.E desc[UR8][R6.64+0x4], R11 ;  /* 0x0000040b06007986 */ /* 0x0009e2000c101908 */
[----:B------:R-:W-:Y:S02]  /*16d0*/  HFMA2 R10, -RZ, RZ, 0, 0 ;  /* 0x00000000ff0a7431 */ /* 0x000fe400000001ff */
[----:B------:R-:W-:Y:S01]  /*16e0*/  IMAD.MOV.U32 R9, RZ, RZ, R8 ;  /* 0x000000ffff097224 */ /* 0x000fe200078e0008 */
[----:B------:R-:W-:Y:S06]  /*16f0*/  @!P0 BRA `(.L_x_131) ;  /* 0xfffffffc00548947 */ /* 0x000fec000383ffff */
[----:B------:R-:W-:Y:S05]  /*1700*/  EXIT ;  /* 0x000000000000794d */ /* 0x000fea0003800000 */
        .weak           $__internal_0_$__cuda_sm3x_div_rn_noftz_f32_slowpath
        .type           $__internal_0_$__cuda_sm3x_div_rn_noftz_f32_slowpath,@function
        .size           $__internal_0_$__cuda_sm3x_div_rn_noftz_f32_slowpath,(.L_x_153 - $__internal_0_$__cuda_sm3x_div_rn_noftz_f32_slowpath)
$__internal_0_$__cuda_sm3x_div_rn_noftz_f32_slowpath:
[--C-:B------:R-:W-:Y:S01]  /*1710*/  SHF.R.U32.HI R11, RZ, 0x17, R3.reuse ;  /* 0x00000017ff0b7819 */ /* 0x100fe20000011603 */
[----:B------:R-:W-:Y:S01]  /*1720*/  BSSY.RECONVERGENT B2, `(.L_x_132) ;  /* 0x0000063000027945 */ /* 0x000fe20003800200 */
[----:B------:R-:W-:Y:S01]  /*1730*/  SHF.R.U32.HI R13, RZ, 0x17, R0 ;  /* 0x00000017ff0d7819 */ /* 0x000fe20000011600 */
[----:B------:R-:W-:Y:S01]  /*1740*/  IMAD.MOV.U32 R17, RZ, RZ, R3 ;  /* 0x000000ffff117224 */ /* 0x000fe200078e0003 */
[----:B------:R-:W-:Y:S02]  /*1750*/  LOP3.LUT R11, R11, 0xff, RZ, 0xc0, !PT ;  /* 0x000000ff0b0b7812 */ /* 0x000fe400078ec0ff */
[----:B------:R-:W-:-:S03]  /*1760*/  LOP3.LUT R16, R13, 0xff, RZ, 0xc0, !PT ;  /* 0x000000ff0d107812 */ /* 0x000fc600078ec0ff */
[----:B------:R-:W-:Y:S01]  /*1770*/  VIADD R18, R11, 0xffffffff ;  /* 0xffffffff0b127836 */ /* 0x000fe20000000000 */
[----:B------:R-:W-:-:S04]  /*1780*/  IADD3 R14, PT, PT, R16, -0x1, RZ ;  /* 0xffffffff100e7810 */ /* 0x000fc80007ffe0ff */
[----:B------:R-:W-:-:S04]  /*1790*/  ISETP.GT.U32.AND P1, PT, R18, 0xfd, PT ;  /* 0x000000fd1200780c */ /* 0x000fc80003f24070 */
[----:B------:R-:W-:-:S13]  /*17a0*/  ISETP.GT.U32.OR P1, PT, R14, 0xfd, P1 ;  /* 0x000000fd0e00780c */ /* 0x000fda0000f24470 */
[----:B------:R-:W-:Y:S01]  /*17b0*/  @!P1 MOV R13, RZ ;  /* 0x000000ff000d9202 */ /* 0x000fe20000000f00 */
[----:B------:R-:W-:Y:S06]  /*17c0*/  @!P1 BRA `(.L_x_133) ;  /* 0x00000000005c9947 */ /* 0x000fec0003800000 */
[----:B------:R-:W-:Y:S02]  /*17d0*/  FSETP.GTU.FTZ.AND P1, PT, |R0|, +INF , PT ;  /* 0x7f8000000000780b */ /* 0x000fe40003f3c200 */
[----:B------:R-:W-:-:S04]  /*17e0*/  FSETP.GTU.FTZ.AND P2, PT, |R3|, +INF , PT ;  /* 0x7f8000000300780b */ /* 0x000fc80003f5c200 */
[----:B------:R-:W-:-:S13]  /*17f0*/  PLOP3.LUT P1, PT, P1, P2, PT, 0xf8, 0x8f ;  /* 0x00000000008f781c */ /* 0x000fda0000f25f70 */
[----:B------:R-:W-:Y:S05]  /*1800*/  @P1 BRA `(.L_x_134) ;  /* 0x00000004004c1947 */ /* 0x000fea0003800000 */
[----:B------:R-:W-:-:S13]  /*1810*/  LOP3.LUT P1, RZ, R17, 0x7fffffff, R0, 0xc8, !PT ;  /* 0x7fffffff11ff7812 */ /* 0x000fda000782c800 */
[----:B------:R-:W-:Y:S05]  /*1820*/  @!P1 BRA `(.L_x_135) ;  /* 0x00000004003c9947 */ /* 0x000fea0003800000 */
[C---:B------:R-:W-:Y:S02]  /*1830*/  FSETP.NEU.FTZ.AND P3, PT, |R0|.reuse, +INF , PT ;  /* 0x7f8000000000780b */ /* 0x040fe40003f7d200 */
[----:B------:R-:W-:Y:S02]  /*1840*/  FSETP.NEU.FTZ.AND P2, PT, |R3|, +INF , PT ;  /* 0x7f8000000300780b */ /* 0x000fe40003f5d200 */
[----:B------:R-:W-:-:S11]  /*1850*/  FSETP.NEU.FTZ.AND P1, PT, |R0|, +INF , PT ;  /* 0x7f8000000000780b */ /* 0x000fd60003f3d200 */
[----:B------:R-:W-:Y:S05]  /*1860*/  @!P2 BRA !P3, `(.L_x_135) ;  /* 0x00000004002ca947 */ /* 0x000fea0005800000 */
[----:B------:R-:W-:-:S04]  /*1870*/  LOP3.LUT P3, RZ, R0, 0x7fffffff, RZ, 0xc0, !PT ;  /* 0x7fffffff00ff7812 */ /* 0x000fc8000786c0ff */
[----:B------:R-:W-:-:S13]  /*1880*/  PLOP3.LUT P2, PT, P2, P3, PT, 0x2f, 0xf2 ;  /* 0x0000000000f2781c */ /* 0x000fda0001746577 */
[----:B------:R-:W-:Y:S05]  /*1890*/  @P2 BRA `(.L_x_136) ;  /* 0x0000000400182947 */ /* 0x000fea0003800000 */
[----:B------:R-:W-:-:S04]  /*18a0*/  LOP3.LUT P2, RZ, R17, 0x7fffffff, RZ, 0xc0, !PT ;  /* 0x7fffffff11ff7812 */ /* 0x000fc8000784c0ff */
[----:B------:R-:W-:-:S13]  /*18b0*/  PLOP3.LUT P1, PT, P1, P2, PT, 0x2f, 0xf2 ;  /* 0x0000000000f2781c */ /* 0x000fda0000f24577 */
[----:B------:R-:W-:Y:S05]  /*18c0*/  @P1 BRA `(.L_x_137) ;  /* 0x0000000400001947 */ /* 0x000fea0003800000 */
[----:B------:R-:W-:Y:S02]  /*18d0*/  ISETP.GE.AND P1, PT, R14, RZ, PT ;  /* 0x000000ff0e00720c */ /* 0x000fe40003f26270 */
[----:B------:R-:W-:-:S11]  /*18e0*/  ISETP.GE.AND P2, PT, R18, RZ, PT ;  /* 0x000000ff1200720c */ /* 0x000fd60003f46270 */
[----:B------:R-:W-:Y:S01]  /*18f0*/  @P1 IMAD.MOV.U32 R13, RZ, RZ, RZ ;  /* 0x000000ffff0d1224 */ /* 0x000fe200078e00ff */
[----:B------:R-:W-:Y:S01]  /*1900*/  @!P1 MOV R13, 0xffffffc0 ;  /* 0xffffffc0000d9802 */ /* 0x000fe20000000f00 */
[----:B------:R-:W-:Y:S01]  /*1910*/  @!P1 FFMA R0, R0, 1.84467440737095516160e+19, RZ ;  /* 0x5f80000000009823 */ /* 0x000fe200000000ff */
[----:B------:R-:W-:-:S03]  /*1920*/  @!P2 FFMA R17, R3, 1.84467440737095516160e+19, RZ ;  /* 0x5f8000000311a823 */ /* 0x000fc600000000ff */
[----:B------:R-:W-:-:S07]  /*1930*/  @!P2 VIADD R13, R13, 0x40 ;  /* 0x000000400d0da836 */ /* 0x000fce0000000000 */
.L_x_133:
[----:B------:R-:W-:Y:S01]  /*1940*/  LEA R14, R11, 0xc0800000, 0x17 ;  /* 0xc08000000b0e7811 */ /* 0x000fe200078eb8ff */
[----:B------:R-:W-:Y:S01]  /*1950*/  VIADD R16, R16, 0xffffff81 ;  /* 0xffffff8110107836 */ /* 0x000fe20000000000 */
[----:B------:R-:W-:Y:S02]  /*1960*/  BSSY.RECONVERGENT B3, `(.L_x_138) ;  /* 0x0000035000037945 */ /* 0x000fe40003800200 */
[----:B------:R-:W-:Y:S01]  /*1970*/  IADD3 R18, PT, PT, -R14, R17, RZ ;  /* 0x000000110e127210 */ /* 0x000fe20007ffe1ff */
[C---:B------:R-:W-:Y:S01]  /*1980*/  IMAD R0, R16.reuse, -0x800000, R0 ;  /* 0xff80000010007824 */ /* 0x040fe200078e0200 */
[----:B------:R-:W-:Y:S02]  /*1990*/  IADD3 R16, PT, PT, R16, 0x7f, -R11 ;  /* 0x0000007f10107810 */ /* 0x000fe40007ffe80b */
[----:B------:R-:W0:Y:S01]  /*19a0*/  MUFU.RCP R17, R18 ;  /* 0x0000001200117308 */ /* 0x000e220000001000 */
[----:B------:R-:W-:Y:S01]  /*19b0*/  FADD.FTZ R19, -R18, -RZ ;  /* 0x800000ff12137221 */ /* 0x000fe20000010100 */
[----:B------:R-:W-:-:S03]  /*19c0*/  IADD3 R16, PT, PT, R16, R13, RZ ;  /* 0x0000000d10107210 */ /* 0x000fc60007ffe0ff */
[----:B0-----:R-:W-:-:S04]  /*19d0*/  FFMA R14, R17, R19, 1 ;  /* 0x3f800000110e7423 */ /* 0x001fc80000000013 */
[----:B------:R-:W-:-:S04]  /*19e0*/  FFMA R17, R17, R14, R17 ;  /* 0x0000000e11117223 */ /* 0x000fc80000000011 */
[----:B------:R-:W-:-:S04]  /*19f0*/  FFMA R14, R0, R17, RZ ;  /* 0x00000011000e7223 */ /* 0x000fc800000000ff */
[----:B------:R-:W-:-:S04]  /*1a00*/  FFMA R20, R19, R14, R0 ;  /* 0x0000000e13147223 */ /* 0x000fc80000000000 */
[----:B------:R-:W-:-:S04]  /*1a10*/  FFMA R14, R17, R20, R14 ;  /* 0x00000014110e7223 */ /* 0x000fc8000000000e */
[----:B------:R-:W-:-:S04]  /*1a20*/  FFMA R19, R19, R14, R0 ;  /* 0x0000000e13137223 */ /* 0x000fc80000000000 */
[----:B------:R-:W-:-:S05]  /*1a30*/  FFMA R0, R17, R19, R14 ;  /* 0x0000001311007223 */ /* 0x000fca000000000e */
[----:B------:R-:W-:-:S04]  /*1a40*/  SHF.R.U32.HI R11, RZ, 0x17, R0 ;  /* 0x00000017ff0b7819 */ /* 0x000fc80000011600 */
[----:B------:R-:W-:-:S05]  /*1a50*/  LOP3.LUT R11, R11, 0xff, RZ, 0xc0, !PT ;  /* 0x000000ff0b0b7812 */ /* 0x000fca00078ec0ff */
[----:B------:R-:W-:-:S05]  /*1a60*/  IMAD.IADD R18, R11, 0x1, R16 ;  /* 0x000000010b127824 */ /* 0x000fca00078e0210 */
[----:B------:R-:W-:-:S04]  /*1a70*/  IADD3 R11, PT, PT, R18, -0x1, RZ ;  /* 0xffffffff120b7810 */ /* 0x000fc80007ffe0ff */
[----:B------:R-:W-:-:S13]  /*1a80*/  ISETP.GE.U32.AND P1, PT, R11, 0xfe, PT ;  /* 0x000000fe0b00780c */ /* 0x000fda0003f26070 */
[----:B------:R-:W-:Y:S05]  /*1a90*/  @!P1 BRA `(.L_x_139) ;  /* 0x0000000000809947 */ /* 0x000fea0003800000 */
[----:B------:R-:W-:-:S13]  /*1aa0*/  ISETP.GT.AND P1, PT, R18, 0xfe, PT ;  /* 0x000000fe1200780c */ /* 0x000fda0003f24270 */
[----:B------:R-:W-:Y:S05]  /*1ab0*/  @P1 BRA `(.L_x_140) ;  /* 0x00000000006c1947 */ /* 0x000fea0003800000 */
[----:B------:R-:W-:-:S13]  /*1ac0*/  ISETP.GE.AND P1, PT, R18, 0x1, PT ;  /* 0x000000011200780c */ /* 0x000fda0003f26270 */
[----:B------:R-:W-:Y:S05]  /*1ad0*/  @P1 BRA `(.L_x_141) ;  /* 0x0000000000741947 */ /* 0x000fea0003800000 */
[----:B------:R-:W-:Y:S02]  /*1ae0*/  ISETP.GE.AND P1, PT, R18, -0x18, PT ;  /* 0xffffffe81200780c */ /* 0x000fe40003f26270 */
[----:B------:R-:W-:-:S11]  /*1af0*/  LOP3.LUT R0, R0, 0x80000000, RZ, 0xc0, !PT ;  /* 0x8000000000007812 */ /* 0x000fd600078ec0ff */
[----:B------:R-:W-:Y:S05]  /*1b00*/  @!P1 BRA `(.L_x_141) ;  /* 0x0000000000689947 */ /* 0x000fea0003800000 */
[-CC-:B------:R-:W-:Y:S01]  /*1b10*/  FFMA.RZ R11, R17, R19.reuse, R14.reuse ;  /* 0x00000013110b7223 */ /* 0x180fe2000000c00e */
[C---:B------:R-:W-:Y:S01]  /*1b20*/  VIADD R16, R18.reuse, 0x20 ;  /* 0x0000002012107836 */ /* 0x040fe20000000000 */
[C---:B------:R-:W-:Y:S02]  /*1b30*/  ISETP.NE.AND P3, PT, R18.reuse, RZ, PT ;  /* 0x000000ff1200720c */ /* 0x040fe40003f65270 */
[C---:B------:R-:W-:Y:S02]  /*1b40*/  ISETP.NE.AND P2, PT, R18.reuse, RZ, PT ;  /* 0x000000ff1200720c */ /* 0x040fe40003f45270 */
[----:B------:R-:W-:Y:S01]  /*1b50*/  LOP3.LUT R13, R11, 0x7fffff, RZ, 0xc0, !PT ;  /* 0x007fffff0b0d7812 */ /* 0x000fe200078ec0ff */
[CCC-:B------:R-:W-:Y:S01]  /*1b60*/  FFMA.RP R11, R17.reuse, R19.reuse, R14.reuse ;  /* 0x00000013110b7223 */ /* 0x1c0fe2000000800e */
[----:B------:R-:W-:Y:S01]  /*1b70*/  FFMA.RM R14, R17, R19, R14 ;  /* 0x00000013110e7223 */ /* 0x000fe2000000400e */
[----:B------:R-:W-:Y:S02]  /*1b80*/  IADD3 R17, PT, PT, -R18, RZ, RZ ;  /* 0x000000ff12117210 */ /* 0x000fe40007ffe1ff */
[----:B------:R-:W-:-:S02]  /*1b90*/  LOP3.LUT R13, R13, 0x800000, RZ, 0xfc, !PT ;  /* 0x008000000d0d7812 */ /* 0x000fc400078efcff */
[----:B------:R-:W-:Y:S02]  /*1ba0*/  FSETP.NEU.FTZ.AND P1, PT, R11, R14, PT ;  /* 0x0000000e0b00720b */ /* 0x000fe40003f3d000 */
[----:B------:R-:W-:Y:S02]  /*1bb0*/  SHF.L.U32 R16, R13, R16, RZ ;  /* 0x000000100d107219 */ /* 0x000fe400000006ff */
[----:B------:R-:W-:Y:S02]  /*1bc0*/  SEL R14, R17, RZ, P3 ;  /* 0x000000ff110e7207 */ /* 0x000fe40001800000 */
[----:B------:R-:W-:Y:S02]  /*1bd0*/  ISETP.NE.AND P2, PT, R16, RZ, P2 ;  /* 0x000000ff1000720c */ /* 0x000fe40001745270 */
[----:B------:R-:W-:Y:S02]  /*1be0*/  SHF.R.U32.HI R14, RZ, R14, R13 ;  /* 0x0000000eff0e7219 */ /* 0x000fe4000001160d */
[----:B------:R-:W-:-:S02]  /*1bf0*/  PLOP3.LUT P1, PT, P1, P2, PT, 0xf8, 0x8f ;  /* 0x00000000008f781c */ /* 0x000fc40000f25f70 */
[----:B------:R-:W-:Y:S02]  /*1c00*/  SHF.R.U32.HI R16, RZ, 0x1, R14 ;  /* 0x00000001ff107819 */ /* 0x000fe4000001160e */
[----:B------:R-:W-:-:S04]  /*1c10*/  SEL R11, RZ, 0x1, !P1 ;  /* 0x00000001ff0b7807 */ /* 0x000fc80004800000 */
[----:B------:R-:W-:-:S04]  /*1c20*/  LOP3.LUT R11, R11, 0x1, R16, 0xf8, !PT ;  /* 0x000000010b0b7812 */ /* 0x000fc800078ef810 */
[----:B------:R-:W-:-:S05]  /*1c30*/  LOP3.LUT R11, R11, R14, RZ, 0xc0, !PT ;  /* 0x0000000e0b0b7212 */ /* 0x000fca00078ec0ff */
[----:B------:R-:W-:-:S05]  /*1c40*/  IMAD.IADD R11, R16, 0x1, R11 ;  /* 0x00000001100b7824 */ /* 0x000fca00078e020b */
[----:B------:R-:W-:Y:S01]  /*1c50*/  LOP3.LUT R0, R11, R0, RZ, 0xfc, !PT ;  /* 0x000000000b007212 */ /* 0x000fe200078efcff */
[----:B------:R-:W-:Y:S06]  /*1c60*/  BRA `(.L_x_141) ;  /* 0x0000000000107947 */ /* 0x000fec0003800000 */
.L_x_140:
[----:B------:R-:W-:-:S04]  /*1c70*/  LOP3.LUT R0, R0, 0x80000000, RZ, 0xc0, !PT ;  /* 0x8000000000007812 */ /* 0x000fc800078ec0ff */
[----:B------:R-:W-:Y:S01]  /*1c80*/  LOP3.LUT R0, R0, 0x7f800000, RZ, 0xfc, !PT ;  /* 0x7f80000000007812 */ /* 0x000fe200078efcff */
[----:B------:R-:W-:Y:S06]  /*1c90*/  BRA `(.L_x_141) ;  /* 0x0000000000047947 */ /* 0x000fec0003800000 */
.L_x_139:
[----:B------:R-:W-:-:S07]  /*1ca0*/  LEA R0, R16, R0, 0x17 ;  /* 0x0000000010007211 */ /* 0x000fce00078eb8ff */
.L_x_141:
[----:B------:R-:W-:Y:S05]  /*1cb0*/  BSYNC.RECONVERGENT B3 ;  /* 0x0000000000037941 */ /* 0x000fea0003800200 */
.L_x_138:
[----:B------:R-:W-:Y:S05]  /*1cc0*/  BRA `(.L_x_142) ;  /* 0x0000000000207947 */ /* 0x000fea0003800000 */
.L_x_137:
[----:B------:R-:W-:-:S04]  /*1cd0*/  LOP3.LUT R0, R17, 0x80000000, R0, 0x48, !PT ;  /* 0x8000000011007812 */ /* 0x000fc800078e4800 */
[----:B------:R-:W-:Y:S01]  /*1ce0*/  LOP3.LUT R0, R0, 0x7f800000, RZ, 0xfc, !PT ;  /* 0x7f80000000007812 */ /* 0x000fe200078efcff */
[----:B------:R-:W-:Y:S06]  /*1cf0*/  BRA `(.L_x_142) ;  /* 0x0000000000147947 */ /* 0x000fec0003800000 */
.L_x_136:
[----:B------:R-:W-:Y:S01]  /*1d00*/  LOP3.LUT R0, R17, 0x80000000, R0, 0x48, !PT ;  /* 0x8000000011007812 */ /* 0x000fe200078e4800 */
[----:B------:R-:W-:Y:S06]  /*1d10*/  BRA `(.L_x_142) ;  /* 0x00000000000c7947 */ /* 0x000fec0003800000 */
.L_x_135:
[----:B------:R-:W0:Y:S01]  /*1d20*/  MUFU.RSQ R0, -QNAN ;  /* 0xffc0000000007908 */ /* 0x000e220000001400 */
[----:B------:R-:W-:Y:S05]  /*1d30*/  BRA `(.L_x_142) ;  /* 0x0000000000047947 */ /* 0x000fea0003800000 */
.L_x_134:
[----:B------:R-:W-:-:S07]  /*1d40*/  FADD.FTZ R0, R0, R3 ;  /* 0x0000000300007221 */ /* 0x000fce0000010000 */
.L_x_142:
[----:B------:R-:W-:Y:S05]  /*1d50*/  BSYNC.RECONVERGENT B2 ;  /* 0x0000000000027941 */ /* 0x000fea0003800200 */
.L_x_132:
[----:B------:R-:W-:Y:S02]  /*1d60*/  HFMA2 R13, -RZ, RZ, 0, 0 ;  /* 0x00000000ff0d7431 */ /* 0x000fe400000001ff */
[----:B0-----:R-:W-:Y:S02]  /*1d70*/  IMAD.MOV.U32 R11, RZ, RZ, R0 ;  /* 0x000000ffff0b7224 */ /* 0x001fe400078e0000 */
[----:B------:R-:W-:Y:S05]  /*1d80*/  RET.REL.NODEC R12 `(_Z13reducerKernelP9pair_typeP4Dataii) ;  /* 0xffffffe00c9c7950 */ /* 0x000fea0003c3ffff */
.L_x_143:
        /* <DEDUP_REMOVED lines=15> */
.L_x_153:


//--------------------- .text._Z9mapKernelPK4DataP9pair_typePS_ii --------------------------
	.section	.text._Z9mapKernelPK4DataP9pair_typePS_ii,"ax",@progbits
	.align	128
        .global         _Z9mapKernelPK4DataP9pair_typePS_ii
        .type           _Z9mapKernelPK4DataP9pair_typePS_ii,@function
        .size           _Z9mapKernelPK4DataP9pair_typePS_ii,(.L_x_162 - _Z9mapKernelPK4DataP9pair_typePS_ii)
        .other          _Z9mapKernelPK4DataP9pair_typePS_ii,@"STO_CUDA_ENTRY STV_DEFAULT"
_Z9mapKernelPK4DataP9pair_typePS_ii:
.text._Z9mapKernelPK4DataP9pair_typePS_ii:
        /* <DEDUP_REMOVED lines=13> */
[----:B------:R-:W1:Y:S01]  /*00d0*/  LDC.64 R8, c[0x0][0x388] ;  /* 0x0000e200ff087b82 */ /* 0x000e620000000a00 */
[----:B------:R-:W-:Y:S01]  /*00e0*/  HFMA2 R6, -RZ, RZ, 0, 0 ;  /* 0x00000000ff067431 */ /* 0x000fe200000001ff */
[----:B------:R-:W2:Y:S01]  /*00f0*/  LDCU.64 UR12, c[0x0][0x358] ;  /* 0x00006b00ff0c77ac */ /* 0x000ea20008000a00 */
[----:B------:R-:W3:Y:S01]  /*0100*/  LDCU.64 UR8, c[0x0][0x380] ;  /* 0x00007000ff0877ac */ /* 0x000ee20008000a00 */
[----:B0-----:R-:W-:-:S09]  /*0110*/  UISETP.GT.AND UP0, UPT, UR4, URZ, UPT ;  /* 0x000000ff0400728c */ /* 0x001fd2000bf04270 */
[----:B--23--:R-:W-:Y:S05]  /*0120*/  BRA.U UP0, `(.L_x_144) ;  /* 0x0000000100447547 */ /* 0x00cfea000b800000 */
.L_x_145:
[----:B------:R-:W-:Y:S01]  /*0130*/  IMAD R3, R6, 0xc, RZ ;  /* 0x0000000c06037824 */ /* 0x000fe200078e02ff */
[C---:B------:R-:W-:Y:S01]  /*0140*/  LEA R2, P0, R7.reuse, UR8, 0x3 ;  /* 0x0000000807027c11 */ /* 0x040fe2000f8018ff */
[----:B01----:R-:W-:Y:S01]  /*0150*/  IMAD.WIDE.U32 R4, R7, 0xc, R8 ;  /* 0x0000000c07047825 */ /* 0x003fe200078e0008 */
[----:B------:R-:W-:-:S03]  /*0160*/  MOV R15, 0xffffffff ;  /* 0xffffffff000f7802 */ /* 0x000fc60000000f00 */
[----:B------:R-:W-:Y:S01]  /*0170*/  IMAD.IADD R5, R5, 0x1, R3 ;  /* 0x0000000105057824 */ /* 0x000fe200078e0203 */
[----:B------:R-:W-:-:S04]  /*0180*/  LEA.HI.X R3, R7, UR9, R6, 0x3, P0 ;  /* 0x0000000907037c11 */ /* 0x000fc800080f1c06 */
[----:B------:R0:W-:Y:S04]  /*0190*/  STG.E desc[UR12][R4.64], R15 ;  /* 0x0000000f04007986 */ /* 0x0001e8000c10190c */
[----:B------:R-:W2:Y:S04]  /*01a0*/  LDG.E R11, desc[UR12][R2.64] ;  /* 0x0000000c020b7981 */ /* 0x000ea8000c1e1900 */
[----:B------:R-:W3:Y:S01]  /*01b0*/  LDG.E R13, desc[UR12][R2.64+0x4] ;  /* 0x0000040c020d7981 */ /* 0x000ee2000c1e1900 */
[----:B------:R-:W-:-:S05]  /*01c0*/  IADD3 R7, P0, PT, R0, R7, RZ ;  /* 0x0000000700077210 */ /* 0x000fca0007f1e0ff */
[----:B------:R-:W-:Y:S01]  /*01d0*/  IMAD.X R6, RZ, RZ, R6, P0 ;  /* 0x000000ffff067224 */ /* 0x000fe200000e0606 */
[----:B------:R-:W-:-:S04]  /*01e0*/  ISETP.GE.U32.AND P0, PT, R7, UR6, PT ;  /* 0x0000000607007c0c */ /* 0x000fc8000bf06070 */
[----:B------:R-:W-:Y:S01]  /*01f0*/  ISETP.GE.U32.AND.EX P0, PT, R6, UR11, PT, P0 ;  /* 0x0000000b06007c0c */ /* 0x000fe2000bf06100 */
[----:B--2---:R0:W-:Y:S04]  /*0200*/  STG.E desc[UR12][R4.64+0x4], R11 ;  /* 0x0000040b04007986 */ /* 0x0041e8000c10190c */
[----:B---3--:R0:W-:Y:S08]  /*0210*/  STG.E desc[UR12][R4.64+0x8], R13 ;  /* 0x0000080d04007986 */ /* 0x0081f0000c10190c */
[----:B------:R-:W-:Y:S05]  /*0220*/  @!P0 BRA `(.L_x_145) ;  /* 0xfffffffc00c08947 */ /* 0x000fea000383ffff */
[----:B------:R-:W-:Y:S05]  /*0230*/  EXIT ;  /* 0x000000000000794d */ /* 0x000fea0003800000 */
.L_x_144:
[----:B------:R-:W0:Y:S01]  /*0240*/  LDCU.64 UR6, c[0x0][0x390] ;  /* 0x00007200ff0677ac */ /* 0x000e220008000a00 */
[----:B------:R-:W-:Y:S02]  /*0250*/  ULOP3.LUT UR8, UR4, 0x7, URZ, 0xc0, !UPT ;  /* 0x0000000704087892 */ /* 0x000fe4000f8ec0ff */
[----:B------:R-:W-:Y:S02]  /*0260*/  ULOP3.LUT UR10, UR4, 0x3, URZ, 0xc0, !UPT ;  /* 0x00000003040a7892 */ /* 0x000fe4000f8ec0ff */
[----:B------:R-:W-:Y:S02]  /*0270*/  UIADD3 UR9, UPT, UPT, UR8, -0x1, URZ ;  /* 0xffffffff08097890 */ /* 0x000fe4000fffe0ff */
[----:B------:R-:W-:Y:S02]  /*0280*/  ULOP3.LUT UR4, UR4, 0x7ffffff8, URZ, 0xc0, !UPT ;  /* 0x7ffffff804047892 */ /* 0x000fe4000f8ec0ff */
[----:B0-----:R-:W-:-:S04]  /*0290*/  UIADD3 UR5, UP0, UPT, UR6, 0x20, URZ ;  /* 0x0000002006057890 */ /* 0x001fc8000ff1e0ff */
[----:B------:R-:W-:Y:S02]  /*02a0*/  UIADD3.X UR6, UPT, UPT, URZ, UR7, URZ, UP0, !UPT ;  /* 0x00000007ff067290 */ /* 0x000fe400087fe4ff */
[----:B------:R-:W-:-:S11]  /*02b0*/  UISETP.GE.U32.AND UP0, UPT, UR9, 0x3, UPT ;  /* 0x000000030900788c */ /* 0x000fd6000bf06070 */
.L_x_151:
[----:B0-----:R-:W0:Y:S01]  /*02c0*/  LDC R27, c[0x0][0x398] ;  /* 0x0000e600ff1b7b82 */ /* 0x001e220000000800 */
[----:B------:R-:W2:Y:S01]  /*02d0*/  LDCU.64 UR14, c[0x0][0x380] ;  /* 0x00007000ff0e77ac */ /* 0x000ea20008000a00 */
[----:B------:R-:W-:Y:S01]  /*02e0*/  HFMA2 R4, -RZ, RZ, 0, 0 ;  /* 0x00000000ff047431 */ /* 0x000fe200000001ff */
[----:B------:R-:W-:Y:S01]  /*02f0*/  MOV R16, 0x7f7fffff ;  /* 0x7f7fffff00107802 */ /* 0x000fe20000000f00 */
[----:B------:R-:W-:Y:S01]  /*0300*/  IMAD.MOV.U32 R11, RZ, RZ, -0x1 ;  /* 0xffffffffff0b7424 */ /* 0x000fe200078e00ff */
[----:B--2---:R-:W-:-:S04]  /*0310*/  LEA R2, P1, R7, UR14, 0x3 ;  /* 0x0000000e07027c11 */ /* 0x004fc8000f8218ff */
[----:B------:R-:W-:Y:S02]  /*0320*/  LEA.HI.X R3, R7, UR15, R6, 0x3, P1 ;  /* 0x0000000f07037c11 */ /* 0x000fe400088f1c06 */
[----:B0-----:R-:W-:-:S13]  /*0330*/  ISETP.GE.U32.AND P0, PT, R27, 0x8, PT ;  /* 0x000000081b00780c */ /* 0x001fda0003f06070 */
[----:B------:R-:W-:Y:S05]  /*0340*/  @!P0 BRA `(.L_x_146) ;  /* 0x0000000400f48947 */ /* 0x000fea0003800000 */
[----:B-1----:R0:W5:Y:S04]  /*0350*/  LDG.E R9, desc[UR12][R2.64] ;  /* 0x0000000c02097981 */ /* 0x002168000c1e1900 */
[----:B------:R0:W5:Y:S01]  /*0360*/  LDG.E R10, desc[UR12][R2.64+0x4] ;  /* 0x0000040c020a7981 */ /* 0x000162000c1e1900 */
[----:B------:R-:W-:Y:S01]  /*0370*/  IMAD.MOV.U32 R16, RZ, RZ, 0x7f7fffff ;  /* 0x7f7fffffff107424 */ /* 0x000fe200078e00ff */
[----:B------:R-:W-:Y:S01]  /*0380*/  MOV R11, 0xffffffff ;  /* 0xffffffff000b7802 */ /* 0x000fe20000000f00 */
[----:B------:R-:W-:Y:S01]  /*0390*/  IMAD.MOV.U32 R8, RZ, RZ, RZ ;  /* 0x000000ffff087224 */ /* 0x000fe200078e00ff */
[----:B------:R-:W-:Y:S01]  /*03a0*/  MOV R4, UR5 ;  /* 0x0000000500047c02 */ /* 0x000fe20008000f00 */
[----:B------:R-:W-:-:S07]  /*03b0*/  IMAD.U32 R5, RZ, RZ, UR6 ;  /* 0x00000006ff057e24 */ /* 0x000fce000f8e00ff */
.L_x_147:
[----:B------:R-:W2:Y:S04]  /*03c0*/  LDG.E R13, desc[UR12][R4.64+-0x1c] ;  /* 0xffffe40c040d7981 */ /* 0x000ea8000c1e1900 */
[----:B------:R-:W3:Y:S04]  /*03d0*/  LDG.E R12, desc[UR12][R4.64+-0x20] ;  /* 0xffffe00c040c7981 */ /* 0x000ee8000c1e1900 */
[----:B------:R-:W4:Y:S04]  /*03e0*/  LDG.E R22, desc[UR12][R4.64+-0x18] ;  /* 0xffffe80c04167981 */ /* 0x000f28000c1e1900 */
[----:B------:R-:W4:Y:S04]  /*03f0*/  LDG.E R17, desc[UR12][R4.64+-0x14] ;  /* 0xffffec0c04117981 */ /* 0x000f28000c1e1900 */
[----:B------:R-:W4:Y:S04]  /*0400*/  LDG.E R20, desc[UR12][R4.64+-0x10] ;  /* 0xfffff00c04147981 */ /* 0x000f28000c1e1900 */
[----:B------:R-:W4:Y:S04]  /*0410*/  LDG.E R23, desc[UR12][R4.64+-0xc] ;  /* 0xfffff40c04177981 */ /* 0x000f28000c1e1900 */
[----:B------:R-:W4:Y:S04]  /*0420*/  LDG.E R24, desc[UR12][R4.64+-0x8] ;  /* 0xfffff80c04187981 */ /* 0x000f28000c1e1900 */
[----:B------:R-:W4:Y:S04]  /*0430*/  LDG.E R25, desc[UR12][R4.64+-0x4] ;  /* 0xfffffc0c04197981 */ /* 0x000f28000c1e1900 */
[----:B------:R-:W4:Y:S01]  /*0440*/  LDG.E R26, desc[UR12][R4.64] ;  /* 0x0000000c041a7981 */ /* 0x000f22000c1e1900 */
[----:B--2--5:R-:W-:-:S03]  /*0450*/  FADD R15, R10, -R13 ;  /* 0x8000000d0a0f7221 */ /* 0x024fc60000000000 */
[----:B------:R-:W2:Y:S01]  /*0460*/  LDG.E R13, desc[UR12][R4.64+0x4] ;  /* 0x0000040c040d7981 */ /* 0x000ea2000c1e1900 */
[C---:B---3--:R-:W-:Y:S02]  /*0470*/  FADD R12, R9.reuse, -R12 ;  /* 0x8000000c090c7221 */ /* 0x048fe40000000000 */
[----:B------:R-:W1:Y:S08]  /*0480*/  F2I.TRUNC.NTZ R15, R15 ;  /* 0x0000000f000f7305 */ /* 0x000e70000020f100 */
[----:B------:R-:W3:Y:S01]  /*0490*/  F2I.TRUNC.NTZ R12, R12 ;  /* 0x0000000c000c7305 */ /* 0x000ee2000020f100 */
[----:B----4-:R-:W-:Y:S01]  /*04a0*/  FADD R22, R9, -R22 ;  /* 0x8000001609167221 */ /* 0x010fe20000000000 */
[----:B-1----:R-:W-:-:S02]  /*04b0*/  IMAD R18, R15, R15, RZ ;  /* 0x0000000f0f127224 */ /* 0x002fc400078e02ff */
[----:B------:R-:W-:Y:S01]  /*04c0*/  FADD R21, R10, -R17 ;  /* 0x800000110a157221 */ /* 0x000fe20000000000 */
[----:B------:R-:W4:Y:S02]  /*04d0*/  LDG.E R15, desc[UR12][R4.64+0xc] ;  /* 0x00000c0c040f7981 */ /* 0x000f24000c1e1900 */
[----:B------:R-:W-:Y:S02]  /*04e0*/  I2FP.F32.U32 R19, R18 ;  /* 0x0000001200137245 */ /* 0x000fe40000201000 */
[----:B------:R-:W4:Y:S01]  /*04f0*/  LDG.E R17, desc[UR12][R4.64+0x14] ;  /* 0x0000140c04117981 */ /* 0x000f22000c1e1900 */
[----:B------:R-:W1:Y:S01]  /*0500*/  F2I.TRUNC.NTZ R18, R22 ;  /* 0x0000001600127305 */ /* 0x000e62000020f100 */
[----:B---3--:R-:W-:Y:S02]  /*0510*/  IMAD R14, R12, R12, RZ ;  /* 0x0000000c0c0e7224 */ /* 0x008fe400078e02ff */
[----:B------:R-:W3:Y:S03]  /*0520*/  LDG.E R12, desc[UR12][R4.64+0x8] ;  /* 0x0000080c040c7981 */ /* 0x000ee6000c1e1900 */
[----:B------:R-:W-:-:S02]  /*0530*/  I2FP.F32.U32 R14, R14 ;  /* 0x0000000e000e7245 */ /* 0x000fc40000201000 */
[----:B------:R-:W0:Y:S03]  /*0540*/  F2I.TRUNC.NTZ R21, R21 ;  /* 0x0000001500157305 */ /* 0x000e26000020f100 */
[----:B------:R-:W-:Y:S02]  /*0550*/  FADD R19, R14, R19 ;  /* 0x000000130e137221 */ /* 0x000fe40000000000 */
[----:B------:R-:W3:Y:S01]  /*0560*/  LDG.E R14, desc[UR12][R4.64+0x10] ;  /* 0x0000100c040e7981 */ /* 0x000ee2000c1e1900 */
[----:B-1----:R-:W-:Y:S02]  /*0570*/  IMAD R18, R18, R18, RZ ;  /* 0x0000001212127224 */ /* 0x002fe400078e02ff */
[----:B------:R-:W-:-:S04]  /*0580*/  FSETP.GEU.AND P4, PT, R19, R16, PT ;  /* 0x000000101300720b */ /* 0x000fc80003f8e000 */
[----:B------:R-:W-:Y:S02]  /*0590*/  FSEL R16, R19, R16, !P4 ;  /* 0x0000001013107208 */ /* 0x000fe40006000000 */
[----:B------:R-:W-:Y:S02]  /*05a0*/  I2FP.F32.U32 R19, R18 ;  /* 0x0000001200137245 */ /* 0x000fe40000201000 */
[----:B------:R-:W3:Y:S01]  /*05b0*/  LDG.E R18, desc[UR12][R4.64+0x18] ;  /* 0x0000180c04127981 */ /* 0x000ee2000c1e1900 */
[----:B0-----:R-:W-:-:S03]  /*05c0*/  IMAD R28, R21, R21, RZ ;  /* 0x00000015151c7224 */ /* 0x001fc600078e02ff */
[----:B------:R-:W3:Y:S01]  /*05d0*/  LDG.E R21, desc[UR12][R4.64+0x1c] ;  /* 0x00001c0c04157981 */ /* 0x000ee2000c1e1900 */
[C---:B------:R-:W-:Y:S01]  /*05e0*/  FADD R20, R9.reuse, -R20 ;  /* 0x8000001409147221 */ /* 0x040fe20000000000 */
[C---:B------:R-:W-:Y:S01]  /*05f0*/  FADD R22, R10.reuse, -R23 ;  /* 0x800000170a167221 */ /* 0x040fe20000000000 */
[----:B------:R-:W-:Y:S01]  /*0600*/  FADD R23, R9, -R24 ;  /* 0x8000001809177221 */ /* 0x000fe20000000000 */
[----:B------:R-:W-:-:S03]  /*0610*/  FADD R24, R10, -R25 ;  /* 0x800000190a187221 */ /* 0x000fc60000000000 */
[----:B------:R-:W0:Y:S08]  /*0620*/  F2I.TRUNC.NTZ R20, R20 ;  /* 0x0000001400147305 */ /* 0x000e30000020f100 */
[----:B------:R-:W1:Y:S01]  /*0630*/  F2I.TRUNC.NTZ R22, R22 ;  /* 0x0000001600167305 */ /* 0x000e62000020f100 */
[----:B------:R-:W-:Y:S01]  /*0640*/  FADD R25, R9, -R26 ;  /* 0x8000001a09197221 */ /* 0x000fe20000000000 */
[----:B------:R-:W-:-:S06]  /*0650*/  I2FP.F32.U32 R28, R28 ;  /* 0x0000001c001c7245 */ /* 0x000fcc0000201000 */
[----:B------:R-:W1:Y:S01]  /*0660*/  F2I.TRUNC.NTZ R23, R23 ;  /* 0x0000001700177305 */ /* 0x000e62000020f100 */
[----:B0-----:R-:W-:-:S07]  /*0670*/  IMAD R20, R20, R20, RZ ;  /* 0x0000001414147224 */ /* 0x001fce00078e02ff */
[----:B------:R-:W0:Y:S01]  /*0680*/  F2I.TRUNC.NTZ R24, R24 ;  /* 0x0000001800187305 */ /* 0x000e22000020f100 */
[----:B-1----:R-:W-:Y:S02]  /*0690*/  IMAD R22, R22, R22, RZ ;  /* 0x0000001616167224 */ /* 0x002fe400078e02ff */
[----:B------:R-:W-:Y:S01]  /*06a0*/  FADD R19, R19, R28 ;  /* 0x0000001c13137221 */ /* 0x000fe20000000000 */
[----:B------:R-:W-:-:S04]  /*06b0*/  I2FP.F32.U32 R20, R20 ;  /* 0x0000001400147245 */ /* 0x000fc80000201000 */
[----:B------:R-:W1:Y:S01]  /*06c0*/  F2I.TRUNC.NTZ R25, R25 ;  /* 0x0000001900197305 */ /* 0x000e62000020f100 */
[----:B------:R-:W-:Y:S01]  /*06d0*/  I2FP.F32.U32 R29, R22 ;  /* 0x00000016001d7245 */ /* 0x000fe20000201000 */
[----:B------:R-:W-:Y:S01]  /*06e0*/  IMAD R23, R23, R23, RZ ;  /* 0x0000001717177224 */ /* 0x000fe200078e02ff */
[C---:B------:R-:W-:Y:S01]  /*06f0*/  FSETP.GEU.AND P5, PT, R19.reuse, R16, PT ;  /* 0x000000101300720b */ /* 0x040fe20003fae000 */
[----:B0-----:R-:W-:Y:S02]  /*0700*/  IMAD R24, R24, R24, RZ ;  /* 0x0000001818187224 */ /* 0x001fe400078e02ff */
[----:B------:R-:W-:Y:S01]  /*0710*/  FADD R20, R20, R29 ;  /* 0x0000001d14147221 */ /* 0x000fe20000000000 */
[----:B------:R-:W-:Y:S02]  /*0720*/  FSEL R19, R19, R16, !P5 ;  /* 0x0000001013137208 */ /* 0x000fe40006800000 */
[----:B------:R-:W-:Y:S02]  /*0730*/  I2FP.F32.U32 R24, R24 ;  /* 0x0000001800187245 */ /* 0x000fe40000201000 */
[----:B------:R-:W-:Y:S01]  /*0740*/  FSETP.GEU.AND P3, PT, R20, R19, PT ;  /* 0x000000131400720b */ /* 0x000fe20003f6e000 */
[----:B-1----:R-:W-:-:S03]  /*0750*/  IMAD R25, R25, R25, RZ ;  /* 0x0000001919197224 */ /* 0x002fc600078e02ff */
[----:B------:R-:W-:Y:S02]  /*0760*/  FSEL R20, R20, R19, !P3 ;  /* 0x0000001314147208 */ /* 0x000fe40005800000 */
[----:B------:R-:W-:Y:S02]  /*0770*/  I2FP.F32.U32 R25, R25 ;  /* 0x0000001900197245 */ /* 0x000fe40000201000 */
[C---:B------:R-:W-:Y:S02]  /*0780*/  SEL R11, R8.reuse, R11, !P4 ;  /* 0x0000000b080b7207 */ /* 0x040fe40006000000 */
[----:B------:R-:W-:-:S03]  /*0790*/  @!P5 IADD3 R11, PT, PT, R8, 0x1, RZ ;  /* 0x00000001080bd810 */ /* 0x000fc60007ffe0ff */
[----:B------:R-:W-:Y:S02]  /*07a0*/  @!P3 VIADD R11, R8, 0x2 ;  /* 0x00000002080bb836 */ /* 0x000fe40000000000 */
[----:B--2---:R-:W-:-:S06]  /*07b0*/  FADD R13, R10, -R13 ;  /* 0x8000000d0a0d7221 */ /* 0x004fcc0000000000 */
[----:B------:R-:W0:Y:S01]  /*07c0*/  F2I.TRUNC.NTZ R13, R13 ;  /* 0x0000000d000d7305 */ /* 0x000e22000020f100 */
[----:B----4-:R-:W-:Y:S01]  /*07d0*/  FADD R15, R10, -R15 ;  /* 0x8000000f0a0f7221 */ /* 0x010fe20000000000 */
[----:B---3--:R-:W-:-:S06]  /*07e0*/  FADD R12, R9, -R12 ;  /* 0x8000000c090c7221 */ /* 0x008fcc0000000000 */
[----:B------:R-:W-:Y:S01]  /*07f0*/  F2I.TRUNC.NTZ R15, R15 ;  /* 0x0000000f000f7305 */ /* 0x000fe2000020f100 */
[----:B------:R-:W-:Y:S01]  /*0800*/  FADD R22, R10, -R17 ;  /* 0x800000110a167221 */ /* 0x000fe20000000000 */
[----:B------:R-:W-:-:S06]  /*0810*/  I2FP.F32.U32 R17, R23 ;  /* 0x0000001700117245 */ /* 0x000fcc0000201000 */
[----:B------:R-:W1:Y:S01]  /*0820*/  F2I.TRUNC.NTZ R12, R12 ;  /* 0x0000000c000c7305 */ /* 0x000e62000020f100 */
[----:B------:R-:W-:Y:S01]  /*0830*/  FADD R14, R9, -R14 ;  /* 0x8000000e090e7221 */ /* 0x000fe20000000000 */
[----:B------:R-:W-:-:S06]  /*0840*/  FADD R17, R17, R24 ;  /* 0x0000001811117221 */ /* 0x000fcc0000000000 */
[----:B------:R-:W2:Y:S01]  /*0850*/  F2I.TRUNC.NTZ R14, R14 ;  /* 0x0000000e000e7305 */ /* 0x000ea2000020f100 */
[----:B------:R-:W-:Y:S01]  /*0860*/  FADD R23, R9, -R18 ;  /* 0x8000001209177221 */ /* 0x000fe20000000000 */
[----:B0-----:R-:W-:-:S06]  /*0870*/  IMAD R18, R13, R13, RZ ;  /* 0x0000000d0d127224 */ /* 0x001fcc00078e02ff */
[----:B------:R-:W0:Y:S01]  /*0880*/  F2I.TRUNC.NTZ R16, R22 ;  /* 0x0000001600107305 */ /* 0x000e22000020f100 */
[----:B------:R-:W-:Y:S01]  /*0890*/  FADD R21, R10, -R21 ;  /* 0x800000150a157221 */ /* 0x000fe20000000000 */
[----:B------:R-:W-:Y:S01]  /*08a0*/  I2FP.F32.U32 R18, R18 ;  /* 0x0000001200127245 */ /* 0x000fe20000201000 */
[----:B-1----:R-:W-:Y:S01]  /*08b0*/  IMAD R19, R12, R12, RZ ;  /* 0x0000000c0c137224 */ /* 0x002fe200078e02ff */
[-C--:B------:R-:W-:Y:S01]  /*08c0*/  FSETP.GEU.AND P2, PT, R17, R20.reuse, PT ;  /* 0x000000141100720b */ /* 0x080fe20003f4e000 */
[----:B------:R-:W-:Y:S02]  /*08d0*/  IMAD R15, R15, R15, RZ ;  /* 0x0000000f0f0f7224 */ /* 0x000fe400078e02ff */
[----:B------:R-:W-:Y:S01]  /*08e0*/  FADD R18, R25, R18 ;  /* 0x0000001219127221 */ /* 0x000fe20000000000 */
[----:B------:R-:W1:Y:S01]  /*08f0*/  F2I.TRUNC.NTZ R13, R23 ;  /* 0x00000017000d7305 */ /* 0x000e62000020f100 */
[----:B------:R-:W-:Y:S02]  /*0900*/  FSEL R17, R17, R20, !P2 ;  /* 0x0000001411117208 */ /* 0x000fe40005000000 */
[----:B------:R-:W-:-:S05]  /*0910*/  I2FP.F32.U32 R19, R19 ;  /* 0x0000001300137245 */ /* 0x000fca0000201000 */
[----:B------:R-:W3:Y:S01]  /*0920*/  F2I.TRUNC.NTZ R12, R21 ;  /* 0x00000015000c7305 */ /* 0x000ee2000020f100 */
[----:B------:R-:W-:Y:S01]  /*0930*/  I2FP.F32.U32 R20, R15 ;  /* 0x0000000f00147245 */ /* 0x000fe20000201000 */
[----:B--2---:R-:W-:Y:S01]  /*0940*/  IMAD R14, R14, R14, RZ ;  /* 0x0000000e0e0e7224 */ /* 0x004fe200078e02ff */
[-C--:B------:R-:W-:Y:S01]  /*0950*/  FSETP.GEU.AND P0, PT, R18, R17.reuse, PT ;  /* 0x000000111200720b */ /* 0x080fe20003f0e000 */
[----:B0-----:R-:W-:Y:S02]  /*0960*/  IMAD R16, R16, R16, RZ ;  /* 0x0000001010107224 */ /* 0x001fe400078e02ff */
[----:B------:R-:W-:Y:S01]  /*0970*/  FADD R20, R19, R20 ;  /* 0x0000001413147221 */ /* 0x000fe20000000000 */
[----:B------:R-:W-:Y:S02]  /*0980*/  FSEL R17, R18, R17, !P0 ;  /* 0x0000001112117208 */ /* 0x000fe40004000000 */
[----:B------:R-:W-:Y:S02]  /*0990*/  I2FP.F32.U32 R14, R14 ;  /* 0x0000000e000e7245 */ /* 0x000fe40000201000 */
[----:B------:R-:W-:Y:S01]  /*09a0*/  I2FP.F32.U32 R15, R16 ;  /* 0x00000010000f7245 */ /* 0x000fe20000201000 */
[----:B-1----:R-:W-:Y:S01]  /*09b0*/  IMAD R13, R13, R13, RZ ;  /* 0x0000000d0d0d7224 */ /* 0x002fe200078e02ff */
[----:B------:R-:W-:Y:S01]  /*09c0*/  FSETP.GEU.AND P1, PT, R20, R17, PT ;  /* 0x000000111400720b */ /* 0x000fe20003f2e000 */
[----:B---3--:R-:W-:-:S02]  /*09d0*/  IMAD R12, R12, R12, RZ ;  /* 0x0000000c0c0c7224 */ /* 0x008fc400078e02ff */
[----:B------:R-:W-:Y:S01]  /*09e0*/  FADD R14, R14, R15 ;  /* 0x0000000f0e0e7221 */ /* 0x000fe20000000000 */
[----:B------:R-:W-:Y:S02]  /*09f0*/  FSEL R17, R20, R17, !P1 ;  /* 0x0000001114117208 */ /* 0x000fe40004800000 */
[----:B------:R-:W-:Y:S02]  /*0a00*/  I2FP.F32.U32 R13, R13 ;  /* 0x0000000d000d7245 */ /* 0x000fe40000201000 */
[----:B------:R-:W-:Y:S02]  /*0a10*/  I2FP.F32.U32 R12, R12 ;  /* 0x0000000c000c7245 */ /* 0x000fe40000201000 */
[----:B------:R-:W-:-:S03]  /*0a20*/  FSETP.GEU.AND P4, PT, R14, R17, PT ;  /* 0x000000110e00720b */ /* 0x000fc60003f8e000 */
[----:B------:R-:W-:Y:S01]  /*0a30*/  FADD R13, R13, R12 ;  /* 0x0000000c0d0d7221 */ /* 0x000fe20000000000 */
[----:B------:R-:W-:Y:S02]  /*0a40*/  FSEL R14, R14, R17, !P4 ;  /* 0x000000110e0e7208 */ /* 0x000fe40006000000 */
[C---:B------:R-:W-:Y:S02]  /*0a50*/  @!P2 IADD3 R11, PT, PT, R8.reuse, 0x3, RZ ;  /* 0x00000003080ba810 */ /* 0x040fe40007ffe0ff */
[----:B------:R-:W-:Y:S01]  /*0a60*/  FSETP.GEU.AND P2, PT, R13, R14, PT ;  /* 0x0000000e0d00720b */ /* 0x000fe20003f4e000 */
[C---:B------:R-:W-:Y:S01]  /*0a70*/  @!P0 VIADD R11, R8.reuse, 0x4 ;  /* 0x00000004080b8836 */ /* 0x040fe20000000000 */
[----:B------:R-:W-:-:S03]  /*0a80*/  @!P1 IADD3 R11, PT, PT, R8, 0x5, RZ ;  /* 0x00000005080b9810 */ /* 0x000fc60007ffe0ff */
[----:B------:R-:W-:-:S08]  /*0a90*/  @!P4 IADD3 R11, PT, PT, R8, 0x6, RZ ;  /* 0x00000006080bc810 */ /* 0x000fd00007ffe0ff */
[C---:B------:R-:W-:Y:S01]  /*0aa0*/  @!P2 VIADD R11, R8.reuse, 0x7 ;  /* 0x00000007080ba836 */ /* 0x040fe20000000000 */
[----:B------:R-:W-:-:S04]  /*0ab0*/  IADD3 R8, PT, PT, R8, 0x8, RZ ;  /* 0x0000000808087810 */ /* 0x000fc80007ffe0ff */
[----:B------:R-:W-:Y:S02]  /*0ac0*/  ISETP.NE.AND P0, PT, R8, UR4, PT ;  /* 0x0000000408007c0c */ /* 0x000fe4000bf05270 */
[----:B------:R-:W-:Y:S02]  /*0ad0*/  IADD3 R4, P1, PT, R4, 0x40, RZ ;  /* 0x0000004004047810 */ /* 0x000fe40007f3e0ff */
[----:B------:R-:W-:Y:S02]  /*0ae0*/  FSEL R16, R13, R14, !P2 ;  /* 0x0000000e0d107208 */ /* 0x000fe40005000000 */
[----:B------:R-:W-:-:S07]  /*0af0*/  IADD3.X R5, PT, PT, RZ, R5, RZ, P1, !PT ;  /* 0x00000005ff057210 */ /* 0x000fce0000ffe4ff */
[----:B------:R-:W-:Y:S05]  /*0b00*/  @P0 BRA `(.L_x_147) ;  /* 0xfffffff8002c0947 */ /* 0x000fea000383ffff */
[----:B------:R-:W-:-:S07]  /*0b10*/  IMAD.U32 R4, RZ, RZ, UR4 ;  /* 0x00000004ff047e24 */ /* 0x000fce000f8e00ff */
.L_x_146:
[----:B------:R-:W-:-:S09]  /*0b20*/  UISETP.NE.AND UP1, UPT, UR8, URZ, UPT ;  /* 0x000000ff0800728c */ /* 0x000fd2000bf25270 */
[----:B------:R-:W-:Y:S05]  /*0b30*/  BRA.U !UP1, `(.L_x_148) ;  /* 0x0000000509d87547 */ /* 0x000fea000b800000 */
[----:B------:R-:W-:Y:S01]  /*0b40*/  UISETP.NE.AND UP1, UPT, UR10, URZ, UPT ;  /* 0x000000ff0a00728c */ /* 0x000fe2000bf25270 */
[----:B------:R-:W-:Y:S10]  /*0b50*/  BRA.U !UP0, `(.L_x_149) ;  /* 0x0000000108f47547 */ /* 0x000ff4000b800000 */
[----:B-1----:R-:W0:Y:S01]  /*0b60*/  LDC.64 R8, c[0x0][0x390] ;  /* 0x0000e400ff087b82 */ /* 0x002e220000000a00 */
[----:B------:R-:W2:Y:S04]  /*0b70*/  LDG.E R13, desc[UR12][R2.64] ;  /* 0x0000000c020d7981 */ /* 0x000ea8000c1e1900 */
[----:B------:R-:W3:Y:S01]  /*0b80*/  LDG.E R5, desc[UR12][R2.64+0x4] ;  /* 0x0000040c02057981 */ /* 0x000ee2000c1e1900 */
[----:B0-----:R-:W-:-:S05]  /*0b90*/  IMAD.WIDE.U32 R8, R4, 0x8, R8 ;  /* 0x0000000804087825 */ /* 0x001fca00078e0008 */
        /* <DEDUP_REMOVED lines=8> */
[----:B--2---:R-:W-:Y:S01]  /*0c20*/  FADD R19, R13, -R14 ;  /* 0x8000000e0d137221 */ /* 0x004fe20000000000 */
[----:B---3--:R-:W-:-:S05]  /*0c30*/  FADD R20, R5, -R20 ;  /* 0x8000001405147221 */ /* 0x008fca0000000000 */
[----:B------:R-:W1:Y:S01]  /*0c40*/  F2I.TRUNC.NTZ R19, R19 ;  /* 0x0000001300137305 */ /* 0x000e62000020f100 */
[----:B----4-:R-:W-:Y:S01]  /*0c50*/  FADD R15, R13, -R22 ;  /* 0x800000160d0f7221 */ /* 0x010fe20000000000 */
[----:B-----5:R-:W-:-:S06]  /*0c60*/  FADD R17, R5, -R24 ;  /* 0x8000001805117221 */ /* 0x020fcc0000000000 */
[----:B------:R-:W2:Y:S01]  /*0c70*/  F2I.TRUNC.NTZ R20, R20 ;  /* 0x0000001400147305 */ /* 0x000ea2000020f100 */
[----:B------:R-:W-:Y:S01]  /*0c80*/  FADD R14, R13, -R26 ;  /* 0x8000001a0d0e7221 */ /* 0x000fe20000000000 */
[----:B0-----:R-:W-:-:S06]  /*0c90*/  FADD R8, R5, -R18 ;  /* 0x8000001205087221 */ /* 0x001fcc0000000000 */
[----:B------:R-:W0:Y:S01]  /*0ca0*/  F2I.TRUNC.NTZ R15, R15 ;  /* 0x0000000f000f7305 */ /* 0x000e22000020f100 */
[----:B-1----:R-:W-:-:S07]  /*0cb0*/  IMAD R19, R19, R19, RZ ;  /* 0x0000001313137224 */ /* 0x002fce00078e02ff */
[----:B------:R-:W1:Y:S01]  /*0cc0*/  F2I.TRUNC.NTZ R17, R17 ;  /* 0x0000001100117305 */ /* 0x000e62000020f100 */
[----:B--2---:R-:W-:Y:S02]  /*0cd0*/  IMAD R20, R20, R20, RZ ;  /* 0x0000001414147224 */ /* 0x004fe400078e02ff */
[----:B------:R-:W-:Y:S01]  /*0ce0*/  FADD R9, R13, -R12 ;  /* 0x8000000c0d097221 */ /* 0x000fe20000000000 */
[----:B------:R-:W-:Y:S01]  /*0cf0*/  FADD R12, R5, -R10 ;  /* 0x8000000a050c7221 */ /* 0x000fe20000000000 */
[----:B------:R-:W-:-:S03]  /*0d00*/  I2FP.F32.U32 R19, R19 ;  /* 0x0000001300137245 */ /* 0x000fc60000201000 */
[----:B------:R-:W2:Y:S01]  /*0d10*/  F2I.TRUNC.NTZ R14, R14 ;  /* 0x0000000e000e7305 */ /* 0x000ea2000020f100 */
[----:B------:R-:W-:-:S07]  /*0d20*/  I2FP.F32.U32 R20, R20 ;  /* 0x0000001400147245 */ /* 0x000fce0000201000 */
[----:B------:R-:W3:Y:S01]  /*0d30*/  F2I.TRUNC.NTZ R8, R8 ;  /* 0x0000000800087305 */ /* 0x000ee2000020f100 */
[----:B0-----:R-:W-:Y:S02]  /*0d40*/  IMAD R15, R15, R15, RZ ;  /* 0x0000000f0f0f7224 */ /* 0x001fe400078e02ff */
[----:B-1----:R-:W-:Y:S02]  /*0d50*/  IMAD R17, R17, R17, RZ ;  /* 0x0000001111117224 */ /* 0x002fe400078e02ff */
[----:B------:R-:W-:-:S03]  /*0d60*/  FADD R19, R19, R20 ;  /* 0x0000001413137221 */ /* 0x000fc60000000000 */
[----:B------:R-:W0:Y:S01]  /*0d70*/  F2I.TRUNC.NTZ R9, R9 ;  /* 0x0000000900097305 */ /* 0x000e22000020f100 */
[----:B------:R-:W-:Y:S02]  /*0d80*/  I2FP.F32.U32 R15, R15 ;  /* 0x0000000f000f7245 */ /* 0x000fe40000201000 */
[----:B------:R-:W-:-:S05]  /*0d90*/  I2FP.F32.U32 R10, R17 ;  /* 0x00000011000a7245 */ /* 0x000fca0000201000 */
[----:B------:R-:W1:Y:S01]  /*0da0*/  F2I.TRUNC.NTZ R12, R12 ;  /* 0x0000000c000c7305 */ /* 0x000e62000020f100 */
[----:B------:R-:W-:Y:S01]  /*0db0*/  FSETP.GEU.AND P0, PT, R19, R16, PT ;  /* 0x000000101300720b */ /* 0x000fe20003f0e000 */
[----:B--2---:R-:W-:Y:S02]  /*0dc0*/  IMAD R14, R14, R14, RZ ;  /* 0x0000000e0e0e7224 */ /* 0x004fe400078e02ff */
[----:B---3--:R-:W-:Y:S02]  /*0dd0*/  IMAD R8, R8, R8, RZ ;  /* 0x0000000808087224 */ /* 0x008fe400078e02ff */
[----:B------:R-:W-:Y:S01]  /*0de0*/  FADD R15, R15, R10 ;  /* 0x0000000a0f0f7221 */ /* 0x000fe20000000000 */
[----:B------:R-:W-:Y:S02]  /*0df0*/  FSEL R16, R19, R16, !P0 ;  /* 0x0000001013107208 */ /* 0x000fe40004000000 */
[----:B------:R-:W-:Y:S02]  /*0e00*/  I2FP.F32.U32 R14, R14 ;  /* 0x0000000e000e7245 */ /* 0x000fe40000201000 */
[----:B------:R-:W-:Y:S01]  /*0e10*/  I2FP.F32.U32 R5, R8 ;  /* 0x0000000800057245 */ /* 0x000fe20000201000 */
[----:B0-----:R-:W-:Y:S01]  /*0e20*/  IMAD R9, R9, R9, RZ ;  /* 0x0000000909097224 */ /* 0x001fe200078e02ff */
[----:B------:R-:W-:Y:S01]  /*0e30*/  FSETP.GEU.AND P1, PT, R15, R16, PT ;  /* 0x000000100f00720b */ /* 0x000fe20003f2e000 */
[----:B-1----:R-:W-:-:S02]  /*0e40*/  IMAD R12, R12, R12, RZ ;  /* 0x0000000c0c0c7224 */ /* 0x002fc400078e02ff */
[----:B------:R-:W-:Y:S01]  /*0e50*/  FADD R14, R14, R5 ;  /* 0x000000050e0e7221 */ /* 0x000fe20000000000 */
[----:B------:R-:W-:Y:S02]  /*0e60*/  FSEL R15, R15, R16, !P1 ;  /* 0x000000100f0f7208 */ /* 0x000fe40004800000 */
[----:B------:R-:W-:Y:S02]  /*0e70*/  I2FP.F32.U32 R9, R9 ;  /* 0x0000000900097245 */ /* 0x000fe40000201000 */
[----:B------:R-:W-:Y:S02]  /*0e80*/  I2FP.F32.U32 R12, R12 ;  /* 0x0000000c000c7245 */ /* 0x000fe40000201000 */
[----:B------:R-:W-:-:S03]  /*0e90*/  FSETP.GEU.AND P2, PT, R14, R15, PT ;  /* 0x0000000f0e00720b */ /* 0x000fc60003f4e000 */
[----:B------:R-:W-:Y:S01]  /*0ea0*/  FADD R9, R9, R12 ;  /* 0x0000000c09097221 */ /* 0x000fe20000000000 */
[----:B------:R-:W-:-:S04]  /*0eb0*/  FSEL R14, R14, R15, !P2 ;  /* 0x0000000f0e0e7208 */ /* 0x000fc80005000000 */
[CC--:B------:R-:W-:Y:S02]  /*0ec0*/  FSETP.GEU.AND P3, PT, R9.reuse, R14.reuse, PT ;  /* 0x0000000e0900720b */ /* 0x0c0fe40003f6e000 */
[C---:B------:R-:W-:Y:S02]  /*0ed0*/  SEL R11, R4.reuse, R11, !P0 ;  /* 0x0000000b040b7207 */ /* 0x040fe40004000000 */
[C---:B------:R-:W-:Y:S02]  /*0ee0*/  @!P1 IADD3 R11, PT, PT, R4.reuse, 0x1, RZ ;  /* 0x00000001040b9810 */ /* 0x040fe40007ffe0ff */
[----:B------:R-:W-:Y:S02]  /*0ef0*/  @!P2 IADD3 R11, PT, PT, R4, 0x2, RZ ;  /* 0x00000002040ba810 */ /* 0x000fe40007ffe0ff */
[----:B------:R-:W-:-:S05]  /*0f00*/  FSEL R16, R9, R14, !P3 ;  /* 0x0000000e09107208 */ /* 0x000fca0005800000 */
[C---:B------:R-:W-:Y:S01]  /*0f10*/  @!P3 VIADD R11, R4.reuse, 0x3 ;  /* 0x00000003040bb836 */ /* 0x040fe20000000000 */
[----:B------:R-:W-:-:S07]  /*0f20*/  IADD3 R4, PT, PT, R4, 0x4, RZ ;  /* 0x0000000404047810 */ /* 0x000fce0007ffe0ff */
.L_x_149:
[----:B------:R-:W-:Y:S05]  /*0f30*/  BRA.U !UP1, `(.L_x_148) ;  /* 0x0000000109d87547 */ /* 0x000fea000b800000 */
[----:B------:R-:W-:Y:S01]  /*0f40*/  UISETP.NE.AND UP1, UPT, UR10, 0x1, UPT ;  /* 0x000000010a00788c */ /* 0x000fe2000bf25270 */
[----:B------:R-:W-:-:S08]  /*0f50*/  LOP3.LUT P0, RZ, R27, 0x1, RZ, 0xc0, !PT ;  /* 0x000000011bff7812 */ /* 0x000fd0000780c0ff */
[----:B------:R-:W-:Y:S05]  /*0f60*/  BRA.U !UP1, `(.L_x_150) ;  /* 0x0000000109847547 */ /* 0x000fea000b800000 */
[----:B-1----:R-:W0:Y:S01]  /*0f70*/  LDC.64 R8, c[0x0][0x390] ;  /* 0x0000e400ff087b82 */ /* 0x002e220000000a00 */
[----:B------:R-:W2:Y:S04]  /*0f80*/  LDG.E R5, desc[UR12][R2.64] ;  /* 0x0000000c02057981 */ /* 0x000ea8000c1e1900 */
[----:B------:R-:W3:Y:S01]  /*0f90*/  LDG.E R12, desc[UR12][R2.64+0x4] ;  /* 0x0000040c020c7981 */ /* 0x000ee2000c1e1900 */
[----:B0-----:R-:W-:-:S05]  /*0fa0*/  IMAD.WIDE.U32 R8, R4, 0x8, R8 ;  /* 0x0000000804087825 */ /* 0x001fca00078e0008 */
[----:B------:R-:W2:Y:S04]  /*0fb0*/  LDG.E R10, desc[UR12][R8.64] ;  /* 0x0000000c080a7981 */ /* 0x000ea8000c1e1900 */
[----:B------:R-:W3:Y:S04]  /*0fc0*/  LDG.E R13, desc[UR12][R8.64+0x4] ;  /* 0x0000040c080d7981 */ /* 0x000ee8000c1e1900 */
[----:B------:R-:W4:Y:S04]  /*0fd0*/  LDG.E R14, desc[UR12][R8.64+0x8] ;  /* 0x0000080c080e7981 */ /* 0x000f28000c1e1900 */
[----:B------:R-:W5:Y:S01]  /*0fe0*/  LDG.E R15, desc[UR12][R8.64+0xc] ;  /* 0x00000c0c080f7981 */ /* 0x000f62000c1e1900 */
[----:B--2---:R-:W-:Y:S01]  /*0ff0*/  FADD R10, R5, -R10 ;  /* 0x8000000a050a7221 */ /* 0x004fe20000000000 */
[----:B---3--:R-:W-:-:S05]  /*1000*/  FADD R13, R12, -R13 ;  /* 0x8000000d0c0d7221 */ /* 0x008fca0000000000 */
[----:B------:R-:W0:Y:S01]  /*1010*/  F2I.TRUNC.NTZ R10, R10 ;  /* 0x0000000a000a7305 */ /* 0x000e22000020f100 */
[----:B----4-:R-:W-:Y:S01]  /*1020*/  FADD R14, R5, -R14 ;  /* 0x8000000e050e7221 */ /* 0x010fe20000000000 */
[----:B-----5:R-:W-:-:S06]  /*1030*/  FADD R15, R12, -R15 ;  /* 0x8000000f0c0f7221 */ /* 0x020fcc0000000000 */
[----:B------:R-:W1:Y:S08]  /*1040*/  F2I.TRUNC.NTZ R13, R13 ;  /* 0x0000000d000d7305 */ /* 0x000e70000020f100 */
[----:B------:R-:W2:Y:S01]  /*1050*/  F2I.TRUNC.NTZ R14, R14 ;  /* 0x0000000e000e7305 */ /* 0x000ea2000020f100 */
[----:B0-----:R-:W-:-:S07]  /*1060*/  IMAD R5, R10, R10, RZ ;  /* 0x0000000a0a057224 */ /* 0x001fce00078e02ff */
[----:B------:R-:W0:Y:S01]  /*1070*/  F2I.TRUNC.NTZ R15, R15 ;  /* 0x0000000f000f7305 */ /* 0x000e22000020f100 */
[----:B-1----:R-:W-:Y:S01]  /*1080*/  IMAD R12, R13, R13, RZ ;  /* 0x0000000d0d0c7224 */ /* 0x002fe200078e02ff */
[----:B------:R-:W-:-:S04]  /*1090*/  I2FP.F32.U32 R5, R5 ;  /* 0x0000000500057245 */ /* 0x000fc80000201000 */
[----:B------:R-:W-:Y:S01]  /*10a0*/  I2FP.F32.U32 R12, R12 ;  /* 0x0000000c000c7245 */ /* 0x000fe20000201000 */
[----:B--2---:R-:W-:-:S04]  /*10b0*/  IMAD R8, R14, R14, RZ ;  /* 0x0000000e0e087224 */ /* 0x004fc800078e02ff */
[----:B------:R-:W-:Y:S01]  /*10c0*/  FADD R5, R5, R12 ;  /* 0x0000000c05057221 */ /* 0x000fe20000000000 */
[----:B0-----:R-:W-:Y:S01]  /*10d0*/  IMAD R9, R15, R15, RZ ;  /* 0x0000000f0f097224 */ /* 0x001fe200078e02ff */
[----:B------:R-:W-:-:S03]  /*10e0*/  I2FP.F32.U32 R8, R8 ;  /* 0x0000000800087245 */ /* 0x000fc60000201000 */
[CC--:B------:R-:W-:Y:S02]  /*10f0*/  FSETP.GEU.AND P1, PT, R5.reuse, R16.reuse, PT ;  /* 0x000000100500720b */ /* 0x0c0fe40003f2e000 */
[----:B------:R-:W-:Y:S02]  /*1100*/  I2FP.F32.U32 R9, R9 ;  /* 0x0000000900097245 */ /* 0x000fe40000201000 */
[----:B------:R-:W-:-:S03]  /*1110*/  FSEL R16, R5, R16, !P1 ;  /* 0x0000001005107208 */ /* 0x000fc60004800000 */
[----:B------:R-:W-:-:S05]  /*1120*/  FADD R9, R8, R9 ;  /* 0x0000000908097221 */ /* 0x000fca0000000000 */
[CC--:B------:R-:W-:Y:S02]  /*1130*/  FSETP.GEU.AND P2, PT, R9.reuse, R16.reuse, PT ;  /* 0x000000100900720b */ /* 0x0c0fe40003f4e000 */
[----:B------:R-:W-:Y:S02]  /*1140*/  SEL R11, R4, R11, !P1 ;  /* 0x0000000b040b7207 */ /* 0x000fe40004800000 */
[----:B------:R-:W-:-:S09]  /*1150*/  FSEL R16, R9, R16, !P2 ;  /* 0x0000001009107208 */ /* 0x000fd20005000000 */
[C---:B------:R-:W-:Y:S01]  /*1160*/  @!P2 IADD3 R11, PT, PT, R4.reuse, 0x1, RZ ;  /* 0x00000001040ba810 */ /* 0x040fe20007ffe0ff */
[----:B------:R-:W-:-:S07]  /*1170*/  VIADD R4, R4, 0x2 ;  /* 0x0000000204047836 */ /* 0x000fce0000000000 */
.L_x_150:
[----:B------:R-:W-:Y:S05]  /*1180*/  @!P0 BRA `(.L_x_148) ;  /* 0x0000000000448947 */ /* 0x000fea0003800000 */
[----:B-1----:R-:W0:Y:S01]  /*1190*/  LDC.64 R8, c[0x0][0x390] ;  /* 0x0000e400ff087b82 */ /* 0x002e220000000a00 */
[----:B------:R-:W2:Y:S04]  /*11a0*/  LDG.E R12, desc[UR12][R2.64] ;  /* 0x0000000c020c7981 */ /* 0x000ea8000c1e1900 */
[----:B------:R-:W3:Y:S01]  /*11b0*/  LDG.E R13, desc[UR12][R2.64+0x4] ;  /* 0x0000040c020d7981 */ /* 0x000ee2000c1e1900 */
[----:B0-----:R-:W-:-:S05]  /*11c0*/  IMAD.WIDE.U32 R8, R4, 0x8, R8 ;  /* 0x0000000804087825 */ /* 0x001fca00078e0008 */
[----:B------:R-:W2:Y:S04]  /*11d0*/  LDG.E R5, desc[UR12][R8.64] ;  /* 0x0000000c08057981 */ /* 0x000ea8000c1e1900 */
[----:B------:R-:W3:Y:S01]  /*11e0*/  LDG.E R10, desc[UR12][R8.64+0x4] ;  /* 0x0000040c080a7981 */ /* 0x000ee2000c1e1900 */
[----:B--2---:R-:W-:Y:S01]  /*11f0*/  FADD R5, R12, -R5 ;  /* 0x800000050c057221 */ /* 0x004fe20000000000 */
[----:B---3--:R-:W-:-:S05]  /*1200*/  FADD R12, R13, -R10 ;  /* 0x8000000a0d0c7221 */ /* 0x008fca0000000000 */
[----:B------:R-:W0:Y:S08]  /*1210*/  F2I.TRUNC.NTZ R5, R5 ;  /* 0x0000000500057305 */ /* 0x000e30000020f100 */
[----:B------:R-:W1:Y:S01]  /*1220*/  F2I.TRUNC.NTZ R12, R12 ;  /* 0x0000000c000c7305 */ /* 0x000e62000020f100 */
[----:B0-----:R-:W-:Y:S02]  /*1230*/  IMAD R10, R5, R5, RZ ;  /* 0x00000005050a7224 */ /* 0x001fe400078e02ff */
[----:B-1----:R-:W-:-:S03]  /*1240*/  IMAD R13, R12, R12, RZ ;  /* 0x0000000c0c0d7224 */ /* 0x002fc600078e02ff */
[----:B------:R-:W-:Y:S02]  /*1250*/  I2FP.F32.U32 R10, R10 ;  /* 0x0000000a000a7245 */ /* 0x000fe40000201000 */
[----:B------:R-:W-:-:S05]  /*1260*/  I2FP.F32.U32 R13, R13 ;  /* 0x0000000d000d7245 */ /* 0x000fca0000201000 */
[----:B------:R-:W-:-:S05]  /*1270*/  FADD R13, R10, R13 ;  /* 0x0000000d0a0d7221 */ /* 0x000fca0000000000 */
[----:B------:R-:W-:-:S04]  /*1280*/  FSETP.GEU.AND P0, PT, R13, R16, PT ;  /* 0x000000100d00720b */ /* 0x000fc80003f0e000 */
[----:B------:R-:W-:-:S09]  /*1290*/  SEL R11, R4, R11, !P0 ;  /* 0x0000000b040b7207 */ /* 0x000fd20004000000 */
.L_x_148:
[----:B------:R-:W0:Y:S01]  /*12a0*/  LDC.64 R4, c[0x0][0x388] ;  /* 0x0000e200ff047b82 */ /* 0x000e220000000a00 */
[----:B-1----:R-:W-:Y:S01]  /*12b0*/  IMAD R9, R6, 0xc, RZ ;  /* 0x0000000c06097824 */ /* 0x002fe200078e02ff */
[----:B------:R-:W1:Y:S01]  /*12c0*/  LDCU UR7, c[0x0][0x39c] ;  /* 0x00007380ff0777ac */ /* 0x000e620008000800 */
[----:B0-----:R-:W-:-:S05]  /*12d0*/  IMAD.WIDE.U32 R4, R7, 0xc, R4 ;  /* 0x0000000c07047825 */ /* 0x001fca00078e0004 */
[----:B------:R-:W-:-:S05]  /*12e0*/  IADD3 R5, PT, PT, R5, R9, RZ ;  /* 0x0000000905057210 */ /* 0x000fca0007ffe0ff */
[----:B------:R0:W-:Y:S04]  /*12f0*/  STG.E desc[UR12][R4.64], R11 ;  /* 0x0000000b04007986 */ /* 0x0001e8000c10190c */
[----:B------:R-:W2:Y:S04]  /*1300*/  LDG.E R9, desc[UR12][R2.64] ;  /* 0x0000000c02097981 */ /* 0x000ea8000c1e1900 */
[----:B------:R-:W3:Y:S01]  /*1310*/  LDG.E R13, desc[UR12][R2.64+0x4] ;  /* 0x0000040c020d7981 */ /* 0x000ee2000c1e1900 */
[----:B------:R-:W-:-:S04]  /*1320*/  IADD3 R7, P0, PT, R0, R7, RZ ;  /* 0x0000000700077210 */ /* 0x000fc80007f1e0ff */
[----:B------:R-:W-:Y:S02]  /*1330*/  IADD3.X R6, PT, PT, RZ, R6, RZ, P0, !PT ;  /* 0x00000006ff067210 */ /* 0x000fe400007fe4ff */
[----:B-1----:R-:W-:-:S04]  /*1340*/  ISETP.GE.U32.AND P0, PT, R7, UR7, PT ;  /* 0x0000000707007c0c */ /* 0x002fc8000bf06070 */
[----:B------:R-:W-:Y:S01]  /*1350*/  ISETP.GE.U32.AND.EX P0, PT, R6, UR11, PT, P0 ;  /* 0x0000000b06007c0c */ /* 0x000fe2000bf06100 */
[----:B--2---:R0:W-:Y:S04]  /*1360*/  STG.E desc[UR12][R4.64+0x4], R9 ;  /* 0x0000040904007986 */ /* 0x0041e8000c10190c */
[----:B---3--:R0:W-:Y:S08]  /*1370*/  STG.E desc[UR12][R4.64+0x8], R13 ;  /* 0x0000080d04007986 */ /* 0x0081f0000c10190c */
[----:B------:R-:W-:Y:S05]  /*1380*/  @!P0 BRA `(.L_x_151) ;  /* 0xffffffec00cc8947 */ /* 0x000fea000383ffff */
[----:B------:R-:W-:Y:S05]  /*1390*/  EXIT ;  /* 0x000000000000794d */ /* 0x000fea0003800000 */
.L_x_152:
        /* <DEDUP_REMOVED lines=14> */
.L_x_162:


//--------------------- .nv.shared._ZN3cub18CUB_300001_SM_10006detail10merge_sort26DeviceMergeSortMergeKernelINS2_10policy_hubIP9pair_typeE9Policy600ES6_PNS0_8NullTypeES6_SA_m15KeyValueCompareS5_S9_EEvbT2_T3_T4_PT6_PT7_T5_PSE_SE_NS1_7vsmem_tE --------------------------
	.section	.nv.shared._ZN3cub18CUB_300001_SM_10006detail10merge_sort26DeviceMergeSortMergeKernelINS2_10policy_hubIP9pair_typeE9Policy600ES6_PNS0_8NullTypeES6_SA_m15KeyValueCompareS5_S9_EEvbT2_T3_T4_PT6_PT7_T5_PSE_SE_NS1_7vsmem_tE,"aw",@nobits
	.sectionflags	@""
	.align	16
.nv.shared._ZN3cub18CUB_300001_SM_10006detail10merge_sort26DeviceMergeSortMergeKernelINS2_10policy_hubIP9pair_typeE9Policy600ES6_PNS0_8NullTypeES6_SA_m15KeyValueCompareS5_S9_EEvbT2_T3_T4_PT6_PT7_T5_PSE_SE_NS1_7vsmem_tE:
	.zero		16400


//--------------------- .nv.shared.reserved.0     --------------------------
	.section	.nv.shared.reserved.0,"aw",@nobits
	.weak		__nv_reservedSMEM_offset_0_alias
	.size		__nv_reservedSMEM_offset_0_alias, 0, 64
	.other		__nv_reservedSMEM_offset_0_alias,@"STO_CUDA_RESERVED_SHARED STV_DEFAULT"
__nv_reservedSMEM_offset_0_alias:
	.zero		0
	.zero		64


//--------------------- .nv.global                --------------------------
	.section	.nv.global,"aw",@nobits
.nv.global:
	.type		_ZN34_INTERNAL_17a9a33c_4_k_cu_1c09266b6thrust24THRUST_300001_SM_1000_NS12placeholders2_8E,@object
	.size		_ZN34_INTERNAL_17a9a33c_4_k_cu_1c09266b6thrust24THRUST_300001_SM_1000_NS12placeholders2_8E,(_ZN34_INTERNAL_17a9a33c_4_k_cu_1c09266b4cuda3std3__436_GLOBAL__N__17a9a33c_4_k_cu_1c09266b6ignoreE - _ZN34_INTERNAL_17a9a33c_4_k_cu_1c09266b6thrust24THRUST_300001_SM_1000_NS12placeholders2_8E)
_ZN34_INTERNAL_17a9a33c_4_k_cu_1c09266b6thrust24THRUST_300001_SM_1000_NS12placeholders2_8E:
	.zero		1
	.type		_ZN34_INTERNAL_17a9a33c_4_k_cu_1c09266b4cuda3std3__436_GLOBAL__N__17a9a33c_4_k_cu_1c09266b6ignoreE,@object
	.size		_ZN34_INTERNAL_17a9a33c_4_k_cu_1c09266b4cuda3std3__436_GLOBAL__N__17a9a33c_4_k_cu_1c09266b6ignoreE,(_ZN34_INTERNAL_17a9a33c_4_k_cu_1c09266b4cuda3std6ranges3__45__cpo4dataE - _ZN34_INTERNAL_17a9a33c_4_k_cu_1c09266b4cuda3std3__436_GLOBAL__N__17a9a33c_4_k_cu_1c09266b6ignoreE)
_ZN34_INTERNAL_17a9a33c_4_k_cu_1c09266b4cuda3std3__436_GLOBAL__N__17a9a33c_4_k_cu_1c09266b6ignoreE:
	.zero		1
	.type		_ZN34_INTERNAL_17a9a33c_4_k_cu_1c09266b4cuda3std6ranges3__45__cpo4dataE,@object
	.size		_ZN34_INTERNAL_17a9a33c_4_k_cu_1c09266b4cuda3std6ranges3__45__cpo4dataE,(_ZN34_INTERNAL_17a9a33c_4_k_cu_1c09266b6thrust24THRUST_300001_SM_1000_NS6system3cpp3parE - _ZN34_INTERNAL_17a9a33c_4_k_cu_1c09266b4cuda3std6ranges3__45__cpo4dataE)
_ZN34_INTERNAL_17a9a33c_4_k_cu_1c09266b4cuda3std6ranges3__45__cpo4dataE:
	.zero		1
	.type		_ZN34_INTERNAL_17a9a33c_4_k_cu_1c09266b6thrust24THRUST_300001_SM_1000_NS6system3cpp3parE,@object
	.size		_ZN34_INTERNAL_17a9a33c_4_k_cu_1c09266b6thrust24THRUST_300001_SM_1000_NS6system3cpp3parE,(_ZN34_INTERNAL_17a9a33c_4_k_cu_1c09266b4cuda3std3__45__cpo5beginE - _ZN34_INTERNAL_17a9a33c_4_k_cu_1c09266b6thrust24THRUST_300001_SM_1000_NS6system3cpp3parE)
_ZN34_INTERNAL_17a9a33c_4_k_cu_1c09266b6thrust24THRUST_300001_SM_1000_NS6system3cpp3parE:
	.zero		1
	.type		_ZN34_INTERNAL_17a9a33c_4_k_cu_1c09266b4cuda3std3__45__cpo5beginE,@object
	.size		_ZN34_INTERNAL_17a9a33c_4_k_cu_1c09266b4cuda3std3__45__cpo5beginE,(_ZN34_INTERNAL_17a9a33c_4_k_cu_1c09266b4cuda3std6ranges3__45__cpo5beginE - _ZN34_INTERNAL_17a9a33c_4_k_cu_1c09266b4cuda3std3__45__cpo5beginE)
_ZN34_INTERNAL_17a9a33c_4_k_cu_1c09266b4cuda3std3__45__cpo5beginE:
	.zero		1
	.type		_ZN34_INTERNAL_17a9a33c_4_k_cu_1c09266b4cuda3std6ranges3__45__cpo5beginE,@object
	.size		_ZN34_INTERNAL_17a9a33c_4_k_cu_1c09266b4cuda3std6ranges3__45__cpo5beginE,(_ZN34_INTERNAL_17a9a33c_4_k_cu_1c09266b6thrust24THRUST_300001_SM_1000_NS6deviceE - _ZN34_INTERNAL_17a9a33c_4_k_cu_1c09266b4cuda3std6ranges3__45__cpo5beginE)
_ZN34_INTERNAL_17a9a33c_4_k_cu_1c09266b4cuda3std6ranges3__45__cpo5beginE:
	.zero		1
	.type		_ZN34_INTERNAL_17a9a33c_4_k_cu_1c09266b6thrust24THRUST_300001_SM_1000_NS6deviceE,@object
	.size		_ZN34_INTERNAL_17a9a33c_4_k_cu_1c09266b6thrust24THRUST_300001_SM_1000_NS6deviceE,(_ZN34_INTERNAL_17a9a33c_4_k_cu_1c09266b4cuda3std3__47nulloptE - _ZN34_INTERNAL_17a9a33c_4_k_cu_1c09266b6thrust24THRUST_300001_SM_1000_NS6deviceE)
_ZN34_INTERNAL_17a9a33c_4_k_cu_1c09266b6thrust24THRUST_300001_SM_1000_NS6deviceE:
	.zero		1
	.type		_ZN34_INTERNAL_17a9a33c_4_k_cu_1c09266b4cuda3std3__47nulloptE,@object
	.size		_ZN34_INTERNAL_17a9a33c_4_k_cu_1c09266b4cuda3std3__47nulloptE,(_ZN34_INTERNAL_17a9a33c_4_k_cu_1c09266b4cuda3std6ranges3__45__cpo8distanceE - _ZN34_INTERNAL_17a9a33c_4_k_cu_1c09266b4cuda3std3__47nulloptE)
_ZN34_INTERNAL_17a9a33c_4_k_cu_1c09266b4cuda3std3__47nulloptE:
	.zero		1
	.type		_ZN34_INTERNAL_17a9a33c_4_k_cu_1c09266b4cuda3std6ranges3__45__cpo8distanceE,@object
	.size		_ZN34_INTERNAL_17a9a33c_4_k_cu_1c09266b4cuda3std6ranges3__45__cpo8distanceE,(_ZN34_INTERNAL_17a9a33c_4_k_cu_1c09266b6thrust24THRUST_300001_SM_1000_NS12placeholders2_4E - _ZN34_INTERNAL_17a9a33c_4_k_cu_1c09266b4cuda3std6ranges3__45__cpo8distanceE)
_ZN34_INTERNAL_17a9a33c_4_k_cu_1c09266b4cuda3std6ranges3__45__cpo8distanceE:
	.zero		1
	.type		_ZN34_INTERNAL_17a9a33c_4_k_cu_1c09266b6thrust24THRUST_300001_SM_1000_NS12placeholders2_4E,@object
	.size		_ZN34_INTERNAL_17a9a33c_4_k_cu_1c09266b6thrust24THRUST_300001_SM_1000_NS12placeholders2_4E,(_ZN34_INTERNAL_17a9a33c_4_k_cu_1c09266b4cuda3std3__45__cpo6rbeginE - _ZN34_INTERNAL_17a9a33c_4_k_cu_1c09266b6thrust24THRUST_300001_SM_1000_NS12placeholders2_4E)
_ZN34_INTERNAL_17a9a33c_4_k_cu_1c09266b6thrust24THRUST_300001_SM_1000_NS12placeholders2_4E:
	.zero		1
	.type		_ZN34_INTERNAL_17a9a33c_4_k_cu_1c09266b4cuda3std3__45__cpo6rbeginE,@object
	.size		_ZN34_INTERNAL_17a9a33c_4_k_cu_1c09266b4cuda3std3__45__cpo6rbeginE,(_ZN34_INTERNAL_17a9a33c_4_k_cu_1c09266b4cuda3std6ranges3__45__cpo7advanceE - _ZN34_INTERNAL_17a9a33c_4_k_cu_1c09266b4cuda3std3__45__cpo6rbeginE)
_ZN34_INTERNAL_17a9a33c_4_k_cu_1c09266b4cuda3std3__45__cpo6rbeginE:
	.zero		1
	.type		_ZN34_INTERNAL_17a9a33c_4_k_cu_1c09266b4cuda3std6ranges3__45__cpo7advanceE,@object
	.size		_ZN34_INTERNAL_17a9a33c_4_k_cu_1c09266b4cuda3std6ranges3__45__cpo7advanceE,(_ZN34_INTERNAL_17a9a33c_4_k_cu_1c09266b6thrust24THRUST_300001_SM_1000_NS12placeholders3_10E - _ZN34_INTERNAL_17a9a33c_4_k_cu_1c09266b4cuda3std6ranges3__45__cpo7advanceE)
_ZN34_INTERNAL_17a9a33c_4_k_cu_1c09266b4cuda3std6ranges3__45__cpo7advanceE:
	.zero		1
	.type		_ZN34_INTERNAL_17a9a33c_4_k_cu_1c09266b6thrust24THRUST_300001_SM_1000_NS12placeholders3_10E,@object
	.size		_ZN34_INTERNAL_17a9a33c_4_k_cu_1c09266b6thrust24THRUST_300001_SM_1000_NS12placeholders3_10E,(_ZN34_INTERNAL_17a9a33c_4_k_cu_1c09266b4cuda3std3__48in_placeE - _ZN34_INTERNAL_17a9a33c_4_k_cu_1c09266b6thrust24THRUST_300001_SM_1000_NS12placeholders3_10E)
_ZN34_INTERNAL_17a9a33c_4_k_cu_1c09266b6thrust24THRUST_300001_SM_1000_NS12placeholders3_10E:
	.zero		1
	.type		_ZN34_INTERNAL_17a9a33c_4_k_cu_1c09266b4cuda3std3__48in_placeE,@object
	.size		_ZN34_INTERNAL_17a9a33c_4_k_cu_1c09266b4cuda3std3__48in_placeE,(_ZN34_INTERNAL_17a9a33c_4_k_cu_1c09266b4cuda3std6ranges3__45__cpo4sizeE - _ZN34_INTERNAL_17a9a33c_4_k_cu_1c09266b4cuda3std3__48in_placeE)
_ZN34_INTERNAL_17a9a33c_4_k_cu_1c09266b4cuda3std3__48in_placeE:
	.zero		1
	.type		_ZN34_INTERNAL_17a9a33c_4_k_cu_1c09266b4cuda3std6ranges3__45__cpo4sizeE,@object
	.size		_ZN34_INTERNAL_17a9a33c_4_k_cu_1c09266b4cuda3std6ranges3__45__cpo4sizeE,(_ZN34_INTERNAL_17a9a33c_4_k_cu_1c09266b6thrust24THRUST_300001_SM_1000_NS12placeholders2_2E - _ZN34_INTERNAL_17a9a33c_4_k_cu_1c09266b4cuda3std6ranges3__45__cpo4sizeE)
_ZN34_INTERNAL_17a9a33c_4_k_cu_1c09266b4cuda3std6ranges3__45__cpo4sizeE:
	.zero		1
	.type		_ZN34_INTERNAL_17a9a33c_4_k_cu_1c09266b6thrust24THRUST_300001_SM_1000_NS12placeholders2_2E,@object
	.size		_ZN34_INTERNAL_17a9a33c_4_k_cu_1c09266b6thrust24THRUST_300001_SM_1000_NS12placeholders2_2E,(_ZN34_INTERNAL_17a9a33c_4_k_cu_1c09266b4cuda3std3__45__cpo6cbeginE - _ZN34_INTERNAL_17a9a33c_4_k_cu_1c09266b6thrust24THRUST_300001_SM_1000_NS12placeholders2_2E)
_ZN34_INTERNAL_17a9a33c_4_k_cu_1c09266b6thrust24THRUST_300001_SM_1000_NS12placeholders2_2E:
	.zero		1
	.type		_ZN34_INTERNAL_17a9a33c_4_k_cu_1c09266b4cuda3std3__45__cpo6cbeginE,@object
	.size		_ZN34_INTERNAL_17a9a33c_4_k_cu_1c09266b4cuda3std3__45__cpo6cbeginE,(_ZN34_INTERNAL_17a9a33c_4_k_cu_1c09266b4cuda3std6ranges3__45__cpo6cbeginE - _ZN34_INTERNAL_17a9a33c_4_k_cu_1c09266b4cuda3std3__45__cpo6cbeginE)
_ZN34_INTERNAL_17a9a33c_4_k_cu_1c09266b4cuda3std3__45__cpo6cbeginE:
	.zero		1
	.type		_ZN34_INTERNAL_17a9a33c_4_k_cu_1c09266b4cuda3std6ranges3__45__cpo6cbeginE,@object
	.size		_ZN34_INTERNAL_17a9a33c_4_k_cu_1c09266b4cuda3std6ranges3__45__cpo6cbeginE,(_ZN34_INTERNAL_17a9a33c_4_k_cu_1c09266b6thrust24THRUST_300001_SM_1000_NS12placeholders2_6E - _ZN34_INTERNAL_17a9a33c_4_k_cu_1c09266b4cuda3std6ranges3__45__cpo6cbeginE)
_ZN34_INTERNAL_17a9a33c_4_k_cu_1c09266b4cuda3std6ranges3__45__cpo6cbeginE:
	.zero		1
	.type		_ZN34_INTERNAL_17a9a33c_4_k_cu_1c09266b6thrust24THRUST_300001_SM_1000_NS12placeholders2_6E,@object
	.size		_ZN34_INTERNAL_17a9a33c_4_k_cu_1c09266b6thrust24THRUST_300001_SM_1000_NS12placeholders2_6E,(_ZN34_INTERNAL_17a9a33c_4_k_cu_1c09266b4cuda3std3__45__cpo7crbeginE - _ZN34_INTERNAL_17a9a33c_4_k_cu_1c09266b6thrust24THRUST_300001_SM_1000_NS12placeholders2_6E)
_ZN34_INTERNAL_17a9a33c_4_k_cu_1c09266b6thrust24THRUST_300001_SM_1000_NS12placeholders2_6E:
	.zero		1
	.type		_ZN34_INTERNAL_17a9a33c_4_k_cu_1c09266b4cuda3std3__45__cpo7crbeginE,@object
	.size		_ZN34_INTERNAL_17a9a33c_4_k_cu_1c09266b4cuda3std3__45__cpo7crbeginE,(_ZN34_INTERNAL_17a9a33c_4_k_cu_1c09266b4cuda3std6ranges3__45__cpo4nextE - _ZN34_INTERNAL_17a9a33c_4_k_cu_1c09266b4cuda3std3__45__cpo7crbeginE)
_ZN34_INTERNAL_17a9a33c_4_k_cu_1c09266b4cuda3std3__45__cpo7crbeginE:
	.zero		1
	.type		_ZN34_INTERNAL_17a9a33c_4_k_cu_1c09266b4cuda3std6ranges3__45__cpo4nextE,@object
	.size		_ZN34_INTERNAL_17a9a33c_4_k_cu_1c09266b4cuda3std6ranges3__45__cpo4nextE,(_ZN34_INTERNAL_17a9a33c_4_k_cu_1c09266b4cuda3std6ranges3__45__cpo4swapE - _ZN34_INTERNAL_17a9a33c_4_k_cu_1c09266b4cuda3std6ranges3__45__cpo4nextE)
_ZN34_INTERNAL_17a9a33c_4_k_cu_1c09266b4cuda3std6ranges3__45__cpo4nextE:
	.zero		1
	.type		_ZN34_INTERNAL_17a9a33c_4_k_cu_1c09266b4cuda3std6ranges3__45__cpo4swapE,@object
	.size		_ZN34_INTERNAL_17a9a33c_4_k_cu_1c09266b4cuda3std6ranges3__45__cpo4swapE,(_ZN34_INTERNAL_17a9a33c_4_k_cu_1c09266b6thrust24THRUST_300001_SM_1000_NS8cuda_cub10par_nosyncE - _ZN34_INTERNAL_17a9a33c_4_k_cu_1c09266b4cuda3std6ranges3__45__cpo4swapE)
_ZN34_INTERNAL_17a9a33c_4_k_cu_1c09266b4cuda3std6ranges3__45__cpo4swapE:
	.zero		1
	.type		_ZN34_INTERNAL_17a9a33c_4_k_cu_1c09266b6thrust24THRUST_300001_SM_1000_NS8cuda_cub10par_nosyncE,@object
	.size		_ZN34_INTERNAL_17a9a33c_4_k_cu_1c09266b6thrust24THRUST_300001_SM_1000_NS8cuda_cub10par_nosyncE,(_ZN34_INTERNAL_17a9a33c_4_k_cu_1c09266b6thrust24THRUST_300001_SM_1000_NS3seqE - _ZN34_INTERNAL_17a9a33c_4_k_cu_1c09266b6thrust24THRUST_300001_SM_1000_NS8cuda_cub10par_nosyncE)
_ZN34_INTERNAL_17a9a33c_4_k_cu_1c09266b6thrust24THRUST_300001_SM_1000_NS8cuda_cub10par_nosyncE:
	.zero		1
	.type		_ZN34_INTERNAL_17a9a33c_4_k_cu_1c09266b6thrust24THRUST_300001_SM_1000_NS3seqE,@object
	.size		_ZN34_INTERNAL_17a9a33c_4_k_cu_1c09266b6thrust24THRUST_300001_SM_1000_NS3seqE,(_ZN34_INTERNAL_17a9a33c_4_k_cu_1c09266b4cuda3std3__420unreachable_sentinelE - _ZN34_INTERNAL_17a9a33c_4_k_cu_1c09266b6thrust24THRUST_300001_SM_1000_NS3seqE)
_ZN34_INTERNAL_17a9a33c_4_k_cu_1c09266b6thrust24THRUST_300001_SM_1000_NS3seqE:
	.zero		1
	.type		_ZN34_INTERNAL_17a9a33c_4_k_cu_1c09266b4cuda3std3__420unreachable_sentinelE,@object
	.size		_ZN34_INTERNAL_17a9a33c_4_k_cu_1c09266b4cuda3std3__420unreachable_sentinelE,(_ZN34_INTERNAL_17a9a33c_4_k_cu_1c09266b4cuda3std6ranges3__45__cpo5ssizeE - _ZN34_INTERNAL_17a9a33c_4_k_cu_1c09266b4cuda3std3__420unreachable_sentinelE)
_ZN34_INTERNAL_17a9a33c_4_k_cu_1c09266b4cuda3std3__420unreachable_sentinelE:
	.zero		1
	.type		_ZN34_INTERNAL_17a9a33c_4_k_cu_1c09266b4cuda3std6ranges3__45__cpo5ssizeE,@object
	.size		_ZN34_INTERNAL_17a9a33c_4_k_cu_1c09266b4cuda3std6ranges3__45__cpo5ssizeE,(_ZN34_INTERNAL_17a9a33c_4_k_cu_1c09266b6thrust24THRUST_300001_SM_1000_NS12placeholders2_3E - _ZN34_INTERNAL_17a9a33c_4_k_cu_1c09266b4cuda3std6ranges3__45__cpo5ssizeE)
_ZN34_INTERNAL_17a9a33c_4_k_cu_1c09266b4cuda3std6ranges3__45__cpo5ssizeE:
	.zero		1
	.type		_ZN34_INTERNAL_17a9a33c_4_k_cu_1c09266b6thrust24THRUST_300001_SM_1000_NS12placeholders2_3E,@object
	.size		_ZN34_INTERNAL_17a9a33c_4_k_cu_1c09266b6thrust24THRUST_300001_SM_1000_NS12placeholders2_3E,(_ZN34_INTERNAL_17a9a33c_4_k_cu_1c09266b4cuda3std3__45__cpo4cendE - _ZN34_INTERNAL_17a9a33c_4_k_cu_1c09266b6thrust24THRUST_300001_SM_1000_NS12placeholders2_3E)
_ZN34_INTERNAL_17a9a33c_4_k_cu_1c09266b6thrust24THRUST_300001_SM_1000_NS12placeholders2_3E:
	.zero		1
	.type		_ZN34_INTERNAL_17a9a33c_4_k_cu_1c09266b4cuda3std3__45__cpo4cendE,@object
	.size		_ZN34_INTERNAL_17a9a33c_4_k_cu_1c09266b4cuda3std3__45__cpo4cendE,(_ZN34_INTERNAL_17a9a33c_4_k_cu_1c09266b4cuda3std6ranges3__45__cpo4cendE - _ZN34_INTERNAL_17a9a33c_4_k_cu_1c09266b4cuda3std3__45__cpo4cendE)
_ZN34_INTERNAL_17a9a33c_4_k_cu_1c09266b4cuda3std3__45__cpo4cendE:
	.zero		1
	.type		_ZN34_INTERNAL_17a9a33c_4_k_cu_1c09266b4cuda3std6ranges3__45__cpo4cendE,@object
	.size		_ZN34_INTERNAL_17a9a33c_4_k_cu_1c09266b4cuda3std6ranges3__45__cpo4cendE,(_ZN34_INTERNAL_17a9a33c_4_k_cu_1c09266b6thrust24THRUST_300001_SM_1000_NS12placeholders2_7E - _ZN34_INTERNAL_17a9a33c_4_k_cu_1c09266b4cuda3std6ranges3__45__cpo4cendE)
_ZN34_INTERNAL_17a9a33c_4_k_cu_1c09266b4cuda3std6ranges3__45__cpo4cendE:
	.zero		1
	.type		_ZN34_INTERNAL_17a9a33c_4_k_cu_1c09266b6thrust24THRUST_300001_SM_1000_NS12placeholders2_7E,@object
	.size		_ZN34_INTERNAL_17a9a33c_4_k_cu_1c09266b6thrust24THRUST_300001_SM_1000_NS12placeholders2_7E,(_ZN34_INTERNAL_17a9a33c_4_k_cu_1c09266b4cuda3std3__45__cpo5crendE - _ZN34_INTERNAL_17a9a33c_4_k_cu_1c09266b6thrust24THRUST_300001_SM_1000_NS12placeholders2_7E)
_ZN34_INTERNAL_17a9a33c_4_k_cu_1c09266b6thrust24THRUST_300001_SM_1000_NS12placeholders2_7E:
	.zero		1
	.type		_ZN34_INTERNAL_17a9a33c_4_k_cu_1c09266b4cuda3std3__45__cpo5crendE,@object
	.size		_ZN34_INTERNAL_17a9a33c_4_k_cu_1c09266b4cuda3std3__45__cpo5crendE,(_ZN34_INTERNAL_17a9a33c_4_k_cu_1c09266b4cuda3std6ranges3__45__cpo4prevE - _ZN34_INTERNAL_17a9a33c_4_k_cu_1c09266b4cuda3std3__45__cpo5crendE)
_ZN34_INTERNAL_17a9a33c_4_k_cu_1c09266b4cuda3std3__45__cpo5crendE:
	.zero		1
	.type		_ZN34_INTERNAL_17a9a33c_4_k_cu_1c09266b4cuda3std6ranges3__45__cpo4prevE,@object
	.size		_ZN34_INTERNAL_17a9a33c_4_k_cu_1c09266b4cuda3std6ranges3__45__cpo4prevE,(_ZN34_INTERNAL_17a9a33c_4_k_cu_1c09266b4cuda3std6ranges3__45__cpo9iter_moveE - _ZN34_INTERNAL_17a9a33c_4_k_cu_1c09266b4cuda3std6ranges3__45__cpo4prevE)
_ZN34_INTERNAL_17a9a33c_4_k_cu_1c09266b4cuda3std6ranges3__45__cpo4prevE:
	.zero		1
	.type		_ZN34_INTERNAL_17a9a33c_4_k_cu_1c09266b4cuda3std6ranges3__45__cpo9iter_moveE,@object
	.size		_ZN34_INTERNAL_17a9a33c_4_k_cu_1c09266b4cuda3std6ranges3__45__cpo9iter_moveE,(_ZN34_INTERNAL_17a9a33c_4_k_cu_1c09266b6thrust24THRUST_300001_SM_1000_NS6system6detail10sequential3seqE - _ZN34_INTERNAL_17a9a33c_4_k_cu_1c09266b4cuda3std6ranges3__45__cpo9iter_moveE)
_ZN34_INTERNAL_17a9a33c_4_k_cu_1c09266b4cuda3std6ranges3__45__cpo9iter_moveE:
	.zero		1
	.type		_ZN34_INTERNAL_17a9a33c_4_k_cu_1c09266b6thrust24THRUST_300001_SM_1000_NS6system6detail10sequential3seqE,@object
	.size		_ZN34_INTERNAL_17a9a33c_4_k_cu_1c09266b6thrust24THRUST_300001_SM_1000_NS6system6detail10sequential3seqE,(_ZN34_INTERNAL_17a9a33c_4_k_cu_1c09266b6thrust24THRUST_300001_SM_1000_NS12placeholders2_9E - _ZN34_INTERNAL_17a9a33c_4_k_cu_1c09266b6thrust24THRUST_300001_SM_1000_NS6system6detail10sequential3seqE)
_ZN34_INTERNAL_17a9a33c_4_k_cu_1c09266b6thrust24THRUST_300001_SM_1000_NS6system6detail10sequential3seqE:
	.zero		1
	.type		_ZN34_INTERNAL_17a9a33c_4_k_cu_1c09266b6thrust24THRUST_300001_SM_1000_NS12placeholders2_9E,@object
	.size		_ZN34_INTERNAL_17a9a33c_4_k_cu_1c09266b6thrust24THRUST_300001_SM_1000_NS12placeholders2_9E,(_ZN34_INTERNAL_17a9a33c_4_k_cu_1c09266b4cuda3std3__419piecewise_constructE - _ZN34_INTERNAL_17a9a33c_4_k_cu_1c09266b6thrust24THRUST_300001_SM_1000_NS12placeholders2_9E)
_ZN34_INTERNAL_17a9a33c_4_k_cu_1c09266b6thrust24THRUST_300001_SM_1000_NS12placeholders2_9E:
	.zero		1
	.type		_ZN34_INTERNAL_17a9a33c_4_k_cu_1c09266b4cuda3std3__419piecewise_constructE,@object
	.size		_ZN34_INTERNAL_17a9a33c_4_k_cu_1c09266b4cuda3std3__419piecewise_constructE,(_ZN34_INTERNAL_17a9a33c_4_k_cu_1c09266b4cuda3std6ranges3__45__cpo5cdataE - _ZN34_INTERNAL_17a9a33c_4_k_cu_1c09266b4cuda3std3__419piecewise_constructE)
_ZN34_INTERNAL_17a9a33c_4_k_cu_1c09266b4cuda3std3__419piecewise_constructE:
	.zero		1
	.type		_ZN34_INTERNAL_17a9a33c_4_k_cu_1c09266b4cuda3std6ranges3__45__cpo5cdataE,@object
	.size		_ZN34_INTERNAL_17a9a33c_4_k_cu_1c09266b4cuda3std6ranges3__45__cpo5cdataE,(_ZN34_INTERNAL_17a9a33c_4_k_cu_1c09266b6thrust24THRUST_300001_SM_1000_NS12placeholders2_1E - _ZN34_INTERNAL_17a9a33c_4_k_cu_1c09266b4cuda3std6ranges3__45__cpo5cdataE)
_ZN34_INTERNAL_17a9a33c_4_k_cu_1c09266b4cuda3std6ranges3__45__cpo5cdataE:
	.zero		1
	.type		_ZN34_INTERNAL_17a9a33c_4_k_cu_1c09266b6thrust24THRUST_300001_SM_1000_NS12placeholders2_1E,@object
	.size		_ZN34_INTERNAL_17a9a33c_4_k_cu_1c09266b6thrust24THRUST_300001_SM_1000_NS12placeholders2_1E,(_ZN34_INTERNAL_17a9a33c_4_k_cu_1c09266b4cuda3std3__45__cpo3endE - _ZN34_INTERNAL_17a9a33c_4_k_cu_1c09266b6thrust24THRUST_300001_SM_1000_NS12placeholders2_1E)
_ZN34_INTERNAL_17a9a33c_4_k_cu_1c09266b6thrust24THRUST_300001_SM_1000_NS12placeholders2_1E:
	.zero		1
	.type		_ZN34_INTERNAL_17a9a33c_4_k_cu_1c09266b4cuda3std3__45__cpo3endE,@object
	.size		_ZN34_INTERNAL_17a9a33c_4_k_cu_1c09266b4cuda3std3__45__cpo3endE,(_ZN34_INTERNAL_17a9a33c_4_k_cu_1c09266b4cuda3std6ranges3__45__cpo3endE - _ZN34_INTERNAL_17a9a33c_4_k_cu_1c09266b4cuda3std3__45__cpo3endE)
_ZN34_INTERNAL_17a9a33c_4_k_cu_1c09266b4cuda3std3__45__cpo3endE:
	.zero		1
	.type		_ZN34_INTERNAL_17a9a33c_4_k_cu_1c09266b4cuda3std6ranges3__45__cpo3endE,@object
	.size		_ZN34_INTERNAL_17a9a33c_4_k_cu_1c09266b4cuda3std6ranges3__45__cpo3endE,(_ZN34_INTERNAL_17a9a33c_4_k_cu_1c09266b6thrust24THRUST_300001_SM_1000_NS12placeholders2_5E - _ZN34_INTERNAL_17a9a33c_4_k_cu_1c09266b4cuda3std6ranges3__45__cpo3endE)
_ZN34_INTERNAL_17a9a33c_4_k_cu_1c09266b4cuda3std6ranges3__45__cpo3endE:
	.zero		1
	.type		_ZN34_INTERNAL_17a9a33c_4_k_cu_1c09266b6thrust24THRUST_300001_SM_1000_NS12placeholders2_5E,@object
	.size		_ZN34_INTERNAL_17a9a33c_4_k_cu_1c09266b6thrust24THRUST_300001_SM_1000_NS12placeholders2_5E,(_ZN34_INTERNAL_17a9a33c_4_k_cu_1c09266b4cuda3std3__45__cpo4rendE - _ZN34_INTERNAL_17a9a33c_4_k_cu_1c09266b6thrust24THRUST_300001_SM_1000_NS12placeholders2_5E)
_ZN34_INTERNAL_17a9a33c_4_k_cu_1c09266b6thrust24THRUST_300001_SM_1000_NS12placeholders2_5E:
	.zero		1
	.type		_ZN34_INTERNAL_17a9a33c_4_k_cu_1c09266b4cuda3std3__45__cpo4rendE,@object
	.size		_ZN34_INTERNAL_17a9a33c_4_k_cu_1c09266b4cuda3std3__45__cpo4rendE,(_ZN34_INTERNAL_17a9a33c_4_k_cu_1c09266b4cuda3std6ranges3__45__cpo9iter_swapE - _ZN34_INTERNAL_17a9a33c_4_k_cu_1c09266b4cuda3std3__45__cpo4rendE)
_ZN34_INTERNAL_17a9a33c_4_k_cu_1c09266b4cuda3std3__45__cpo4rendE:
	.zero		1
	.type		_ZN34_INTERNAL_17a9a33c_4_k_cu_1c09266b4cuda3std6ranges3__45__cpo9iter_swapE,@object
	.size		_ZN34_INTERNAL_17a9a33c_4_k_cu_1c09266b4cuda3std6ranges3__45__cpo9iter_swapE,(_ZN34_INTERNAL_17a9a33c_4_k_cu_1c09266b4cuda3std3__48unexpectE - _ZN34_INTERNAL_17a9a33c_4_k_cu_1c09266b4cuda3std6ranges3__45__cpo9iter_swapE)
_ZN34_INTERNAL_17a9a33c_4_k_cu_1c09266b4cuda3std6ranges3__45__cpo9iter_swapE:
	.zero		1
	.type		_ZN34_INTERNAL_17a9a33c_4_k_cu_1c09266b4cuda3std3__48unexpectE,@object
	.size		_ZN34_INTERNAL_17a9a33c_4_k_cu_1c09266b4cuda3std3__48unexpectE,(_ZN34_INTERNAL_17a9a33c_4_k_cu_1c09266b6thrust24THRUST_300001_SM_1000_NS8cuda_cub3parE - _ZN34_INTERNAL_17a9a33c_4_k_cu_1c09266b4cuda3std3__48unexpectE)
_ZN34_INTERNAL_17a9a33c_4_k_cu_1c09266b4cuda3std3__48unexpectE:
	.zero		1
	.type		_ZN34_INTERNAL_17a9a33c_4_k_cu_1c09266b6thrust24THRUST_300001_SM_1000_NS8cuda_cub3parE,@object
	.size		_ZN34_INTERNAL_17a9a33c_4_k_cu_1c09266b6thrust24THRUST_300001_SM_1000_NS8cuda_cub3parE,(.L_29 - _ZN34_INTERNAL_17a9a33c_4_k_cu_1c09266b6thrust24THRUST_300001_SM_1000_NS8cuda_cub3parE)
_ZN34_INTERNAL_17a9a33c_4_k_cu_1c09266b6thrust24THRUST_300001_SM_1000_NS8cuda_cub3parE:
	.zero		1
.L_29:


//--------------------- .nv.shared._ZN3cub18CUB_300001_SM_10006detail10merge_sort30DeviceMergeSortBlockSortKernelINS2_10policy_hubIP9pair_typeE9Policy600ES6_PNS0_8NullTypeES6_SA_m15KeyValueCompareS5_S9_EEvbT0_T1_T2_T3_T4_PT6_PT7_T5_NS1_7vsmem_tE --------------------------
	.section	.nv.shared._ZN3cub18CUB_300001_SM_10006detail10merge_sort30DeviceMergeSortBlockSortKernelINS2_10policy_hubIP9pair_typeE9Policy600ES6_PNS0_8NullTypeES6_SA_m15KeyValueCompareS5_S9_EEvbT0_T1_T2_T3_T4_PT6_PT7_T5_NS1_7vsmem_tE,"aw",@nobits
	.sectionflags	@""
	.align	16
.nv.shared._ZN3cub18CUB_300001_SM_10006detail10merge_sort30DeviceMergeSortBlockSortKernelINS2_10policy_hubIP9pair_typeE9Policy600ES6_PNS0_8NullTypeES6_SA_m15KeyValueCompareS5_S9_EEvbT0_T1_T2_T3_T4_PT6_PT7_T5_NS1_7vsmem_tE:
	.zero		16400


//--------------------- .nv.shared._ZN3cub18CUB_300001_SM_10006detail10merge_sort26DeviceMergeSortMergeKernelINS2_10policy_hubIP9pair_typeE9Policy600ES6_PNS0_8NullTypeES6_SA_j15KeyValueCompareS5_S9_EEvbT2_T3_T4_PT6_PT7_T5_PSE_SE_NS1_7vsmem_tE --------------------------
	.section	.nv.shared._ZN3cub18CUB_300001_SM_10006detail10merge_sort26DeviceMergeSortMergeKernelINS2_10policy_hubIP9pair_typeE9Policy600ES6_PNS0_8NullTypeES6_SA_j15KeyValueCompareS5_S9_EEvbT2_T3_T4_PT6_PT7_T5_PSE_SE_NS1_7vsmem_tE,"aw",@nobits
	.sectionflags	@""
	.align	16
.nv.shared._ZN3cub18CUB_300001_SM_10006detail10merge_sort26DeviceMergeSortMergeKernelINS2_10policy_hubIP9pair_typeE9Policy600ES6_PNS0_8NullTypeES6_SA_j15KeyValueCompareS5_S9_EEvbT2_T3_T4_PT6_PT7_T5_PSE_SE_NS1_7vsmem_tE:
	.zero		16400


//--------------------- .nv.shared._ZN3cub18CUB_300001_SM_10006detail10merge_sort30DeviceMergeSortBlockSortKernelINS2_10policy_hubIP9pair_typeE9Policy600ES6_PNS0_8NullTypeES6_SA_j15KeyValueCompareS5_S9_EEvbT0_T1_T2_T3_T4_PT6_PT7_T5_NS1_7vsmem_tE --------------------------
	.section	.nv.shared._ZN3cub18CUB_300001_SM_10006detail10merge_sort30DeviceMergeSortBlockSortKernelINS2_10policy_hubIP9pair_typeE9Policy600ES6_PNS0_8NullTypeES6_SA_j15KeyValueCompareS5_S9_EEvbT0_T1_T2_T3_T4_PT6_PT7_T5_NS1_7vsmem_tE,"aw",@nobits
	.sectionflags	@""
	.align	16
.nv.shared._ZN3cub18CUB_300001_SM_10006detail10merge_sort30DeviceMergeSortBlockSortKernelINS2_10policy_hubIP9pair_typeE9Policy600ES6_PNS0_8NullTypeES6_SA_j15KeyValueCompareS5_S9_EEvbT0_T1_T2_T3_T4_PT6_PT7_T5_NS1_7vsmem_tE:
	.zero		16400


//--------------------- .nv.constant0._ZN3cub18CUB_300001_SM_10006detail10merge_sort26DeviceMergeSortMergeKernelINS2_10policy_hubIP9pair_typeE9Policy600ES6_PNS0_8NullTypeES6_SA_m15KeyValueCompareS5_S9_EEvbT2_T3_T4_PT6_PT7_T5_PSE_SE_NS1_7vsmem_tE --------------------------
	.section	.nv.constant0._ZN3cub18CUB_300001_SM_10006detail10merge_sort26DeviceMergeSortMergeKernelINS2_10policy_hubIP9pair_typeE9Policy600ES6_PNS0_8NullTypeES6_SA_m15KeyValueCompareS5_S9_EEvbT2_T3_T4_PT6_PT7_T5_PSE_SE_NS1_7vsmem_tE,"a",@progbits
	.sectionflags	@""
	.align	4
.nv.constant0._ZN3cub18CUB_300001_SM_10006detail10merge_sort26DeviceMergeSortMergeKernelINS2_10policy_hubIP9pair_typeE9Policy600ES6_PNS0_8NullTypeES6_SA_m15KeyValueCompareS5_S9_EEvbT2_T3_T4_PT6_PT7_T5_PSE_SE_NS1_7vsmem_tE:
	.zero		976


//--------------------- .nv.constant0._ZN3cub18CUB_300001_SM_10006detail10merge_sort30DeviceMergeSortPartitionKernelIP9pair_typem15KeyValueCompareS4_EEvbT_PT2_T0_SA_PSA_T1_SA_i --------------------------
	.section	.nv.constant0._ZN3cub18CUB_300001_SM_10006detail10merge_sort30DeviceMergeSortPartitionKernelIP9pair_typem15KeyValueCompareS4_EEvbT_PT2_T0_SA_PSA_T1_SA_i,"a",@progbits
	.sectionflags	@""
	.align	4
.nv.constant0._ZN3cub18CUB_300001_SM_10006detail10merge_sort30DeviceMergeSortPartitionKernelIP9pair_typem15KeyValueCompareS4_EEvbT_PT2_T0_SA_PSA_T1_SA_i:
	.zero		964


//--------------------- .nv.constant0._ZN3cub18CUB_300001_SM_10006detail10merge_sort30DeviceMergeSortBlockSortKernelINS2_10policy_hubIP9pair_typeE9Policy600ES6_PNS0_8NullTypeES6_SA_m15KeyValueCompareS5_S9_EEvbT0_T1_T2_T3_T4_PT6_PT7_T5_NS1_7vsmem_tE --------------------------
	.section	.nv.constant0._ZN3cub18CUB_300001_SM_10006detail10merge_sort30DeviceMergeSortBlockSortKernelINS2_10policy_hubIP9pair_typeE9Policy600ES6_PNS0_8NullTypeES6_SA_m15KeyValueCompareS5_S9_EEvbT0_T1_T2_T3_T4_PT6_PT7_T5_NS1_7vsmem_tE,"a",@progbits
	.sectionflags	@""
	.align	4
.nv.constant0._ZN3cub18CUB_300001_SM_10006detail10merge_sort30DeviceMergeSortBlockSortKernelINS2_10policy_hubIP9pair_typeE9Policy600ES6_PNS0_8NullTypeES6_SA_m15KeyValueCompareS5_S9_EEvbT0_T1_T2_T3_T4_PT6_PT7_T5_NS1_7vsmem_tE:
	.zero		976


//--------------------- .nv.constant0._ZN3cub18CUB_300001_SM_10006detail10merge_sort26DeviceMergeSortMergeKernelINS2_10policy_hubIP9pair_typeE9Policy600ES6_PNS0_8NullTypeES6_SA_j15KeyValueCompareS5_S9_EEvbT2_T3_T4_PT6_PT7_T5_PSE_SE_NS1_7vsmem_tE --------------------------
	.section	.nv.constant0._ZN3cub18CUB_300001_SM_10006detail10merge_sort26DeviceMergeSortMergeKernelINS2_10policy_hubIP9pair_typeE9Policy600ES6_PNS0_8NullTypeES6_SA_j15KeyValueCompareS5_S9_EEvbT2_T3_T4_PT6_PT7_T5_PSE_SE_NS1_7vsmem_tE,"a",@progbits
	.sectionflags	@""
	.align	4
.nv.constant0._ZN3cub18CUB_300001_SM_10006detail10merge_sort26DeviceMergeSortMergeKernelINS2_10policy_hubIP9pair_typeE9Policy600ES6_PNS0_8NullTypeES6_SA_j15KeyValueCompareS5_S9_EEvbT2_T3_T4_PT6_PT7_T5_PSE_SE_NS1_7vsmem_tE:
	.zero		976


//--------------------- .nv.constant0._ZN3cub18CUB_300001_SM_10006detail10merge_sort30DeviceMergeSortPartitionKernelIP9pair_typej15KeyValueCompareS4_EEvbT_PT2_T0_SA_PSA_T1_SA_i --------------------------
	.section	.nv.constant0._ZN3cub18CUB_300001_SM_10006detail10merge_sort30DeviceMergeSortPartitionKernelIP9pair_typej15KeyValueCompareS4_EEvbT_PT2_T0_SA_PSA_T1_SA_i,"a",@progbits
	.sectionflags	@""
	.align	4
.nv.constant0._ZN3cub18CUB_300001_SM_10006detail10merge_sort30DeviceMergeSortPartitionKernelIP9pair_typej15KeyValueCompareS4_EEvbT_PT2_T0_SA_PSA_T1_SA_i:
	.zero		948


//--------------------- .nv.constant0._ZN3cub18CUB_300001_SM_10006detail10merge_sort30DeviceMergeSortBlockSortKernelINS2_10policy_hubIP9pair_typeE9Policy600ES6_PNS0_8NullTypeES6_SA_j15KeyValueCompareS5_S9_EEvbT0_T1_T2_T3_T4_PT6_PT7_T5_NS1_7vsmem_tE --------------------------
	.section	.nv.constant0._ZN3cub18CUB_300001_SM_10006detail10merge_sort30DeviceMergeSortBlockSortKernelINS2_10policy_hubIP9pair_typeE9Policy600ES6_PNS0_8NullTypeES6_SA_j15KeyValueCompareS5_S9_EEvbT0_T1_T2_T3_T4_PT6_PT7_T5_NS1_7vsmem_tE,"a",@progbits
	.sectionflags	@""
	.align	4
.nv.constant0._ZN3cub18CUB_300001_SM_10006detail10merge_sort30DeviceMergeSortBlockSortKernelINS2_10policy_hubIP9pair_typeE9Policy600ES6_PNS0_8NullTypeES6_SA_j15KeyValueCompareS5_S9_EEvbT0_T1_T2_T3_T4_PT6_PT7_T5_NS1_7vsmem_tE:
	.zero		976


//--------------------- .nv.constant0._ZN3cub18CUB_300001_SM_10006detail11EmptyKernelIvEEvv --------------------------
	.section	.nv.constant0._ZN3cub18CUB_300001_SM_10006detail11EmptyKernelIvEEvv,"a",@progbits
	.sectionflags	@""
	.align	4
.nv.constant0._ZN3cub18CUB_300001_SM_10006detail11EmptyKernelIvEEvv:
	.zero		896


//--------------------- .nv.constant0._Z13reducerKernelP9pair_typeP4Dataii --------------------------
	.section	.nv.constant0._Z13reducerKernelP9pair_typeP4Dataii,"a",@progbits
	.sectionflags	@""
	.align	4
.nv.constant0._Z13reducerKernelP9pair_typeP4Dataii:
	.zero		920


//--------------------- .nv.constant0._Z9mapKernelPK4DataP9pair_typePS_ii --------------------------
	.section	.nv.constant0._Z9mapKernelPK4DataP9pair_typePS_ii,"a",@progbits
	.sectionflags	@""
	.align	4
.nv.constant0._Z9mapKernelPK4DataP9pair_typePS_ii:
	.zero		928


//--------------------- SYMBOLS --------------------------

	.type		.nv.reservedSmem.offset0,@object
	.size		.nv.reservedSmem.offset0,0x4
	.type		.nv.reservedSmem.cap,@object
	.size		.nv.reservedSmem.cap,0x4
